//
// Generated by NVIDIA NVVM Compiler
//
// Compiler Build ID: CL-36424714
// Cuda compilation tools, release 13.0, V13.0.88
// Based on NVVM 20.0.0
//

.version 9.0
.target sm_100
.address_size 64

	// .globl	_Z22x_create_matrix_on_gpuPdS_S_S_S_S_S_S_ddddiiidd
.func  (.param .align 16 .b8 func_retval0[16]) __internal_trig_reduction_slowpathd
(
	.param .b64 __internal_trig_reduction_slowpathd_param_0
)
;
.func  (.param .b64 func_retval0) __internal_accurate_pow
(
	.param .b64 __internal_accurate_pow_param_0
)
;
.global .align 8 .b8 __cudart_i2opi_d[144] = {8, 93, 141, 31, 177, 95, 251, 107, 234, 146, 82, 138, 247, 57, 7, 61, 123, 241, 229, 235, 199, 186, 39, 117, 45, 234, 95, 158, 102, 63, 70, 79, 183, 9, 203, 39, 207, 126, 54, 109, 31, 109, 10, 90, 139, 17, 47, 239, 15, 152, 5, 222, 255, 151, 248, 31, 59, 40, 249, 189, 139, 95, 132, 156, 244, 57, 83, 131, 57, 214, 145, 57, 65, 126, 95, 180, 38, 112, 156, 233, 132, 68, 187, 46, 245, 53, 130, 232, 62, 167, 41, 177, 28, 235, 29, 254, 28, 146, 209, 9, 234, 46, 73, 6, 224, 210, 77, 66, 58, 110, 36, 183, 97, 197, 187, 222, 171, 99, 81, 254, 65, 144, 67, 60, 153, 149, 98, 219, 192, 221, 52, 245, 209, 87, 39, 252, 41, 21, 68, 78, 110, 131, 249, 162};
.global .align 16 .b8 __cudart_sin_cos_coeffs[128] = {70, 210, 176, 44, 241, 229, 90, 190, 146, 227, 172, 105, 227, 29, 199, 62, 161, 98, 219, 25, 160, 1, 42, 191, 24, 8, 17, 17, 17, 17, 129, 63, 84, 85, 85, 85, 85, 85, 197, 191, 0, 0, 0, 0, 0, 0, 0, 0, 0, 0, 0, 0, 0, 0, 0, 0, 100, 129, 253, 32, 131, 255, 168, 189, 40, 133, 239, 193, 167, 238, 33, 62, 217, 230, 6, 142, 79, 126, 146, 190, 233, 188, 221, 25, 160, 1, 250, 62, 71, 93, 193, 22, 108, 193, 86, 191, 81, 85, 85, 85, 85, 85, 165, 63, 0, 0, 0, 0, 0, 0, 224, 191, 0, 0, 0, 0, 0, 0, 240, 63};

.visible .entry _Z22x_create_matrix_on_gpuPdS_S_S_S_S_S_S_ddddiiidd(
	.param .u64 .ptr .align 1 _Z22x_create_matrix_on_gpuPdS_S_S_S_S_S_S_ddddiiidd_param_0,
	.param .u64 .ptr .align 1 _Z22x_create_matrix_on_gpuPdS_S_S_S_S_S_S_ddddiiidd_param_1,
	.param .u64 .ptr .align 1 _Z22x_create_matrix_on_gpuPdS_S_S_S_S_S_S_ddddiiidd_param_2,
	.param .u64 .ptr .align 1 _Z22x_create_matrix_on_gpuPdS_S_S_S_S_S_S_ddddiiidd_param_3,
	.param .u64 .ptr .align 1 _Z22x_create_matrix_on_gpuPdS_S_S_S_S_S_S_ddddiiidd_param_4,
	.param .u64 .ptr .align 1 _Z22x_create_matrix_on_gpuPdS_S_S_S_S_S_S_ddddiiidd_param_5,
	.param .u64 .ptr .align 1 _Z22x_create_matrix_on_gpuPdS_S_S_S_S_S_S_ddddiiidd_param_6,
	.param .u64 .ptr .align 1 _Z22x_create_matrix_on_gpuPdS_S_S_S_S_S_S_ddddiiidd_param_7,
	.param .f64 _Z22x_create_matrix_on_gpuPdS_S_S_S_S_S_S_ddddiiidd_param_8,
	.param .f64 _Z22x_create_matrix_on_gpuPdS_S_S_S_S_S_S_ddddiiidd_param_9,
	.param .f64 _Z22x_create_matrix_on_gpuPdS_S_S_S_S_S_S_ddddiiidd_param_10,
	.param .f64 _Z22x_create_matrix_on_gpuPdS_S_S_S_S_S_S_ddddiiidd_param_11,
	.param .u32 _Z22x_create_matrix_on_gpuPdS_S_S_S_S_S_S_ddddiiidd_param_12,
	.param .u32 _Z22x_create_matrix_on_gpuPdS_S_S_S_S_S_S_ddddiiidd_param_13,
	.param .u32 _Z22x_create_matrix_on_gpuPdS_S_S_S_S_S_S_ddddiiidd_param_14,
	.param .f64 _Z22x_create_matrix_on_gpuPdS_S_S_S_S_S_S_ddddiiidd_param_15,
	.param .f64 _Z22x_create_matrix_on_gpuPdS_S_S_S_S_S_S_ddddiiidd_param_16
)
{
	.reg .pred 	%p<100>;
	.reg .b32 	%r<199>;
	.reg .b32 	%f<5>;
	.reg .b64 	%rd<75>;
	.reg .b64 	%fd<513>;

	ld.param.f64 	%fd104, [_Z22x_create_matrix_on_gpuPdS_S_S_S_S_S_S_ddddiiidd_param_8];
	ld.param.f64 	%fd106, [_Z22x_create_matrix_on_gpuPdS_S_S_S_S_S_S_ddddiiidd_param_10];
	ld.param.f64 	%fd107, [_Z22x_create_matrix_on_gpuPdS_S_S_S_S_S_S_ddddiiidd_param_11];
	ld.param.u32 	%r63, [_Z22x_create_matrix_on_gpuPdS_S_S_S_S_S_S_ddddiiidd_param_12];
	ld.param.u32 	%r64, [_Z22x_create_matrix_on_gpuPdS_S_S_S_S_S_S_ddddiiidd_param_13];
	ld.param.u32 	%r65, [_Z22x_create_matrix_on_gpuPdS_S_S_S_S_S_S_ddddiiidd_param_14];
	ld.param.f64 	%fd108, [_Z22x_create_matrix_on_gpuPdS_S_S_S_S_S_S_ddddiiidd_param_15];
	ld.param.f64 	%fd109, [_Z22x_create_matrix_on_gpuPdS_S_S_S_S_S_S_ddddiiidd_param_16];
	mov.u32 	%r1, %ntid.x;
	mov.u32 	%r66, %ctaid.x;
	mov.u32 	%r67, %tid.x;
	mad.lo.s32 	%r183, %r1, %r66, %r67;
	setp.ge.s32 	%p4, %r183, %r65;
	@%p4 bra 	$L__BB0_71;
	add.s32 	%r3, %r63, -1;
	sub.f64 	%fd110, %fd106, %fd107;
	mul.f64 	%fd1, %fd110, 0d400921FB54442D18;
	abs.f64 	%fd2, %fd1;
	setp.eq.f64 	%p5, %fd2, 0d7FF0000000000000;
	mul.f64 	%fd111, %fd1, 0d3FE45F306DC9C883;
	cvt.rni.s32.f64 	%r4, %fd111;
	cvt.rn.f64.s32 	%fd112, %r4;
	fma.rn.f64 	%fd113, %fd112, 0dBFF921FB54442D18, %fd1;
	fma.rn.f64 	%fd114, %fd112, 0dBC91A62633145C00, %fd113;
	fma.rn.f64 	%fd3, %fd112, 0dB97B839A252049C0, %fd114;
	setp.ltu.f64 	%p6, %fd2, 0d41E0000000000000;
	mov.f64 	%fd115, 0d0000000000000000;
	mul.rn.f64 	%fd4, %fd1, %fd115;
	mul.f64 	%fd116, %fd108, 0d4010000000000000;
	fma.rn.f64 	%fd5, %fd110, %fd116, 0d3F747AE147AE147B;
	mov.f64 	%fd117, 0d3F747AE147AE147B;
	div.rn.f64 	%fd6, %fd117, %fd5;
	mov.f64 	%fd118, 0d4000000000000000;
	{
	.reg .b32 %temp; 
	mov.b64 	{%temp, %r5}, %fd118;
	}
	and.b32  	%r6, %r5, 2146435072;
	setp.eq.s32 	%p7, %r6, 1062207488;
	setp.lt.s32 	%p8, %r5, 0;
	selp.b32 	%r7, 0, 2146435072, %p8;
	and.b32  	%r68, %r5, 2147483647;
	setp.ne.s32 	%p9, %r68, 1071644672;
	and.pred  	%p1, %p7, %p9;
	or.b32  	%r8, %r7, -2147483648;
	mul.f64 	%fd7, %fd106, 0d400921FB54442D18;
	abs.f64 	%fd8, %fd7;
	setp.eq.f64 	%p10, %fd8, 0d7FF0000000000000;
	mul.f64 	%fd119, %fd7, 0d3FE45F306DC9C883;
	cvt.rni.s32.f64 	%r9, %fd119;
	cvt.rn.f64.s32 	%fd120, %r9;
	fma.rn.f64 	%fd121, %fd120, 0dBFF921FB54442D18, %fd7;
	fma.rn.f64 	%fd122, %fd120, 0dBC91A62633145C00, %fd121;
	fma.rn.f64 	%fd9, %fd120, 0dB97B839A252049C0, %fd122;
	setp.ltu.f64 	%p11, %fd8, 0d41E0000000000000;
	mul.rn.f64 	%fd10, %fd7, %fd115;
	fma.rn.f64 	%fd11, %fd106, %fd116, 0d3F747AE147AE147B;
	div.rn.f64 	%fd12, %fd117, %fd11;
	neg.f64 	%fd123, %fd108;
	mul.f64 	%fd13, %fd109, %fd123;
	add.f64 	%fd124, %fd108, %fd108;
	fma.rn.f64 	%fd14, %fd124, %fd109, 0d3FF0000000000000;
	mov.u32 	%r69, %nctaid.x;
	mul.lo.s32 	%r10, %r69, %r1;
	or.pred  	%p2, %p5, %p6;
	or.pred  	%p3, %p10, %p11;
	mov.u64 	%rd11, __cudart_sin_cos_coeffs;
	mul.wide.s32 	%rd30, %r64, 8;
$L__BB0_2:
	ld.param.f64 	%fd491, [_Z22x_create_matrix_on_gpuPdS_S_S_S_S_S_S_ddddiiidd_param_9];
	div.s32 	%r70, %r183, %r64;
	mul.lo.s32 	%r71, %r70, %r64;
	sub.s32 	%r12, %r183, %r71;
	cvt.rn.f64.s32 	%fd125, %r70;
	add.f64 	%fd126, %fd125, 0d3FE0000000000000;
	fma.rn.f64 	%fd15, %fd104, %fd126, 0dBFF0000000000000;
	cvt.rn.f64.s32 	%fd127, %r12;
	add.f64 	%fd128, %fd127, 0d3FE0000000000000;
	fma.rn.f64 	%fd16, %fd491, %fd128, 0dBFF0000000000000;
	mul.f64 	%fd17, %fd15, 0d3FF921FB54442D18;
	abs.f64 	%fd18, %fd17;
	setp.neu.f64 	%p12, %fd18, 0d7FF0000000000000;
	@%p12 bra 	$L__BB0_4;
	mov.f64 	%fd134, 0d0000000000000000;
	mul.rn.f64 	%fd493, %fd17, %fd134;
	mov.b32 	%r185, 1;
	bra.uni 	$L__BB0_7;
$L__BB0_4:
	mul.f64 	%fd129, %fd17, 0d3FE45F306DC9C883;
	cvt.rni.s32.f64 	%r184, %fd129;
	cvt.rn.f64.s32 	%fd130, %r184;
	fma.rn.f64 	%fd131, %fd130, 0dBFF921FB54442D18, %fd17;
	fma.rn.f64 	%fd132, %fd130, 0dBC91A62633145C00, %fd131;
	fma.rn.f64 	%fd493, %fd130, 0dB97B839A252049C0, %fd132;
	setp.ltu.f64 	%p13, %fd18, 0d41E0000000000000;
	@%p13 bra 	$L__BB0_6;
	{ // callseq 0, 0
	.param .b64 param0;
	st.param.f64 	[param0], %fd17;
	.param .align 16 .b8 retval0[16];
	call.uni (retval0), 
	__internal_trig_reduction_slowpathd, 
	(
	param0
	);
	ld.param.f64 	%fd493, [retval0];
	ld.param.b32 	%r184, [retval0+8];
	} // callseq 0
$L__BB0_6:
	add.s32 	%r185, %r184, 1;
$L__BB0_7:
	shl.b32 	%r74, %r185, 6;
	cvt.u64.u32 	%rd9, %r74;
	and.b64  	%rd10, %rd9, 64;
	add.s64 	%rd12, %rd11, %rd10;
	mul.rn.f64 	%fd135, %fd493, %fd493;
	and.b32  	%r75, %r185, 1;
	setp.eq.b32 	%p14, %r75, 1;
	selp.f64 	%fd136, 0dBDA8FF8320FD8164, 0d3DE5DB65F9785EBA, %p14;
	ld.global.nc.v2.f64 	{%fd137, %fd138}, [%rd12];
	fma.rn.f64 	%fd139, %fd136, %fd135, %fd137;
	fma.rn.f64 	%fd140, %fd139, %fd135, %fd138;
	ld.global.nc.v2.f64 	{%fd141, %fd142}, [%rd12+16];
	fma.rn.f64 	%fd143, %fd140, %fd135, %fd141;
	fma.rn.f64 	%fd144, %fd143, %fd135, %fd142;
	ld.global.nc.v2.f64 	{%fd145, %fd146}, [%rd12+32];
	fma.rn.f64 	%fd147, %fd144, %fd135, %fd145;
	fma.rn.f64 	%fd148, %fd147, %fd135, %fd146;
	fma.rn.f64 	%fd149, %fd148, %fd493, %fd493;
	fma.rn.f64 	%fd150, %fd148, %fd135, 0d3FF0000000000000;
	selp.f64 	%fd151, %fd150, %fd149, %p14;
	and.b32  	%r76, %r185, 2;
	setp.eq.s32 	%p15, %r76, 0;
	mov.f64 	%fd152, 0d0000000000000000;
	sub.f64 	%fd153, %fd152, %fd151;
	selp.f64 	%fd24, %fd151, %fd153, %p15;
	mul.f64 	%fd25, %fd16, 0d3FF921FB54442D18;
	abs.f64 	%fd26, %fd25;
	setp.neu.f64 	%p16, %fd26, 0d7FF0000000000000;
	@%p16 bra 	$L__BB0_9;
	mov.f64 	%fd159, 0d0000000000000000;
	mul.rn.f64 	%fd494, %fd25, %fd159;
	mov.b32 	%r186, 0;
	bra.uni 	$L__BB0_11;
$L__BB0_9:
	mul.f64 	%fd154, %fd25, 0d3FE45F306DC9C883;
	cvt.rni.s32.f64 	%r186, %fd154;
	cvt.rn.f64.s32 	%fd155, %r186;
	fma.rn.f64 	%fd156, %fd155, 0dBFF921FB54442D18, %fd25;
	fma.rn.f64 	%fd157, %fd155, 0dBC91A62633145C00, %fd156;
	fma.rn.f64 	%fd494, %fd155, 0dB97B839A252049C0, %fd157;
	setp.ltu.f64 	%p17, %fd26, 0d41E0000000000000;
	@%p17 bra 	$L__BB0_11;
	{ // callseq 1, 0
	.param .b64 param0;
	st.param.f64 	[param0], %fd25;
	.param .align 16 .b8 retval0[16];
	call.uni (retval0), 
	__internal_trig_reduction_slowpathd, 
	(
	param0
	);
	ld.param.f64 	%fd494, [retval0];
	ld.param.b32 	%r186, [retval0+8];
	} // callseq 1
$L__BB0_11:
	ld.param.u64 	%rd73, [_Z22x_create_matrix_on_gpuPdS_S_S_S_S_S_S_ddddiiidd_param_6];
	shl.b32 	%r79, %r186, 6;
	cvt.u64.u32 	%rd13, %r79;
	and.b64  	%rd14, %rd13, 64;
	add.s64 	%rd16, %rd11, %rd14;
	mul.rn.f64 	%fd160, %fd494, %fd494;
	and.b32  	%r80, %r186, 1;
	setp.eq.b32 	%p18, %r80, 1;
	selp.f64 	%fd161, 0dBDA8FF8320FD8164, 0d3DE5DB65F9785EBA, %p18;
	ld.global.nc.v2.f64 	{%fd162, %fd163}, [%rd16];
	fma.rn.f64 	%fd164, %fd161, %fd160, %fd162;
	fma.rn.f64 	%fd165, %fd164, %fd160, %fd163;
	ld.global.nc.v2.f64 	{%fd166, %fd167}, [%rd16+16];
	fma.rn.f64 	%fd168, %fd165, %fd160, %fd166;
	fma.rn.f64 	%fd169, %fd168, %fd160, %fd167;
	ld.global.nc.v2.f64 	{%fd170, %fd171}, [%rd16+32];
	fma.rn.f64 	%fd172, %fd169, %fd160, %fd170;
	fma.rn.f64 	%fd173, %fd172, %fd160, %fd171;
	fma.rn.f64 	%fd174, %fd173, %fd494, %fd494;
	fma.rn.f64 	%fd175, %fd173, %fd160, 0d3FF0000000000000;
	selp.f64 	%fd176, %fd175, %fd174, %p18;
	and.b32  	%r81, %r186, 2;
	setp.eq.s32 	%p19, %r81, 0;
	mov.f64 	%fd177, 0d0000000000000000;
	sub.f64 	%fd178, %fd177, %fd176;
	selp.f64 	%fd179, %fd176, %fd178, %p19;
	mul.f64 	%fd180, %fd24, 0d400921FB54442D18;
	mul.f64 	%fd181, %fd180, %fd179;
	fma.rn.f64 	%fd182, %fd107, %fd181, %fd15;
	add.f64 	%fd183, %fd182, 0d3FF0000000000000;
	div.rn.f64 	%fd184, %fd183, %fd104;
	cvt.rmi.f64.f64 	%fd185, %fd184;
	cvt.rzi.s32.f64 	%r82, %fd185;
	cvt.rn.f64.s32 	%fd186, %r82;
	add.f64 	%fd187, %fd186, 0d3FE0000000000000;
	fma.rn.f64 	%fd188, %fd104, %fd187, 0dBFF0000000000000;
	sub.f64 	%fd31, %fd182, %fd188;
	setp.lt.s32 	%p20, %r82, 1;
	setp.ge.s32 	%p21, %r82, %r3;
	cvta.to.global.u64 	%rd17, %rd73;
	mul.wide.s32 	%rd18, %r183, 8;
	add.s64 	%rd1, %rd17, %rd18;
	or.pred  	%p22, %p20, %p21;
	@%p22 bra 	$L__BB0_13;
	ld.param.u64 	%rd72, [_Z22x_create_matrix_on_gpuPdS_S_S_S_S_S_S_ddddiiidd_param_5];
	div.rn.f64 	%fd273, %fd31, %fd104;
	add.s32 	%r122, %r82, -1;
	mad.lo.s32 	%r123, %r122, %r64, %r12;
	cvta.to.global.u64 	%rd27, %rd72;
	mul.wide.s32 	%rd28, %r123, 8;
	add.s64 	%rd29, %rd27, %rd28;
	ld.global.f64 	%fd274, [%rd29];
	mul.f64 	%fd275, %fd274, 0d3FE0000000000000;
	add.f64 	%fd276, %fd273, 0dBFF0000000000000;
	mul.f64 	%fd277, %fd276, %fd275;
	mul.f64 	%fd278, %fd273, %fd277;
	add.s64 	%rd31, %rd29, %rd30;
	ld.global.f64 	%fd279, [%rd31];
	mul.f64 	%fd280, %fd276, %fd279;
	add.f64 	%fd281, %fd273, 0d3FF0000000000000;
	mul.f64 	%fd282, %fd281, %fd280;
	sub.f64 	%fd283, %fd278, %fd282;
	add.s64 	%rd32, %rd31, %rd30;
	ld.global.f64 	%fd284, [%rd32];
	mul.f64 	%fd285, %fd284, 0d3FE0000000000000;
	mul.f64 	%fd286, %fd281, %fd285;
	fma.rn.f64 	%fd287, %fd273, %fd286, %fd283;
	st.global.f64 	[%rd1], %fd287;
	bra.uni 	$L__BB0_33;
$L__BB0_13:
	setp.eq.f64 	%p23, %fd2, 0d7FF0000000000000;
	mov.b32 	%r188, 1;
	mov.f64 	%fd496, %fd4;
	@%p23 bra 	$L__BB0_17;
	setp.ltu.f64 	%p24, %fd2, 0d41E0000000000000;
	mov.f64 	%fd496, %fd3;
	mov.u32 	%r187, %r4;
	@%p24 bra 	$L__BB0_16;
	{ // callseq 2, 0
	.param .b64 param0;
	st.param.f64 	[param0], %fd1;
	.param .align 16 .b8 retval0[16];
	call.uni (retval0), 
	__internal_trig_reduction_slowpathd, 
	(
	param0
	);
	ld.param.f64 	%fd496, [retval0];
	ld.param.b32 	%r187, [retval0+8];
	} // callseq 2
$L__BB0_16:
	add.s32 	%r188, %r187, 1;
$L__BB0_17:
	setp.eq.f64 	%p25, %fd2, 0d7FF0000000000000;
	selp.b32 	%r189, 0, %r4, %p25;
	selp.f64 	%fd497, %fd4, %fd3, %p25;
	shl.b32 	%r85, %r188, 6;
	cvt.u64.u32 	%rd19, %r85;
	and.b64  	%rd20, %rd19, 64;
	mov.u64 	%rd21, __cudart_sin_cos_coeffs;
	add.s64 	%rd22, %rd21, %rd20;
	mul.rn.f64 	%fd190, %fd496, %fd496;
	and.b32  	%r86, %r188, 1;
	setp.eq.b32 	%p26, %r86, 1;
	selp.f64 	%fd191, 0dBDA8FF8320FD8164, 0d3DE5DB65F9785EBA, %p26;
	ld.global.nc.v2.f64 	{%fd192, %fd193}, [%rd22];
	fma.rn.f64 	%fd194, %fd191, %fd190, %fd192;
	fma.rn.f64 	%fd195, %fd194, %fd190, %fd193;
	ld.global.nc.v2.f64 	{%fd196, %fd197}, [%rd22+16];
	fma.rn.f64 	%fd198, %fd195, %fd190, %fd196;
	fma.rn.f64 	%fd199, %fd198, %fd190, %fd197;
	ld.global.nc.v2.f64 	{%fd200, %fd201}, [%rd22+32];
	fma.rn.f64 	%fd202, %fd199, %fd190, %fd200;
	fma.rn.f64 	%fd203, %fd202, %fd190, %fd201;
	fma.rn.f64 	%fd204, %fd203, %fd496, %fd496;
	fma.rn.f64 	%fd205, %fd203, %fd190, 0d3FF0000000000000;
	selp.f64 	%fd206, %fd205, %fd204, %p26;
	and.b32  	%r87, %r188, 2;
	setp.eq.s32 	%p27, %r87, 0;
	mov.f64 	%fd207, 0d0000000000000000;
	sub.f64 	%fd208, %fd207, %fd206;
	selp.f64 	%fd36, %fd206, %fd208, %p27;
	@%p2 bra 	$L__BB0_19;
	{ // callseq 3, 0
	.param .b64 param0;
	st.param.f64 	[param0], %fd1;
	.param .align 16 .b8 retval0[16];
	call.uni (retval0), 
	__internal_trig_reduction_slowpathd, 
	(
	param0
	);
	ld.param.f64 	%fd497, [retval0];
	ld.param.b32 	%r189, [retval0+8];
	} // callseq 3
$L__BB0_19:
	setp.lt.s32 	%p28, %r5, 0;
	setp.eq.s32 	%p29, %r6, 1062207488;
	shl.b32 	%r89, %r189, 6;
	cvt.u64.u32 	%rd23, %r89;
	and.b64  	%rd24, %rd23, 64;
	add.s64 	%rd26, %rd21, %rd24;
	mul.rn.f64 	%fd210, %fd497, %fd497;
	and.b32  	%r90, %r189, 1;
	setp.eq.b32 	%p31, %r90, 1;
	selp.f64 	%fd211, 0dBDA8FF8320FD8164, 0d3DE5DB65F9785EBA, %p31;
	ld.global.nc.v2.f64 	{%fd212, %fd213}, [%rd26];
	fma.rn.f64 	%fd214, %fd211, %fd210, %fd212;
	fma.rn.f64 	%fd215, %fd214, %fd210, %fd213;
	ld.global.nc.v2.f64 	{%fd216, %fd217}, [%rd26+16];
	fma.rn.f64 	%fd218, %fd215, %fd210, %fd216;
	fma.rn.f64 	%fd219, %fd218, %fd210, %fd217;
	ld.global.nc.v2.f64 	{%fd220, %fd221}, [%rd26+32];
	fma.rn.f64 	%fd222, %fd219, %fd210, %fd220;
	fma.rn.f64 	%fd223, %fd222, %fd210, %fd221;
	fma.rn.f64 	%fd224, %fd223, %fd497, %fd497;
	fma.rn.f64 	%fd225, %fd223, %fd210, 0d3FF0000000000000;
	selp.f64 	%fd226, %fd225, %fd224, %p31;
	and.b32  	%r91, %r189, 2;
	setp.eq.s32 	%p32, %r91, 0;
	mov.f64 	%fd227, 0d0000000000000000;
	sub.f64 	%fd228, %fd227, %fd226;
	selp.f64 	%fd229, %fd226, %fd228, %p32;
	mul.f64 	%fd230, %fd16, %fd229;
	fma.rn.f64 	%fd231, %fd15, %fd36, %fd230;
	mul.f64 	%fd232, %fd16, %fd36;
	mul.f64 	%fd233, %fd15, %fd229;
	sub.f64 	%fd39, %fd232, %fd233;
	add.f64 	%fd40, %fd231, 0d3FD6666666666666;
	{
	.reg .b32 %temp; 
	mov.b64 	{%temp, %r29}, %fd40;
	}
	abs.f64 	%fd41, %fd40;
	{ // callseq 4, 0
	.param .b64 param0;
	st.param.f64 	[param0], %fd41;
	.param .b64 retval0;
	call.uni (retval0), 
	__internal_accurate_pow, 
	(
	param0
	);
	ld.param.f64 	%fd234, [retval0];
	} // callseq 4
	setp.lt.s32 	%p33, %r29, 0;
	neg.f64 	%fd236, %fd234;
	selp.f64 	%fd237, %fd236, %fd234, %p29;
	selp.f64 	%fd238, %fd237, %fd234, %p33;
	setp.eq.f64 	%p34, %fd40, 0d0000000000000000;
	selp.b32 	%r92, %r29, 0, %p29;
	or.b32  	%r93, %r92, 2146435072;
	selp.b32 	%r94, %r93, %r92, %p28;
	mov.b32 	%r95, 0;
	mov.b64 	%fd239, {%r95, %r94};
	selp.f64 	%fd498, %fd239, %fd238, %p34;
	add.f64 	%fd240, %fd40, 0d4000000000000000;
	{
	.reg .b32 %temp; 
	mov.b64 	{%temp, %r96}, %fd240;
	}
	and.b32  	%r97, %r96, 2146435072;
	setp.ne.s32 	%p35, %r97, 2146435072;
	@%p35 bra 	$L__BB0_24;
	setp.num.f64 	%p36, %fd40, %fd40;
	@%p36 bra 	$L__BB0_22;
	mov.f64 	%fd241, 0d4000000000000000;
	add.rn.f64 	%fd498, %fd40, %fd241;
	bra.uni 	$L__BB0_24;
$L__BB0_22:
	setp.neu.f64 	%p37, %fd41, 0d7FF0000000000000;
	@%p37 bra 	$L__BB0_24;
	selp.b32 	%r98, %r8, %r7, %p1;
	selp.b32 	%r99, %r98, %r7, %p33;
	mov.b32 	%r100, 0;
	mov.b64 	%fd498, {%r100, %r99};
$L__BB0_24:
	setp.eq.f64 	%p42, %fd40, 0d3FF0000000000000;
	selp.f64 	%fd46, 0d3FF0000000000000, %fd498, %p42;
	{
	.reg .b32 %temp; 
	mov.b64 	{%temp, %r30}, %fd39;
	}
	abs.f64 	%fd47, %fd39;
	{ // callseq 5, 0
	.param .b64 param0;
	st.param.f64 	[param0], %fd47;
	.param .b64 retval0;
	call.uni (retval0), 
	__internal_accurate_pow, 
	(
	param0
	);
	ld.param.f64 	%fd242, [retval0];
	} // callseq 5
	setp.lt.s32 	%p43, %r30, 0;
	neg.f64 	%fd244, %fd242;
	selp.f64 	%fd245, %fd244, %fd242, %p29;
	selp.f64 	%fd246, %fd245, %fd242, %p43;
	setp.eq.f64 	%p44, %fd39, 0d0000000000000000;
	selp.b32 	%r101, %r30, 0, %p29;
	or.b32  	%r102, %r101, 2146435072;
	selp.b32 	%r103, %r102, %r101, %p28;
	mov.b32 	%r104, 0;
	mov.b64 	%fd247, {%r104, %r103};
	selp.f64 	%fd499, %fd247, %fd246, %p44;
	add.f64 	%fd248, %fd39, 0d4000000000000000;
	{
	.reg .b32 %temp; 
	mov.b64 	{%temp, %r105}, %fd248;
	}
	and.b32  	%r106, %r105, 2146435072;
	setp.ne.s32 	%p45, %r106, 2146435072;
	@%p45 bra 	$L__BB0_29;
	setp.num.f64 	%p46, %fd39, %fd39;
	@%p46 bra 	$L__BB0_27;
	mov.f64 	%fd249, 0d4000000000000000;
	add.rn.f64 	%fd499, %fd39, %fd249;
	bra.uni 	$L__BB0_29;
$L__BB0_27:
	setp.neu.f64 	%p47, %fd47, 0d7FF0000000000000;
	@%p47 bra 	$L__BB0_29;
	selp.b32 	%r107, %r8, %r7, %p1;
	selp.b32 	%r108, %r107, %r7, %p43;
	mov.b32 	%r109, 0;
	mov.b64 	%fd499, {%r109, %r108};
$L__BB0_29:
	setp.eq.f64 	%p49, %fd39, 0d3FF0000000000000;
	selp.f64 	%fd250, 0d3FF0000000000000, %fd499, %p49;
	add.f64 	%fd251, %fd46, %fd250;
	neg.f64 	%fd252, %fd251;
	div.rn.f64 	%fd52, %fd252, %fd5;
	fma.rn.f64 	%fd253, %fd52, 0d3FF71547652B82FE, 0d4338000000000000;
	{
	.reg .b32 %temp; 
	mov.b64 	{%r31, %temp}, %fd253;
	}
	mov.f64 	%fd254, 0dC338000000000000;
	add.rn.f64 	%fd255, %fd253, %fd254;
	fma.rn.f64 	%fd256, %fd255, 0dBFE62E42FEFA39EF, %fd52;
	fma.rn.f64 	%fd257, %fd255, 0dBC7ABC9E3B39803F, %fd256;
	fma.rn.f64 	%fd258, %fd257, 0d3E5ADE1569CE2BDF, 0d3E928AF3FCA213EA;
	fma.rn.f64 	%fd259, %fd258, %fd257, 0d3EC71DEE62401315;
	fma.rn.f64 	%fd260, %fd259, %fd257, 0d3EFA01997C89EB71;
	fma.rn.f64 	%fd261, %fd260, %fd257, 0d3F2A01A014761F65;
	fma.rn.f64 	%fd262, %fd261, %fd257, 0d3F56C16C1852B7AF;
	fma.rn.f64 	%fd263, %fd262, %fd257, 0d3F81111111122322;
	fma.rn.f64 	%fd264, %fd263, %fd257, 0d3FA55555555502A1;
	fma.rn.f64 	%fd265, %fd264, %fd257, 0d3FC5555555555511;
	fma.rn.f64 	%fd266, %fd265, %fd257, 0d3FE000000000000B;
	fma.rn.f64 	%fd267, %fd266, %fd257, 0d3FF0000000000000;
	fma.rn.f64 	%fd268, %fd267, %fd257, 0d3FF0000000000000;
	{
	.reg .b32 %temp; 
	mov.b64 	{%r32, %temp}, %fd268;
	}
	{
	.reg .b32 %temp; 
	mov.b64 	{%temp, %r33}, %fd268;
	}
	shl.b32 	%r110, %r31, 20;
	add.s32 	%r111, %r110, %r33;
	mov.b64 	%fd500, {%r32, %r111};
	{
	.reg .b32 %temp; 
	mov.b64 	{%temp, %r112}, %fd52;
	}
	mov.b32 	%f3, %r112;
	abs.f32 	%f1, %f3;
	setp.lt.f32 	%p50, %f1, 0f4086232B;
	@%p50 bra 	$L__BB0_32;
	setp.lt.f64 	%p51, %fd52, 0d0000000000000000;
	add.f64 	%fd269, %fd52, 0d7FF0000000000000;
	selp.f64 	%fd500, 0d0000000000000000, %fd269, %p51;
	setp.geu.f32 	%p52, %f1, 0f40874800;
	@%p52 bra 	$L__BB0_32;
	shr.u32 	%r113, %r31, 31;
	add.s32 	%r114, %r31, %r113;
	shr.s32 	%r115, %r114, 1;
	shl.b32 	%r116, %r115, 20;
	add.s32 	%r117, %r33, %r116;
	mov.b64 	%fd270, {%r32, %r117};
	sub.s32 	%r118, %r31, %r115;
	shl.b32 	%r119, %r118, 20;
	add.s32 	%r120, %r119, 1072693248;
	mov.b32 	%r121, 0;
	mov.b64 	%fd271, {%r121, %r120};
	mul.f64 	%fd500, %fd271, %fd270;
$L__BB0_32:
	mul.f64 	%fd272, %fd6, %fd500;
	st.global.f64 	[%rd1], %fd272;
$L__BB0_33:
	setp.eq.f64 	%p53, %fd8, 0d7FF0000000000000;
	mov.b32 	%r191, 1;
	mov.f64 	%fd502, %fd10;
	@%p53 bra 	$L__BB0_37;
	setp.ltu.f64 	%p54, %fd8, 0d41E0000000000000;
	mov.f64 	%fd502, %fd9;
	mov.u32 	%r190, %r9;
	@%p54 bra 	$L__BB0_36;
	{ // callseq 6, 0
	.param .b64 param0;
	st.param.f64 	[param0], %fd7;
	.param .align 16 .b8 retval0[16];
	call.uni (retval0), 
	__internal_trig_reduction_slowpathd, 
	(
	param0
	);
	ld.param.f64 	%fd502, [retval0];
	ld.param.b32 	%r190, [retval0+8];
	} // callseq 6
$L__BB0_36:
	add.s32 	%r191, %r190, 1;
$L__BB0_37:
	setp.eq.f64 	%p55, %fd8, 0d7FF0000000000000;
	selp.b32 	%r192, 0, %r9, %p55;
	selp.f64 	%fd503, %fd10, %fd9, %p55;
	shl.b32 	%r126, %r191, 6;
	cvt.u64.u32 	%rd33, %r126;
	and.b64  	%rd34, %rd33, 64;
	mov.u64 	%rd35, __cudart_sin_cos_coeffs;
	add.s64 	%rd36, %rd35, %rd34;
	mul.rn.f64 	%fd289, %fd502, %fd502;
	and.b32  	%r127, %r191, 1;
	setp.eq.b32 	%p56, %r127, 1;
	selp.f64 	%fd290, 0dBDA8FF8320FD8164, 0d3DE5DB65F9785EBA, %p56;
	ld.global.nc.v2.f64 	{%fd291, %fd292}, [%rd36];
	fma.rn.f64 	%fd293, %fd290, %fd289, %fd291;
	fma.rn.f64 	%fd294, %fd293, %fd289, %fd292;
	ld.global.nc.v2.f64 	{%fd295, %fd296}, [%rd36+16];
	fma.rn.f64 	%fd297, %fd294, %fd289, %fd295;
	fma.rn.f64 	%fd298, %fd297, %fd289, %fd296;
	ld.global.nc.v2.f64 	{%fd299, %fd300}, [%rd36+32];
	fma.rn.f64 	%fd301, %fd298, %fd289, %fd299;
	fma.rn.f64 	%fd302, %fd301, %fd289, %fd300;
	fma.rn.f64 	%fd303, %fd302, %fd502, %fd502;
	fma.rn.f64 	%fd304, %fd302, %fd289, 0d3FF0000000000000;
	selp.f64 	%fd305, %fd304, %fd303, %p56;
	and.b32  	%r128, %r191, 2;
	setp.eq.s32 	%p57, %r128, 0;
	mov.f64 	%fd306, 0d0000000000000000;
	sub.f64 	%fd307, %fd306, %fd305;
	selp.f64 	%fd61, %fd305, %fd307, %p57;
	@%p3 bra 	$L__BB0_39;
	{ // callseq 7, 0
	.param .b64 param0;
	st.param.f64 	[param0], %fd7;
	.param .align 16 .b8 retval0[16];
	call.uni (retval0), 
	__internal_trig_reduction_slowpathd, 
	(
	param0
	);
	ld.param.f64 	%fd503, [retval0];
	ld.param.b32 	%r192, [retval0+8];
	} // callseq 7
$L__BB0_39:
	setp.lt.s32 	%p58, %r5, 0;
	setp.eq.s32 	%p59, %r6, 1062207488;
	shl.b32 	%r130, %r192, 6;
	cvt.u64.u32 	%rd37, %r130;
	and.b64  	%rd38, %rd37, 64;
	add.s64 	%rd40, %rd35, %rd38;
	mul.rn.f64 	%fd309, %fd503, %fd503;
	and.b32  	%r131, %r192, 1;
	setp.eq.b32 	%p61, %r131, 1;
	selp.f64 	%fd310, 0dBDA8FF8320FD8164, 0d3DE5DB65F9785EBA, %p61;
	ld.global.nc.v2.f64 	{%fd311, %fd312}, [%rd40];
	fma.rn.f64 	%fd313, %fd310, %fd309, %fd311;
	fma.rn.f64 	%fd314, %fd313, %fd309, %fd312;
	ld.global.nc.v2.f64 	{%fd315, %fd316}, [%rd40+16];
	fma.rn.f64 	%fd317, %fd314, %fd309, %fd315;
	fma.rn.f64 	%fd318, %fd317, %fd309, %fd316;
	ld.global.nc.v2.f64 	{%fd319, %fd320}, [%rd40+32];
	fma.rn.f64 	%fd321, %fd318, %fd309, %fd319;
	fma.rn.f64 	%fd322, %fd321, %fd309, %fd320;
	fma.rn.f64 	%fd323, %fd322, %fd503, %fd503;
	fma.rn.f64 	%fd324, %fd322, %fd309, 0d3FF0000000000000;
	selp.f64 	%fd325, %fd324, %fd323, %p61;
	and.b32  	%r132, %r192, 2;
	setp.eq.s32 	%p62, %r132, 0;
	mov.f64 	%fd326, 0d0000000000000000;
	sub.f64 	%fd327, %fd326, %fd325;
	selp.f64 	%fd64, %fd325, %fd327, %p62;
	mul.f64 	%fd328, %fd16, %fd64;
	fma.rn.f64 	%fd329, %fd15, %fd61, %fd328;
	mul.f64 	%fd330, %fd16, %fd61;
	mul.f64 	%fd331, %fd15, %fd64;
	sub.f64 	%fd65, %fd330, %fd331;
	add.f64 	%fd66, %fd329, 0d3FD6666666666666;
	{
	.reg .b32 %temp; 
	mov.b64 	{%temp, %r41}, %fd66;
	}
	abs.f64 	%fd67, %fd66;
	{ // callseq 8, 0
	.param .b64 param0;
	st.param.f64 	[param0], %fd67;
	.param .b64 retval0;
	call.uni (retval0), 
	__internal_accurate_pow, 
	(
	param0
	);
	ld.param.f64 	%fd332, [retval0];
	} // callseq 8
	setp.lt.s32 	%p63, %r41, 0;
	neg.f64 	%fd334, %fd332;
	selp.f64 	%fd335, %fd334, %fd332, %p59;
	selp.f64 	%fd336, %fd335, %fd332, %p63;
	setp.eq.f64 	%p64, %fd66, 0d0000000000000000;
	selp.b32 	%r133, %r41, 0, %p59;
	or.b32  	%r134, %r133, 2146435072;
	selp.b32 	%r135, %r134, %r133, %p58;
	mov.b32 	%r136, 0;
	mov.b64 	%fd337, {%r136, %r135};
	selp.f64 	%fd504, %fd337, %fd336, %p64;
	add.f64 	%fd338, %fd66, 0d4000000000000000;
	{
	.reg .b32 %temp; 
	mov.b64 	{%temp, %r137}, %fd338;
	}
	and.b32  	%r138, %r137, 2146435072;
	setp.ne.s32 	%p65, %r138, 2146435072;
	@%p65 bra 	$L__BB0_44;
	setp.num.f64 	%p66, %fd66, %fd66;
	@%p66 bra 	$L__BB0_42;
	mov.f64 	%fd339, 0d4000000000000000;
	add.rn.f64 	%fd504, %fd66, %fd339;
	bra.uni 	$L__BB0_44;
$L__BB0_42:
	setp.neu.f64 	%p67, %fd67, 0d7FF0000000000000;
	@%p67 bra 	$L__BB0_44;
	selp.b32 	%r139, %r8, %r7, %p1;
	selp.b32 	%r140, %r139, %r7, %p63;
	mov.b32 	%r141, 0;
	mov.b64 	%fd504, {%r141, %r140};
$L__BB0_44:
	setp.eq.f64 	%p72, %fd66, 0d3FF0000000000000;
	selp.f64 	%fd72, 0d3FF0000000000000, %fd504, %p72;
	{
	.reg .b32 %temp; 
	mov.b64 	{%temp, %r42}, %fd65;
	}
	abs.f64 	%fd73, %fd65;
	{ // callseq 9, 0
	.param .b64 param0;
	st.param.f64 	[param0], %fd73;
	.param .b64 retval0;
	call.uni (retval0), 
	__internal_accurate_pow, 
	(
	param0
	);
	ld.param.f64 	%fd340, [retval0];
	} // callseq 9
	setp.lt.s32 	%p73, %r42, 0;
	neg.f64 	%fd342, %fd340;
	selp.f64 	%fd343, %fd342, %fd340, %p59;
	selp.f64 	%fd344, %fd343, %fd340, %p73;
	setp.eq.f64 	%p74, %fd65, 0d0000000000000000;
	selp.b32 	%r142, %r42, 0, %p59;
	or.b32  	%r143, %r142, 2146435072;
	selp.b32 	%r144, %r143, %r142, %p58;
	mov.b32 	%r145, 0;
	mov.b64 	%fd345, {%r145, %r144};
	selp.f64 	%fd505, %fd345, %fd344, %p74;
	add.f64 	%fd346, %fd65, 0d4000000000000000;
	{
	.reg .b32 %temp; 
	mov.b64 	{%temp, %r146}, %fd346;
	}
	and.b32  	%r147, %r146, 2146435072;
	setp.ne.s32 	%p75, %r147, 2146435072;
	@%p75 bra 	$L__BB0_49;
	setp.num.f64 	%p76, %fd65, %fd65;
	@%p76 bra 	$L__BB0_47;
	mov.f64 	%fd347, 0d4000000000000000;
	add.rn.f64 	%fd505, %fd65, %fd347;
	bra.uni 	$L__BB0_49;
$L__BB0_47:
	setp.neu.f64 	%p77, %fd73, 0d7FF0000000000000;
	@%p77 bra 	$L__BB0_49;
	selp.b32 	%r148, %r8, %r7, %p1;
	selp.b32 	%r149, %r148, %r7, %p73;
	mov.b32 	%r150, 0;
	mov.b64 	%fd505, {%r150, %r149};
$L__BB0_49:
	setp.eq.f64 	%p79, %fd65, 0d3FF0000000000000;
	selp.f64 	%fd348, 0d3FF0000000000000, %fd505, %p79;
	add.f64 	%fd349, %fd72, %fd348;
	neg.f64 	%fd350, %fd349;
	div.rn.f64 	%fd78, %fd350, %fd11;
	fma.rn.f64 	%fd351, %fd78, 0d3FF71547652B82FE, 0d4338000000000000;
	{
	.reg .b32 %temp; 
	mov.b64 	{%r43, %temp}, %fd351;
	}
	mov.f64 	%fd352, 0dC338000000000000;
	add.rn.f64 	%fd353, %fd351, %fd352;
	fma.rn.f64 	%fd354, %fd353, 0dBFE62E42FEFA39EF, %fd78;
	fma.rn.f64 	%fd355, %fd353, 0dBC7ABC9E3B39803F, %fd354;
	fma.rn.f64 	%fd356, %fd355, 0d3E5ADE1569CE2BDF, 0d3E928AF3FCA213EA;
	fma.rn.f64 	%fd357, %fd356, %fd355, 0d3EC71DEE62401315;
	fma.rn.f64 	%fd358, %fd357, %fd355, 0d3EFA01997C89EB71;
	fma.rn.f64 	%fd359, %fd358, %fd355, 0d3F2A01A014761F65;
	fma.rn.f64 	%fd360, %fd359, %fd355, 0d3F56C16C1852B7AF;
	fma.rn.f64 	%fd361, %fd360, %fd355, 0d3F81111111122322;
	fma.rn.f64 	%fd362, %fd361, %fd355, 0d3FA55555555502A1;
	fma.rn.f64 	%fd363, %fd362, %fd355, 0d3FC5555555555511;
	fma.rn.f64 	%fd364, %fd363, %fd355, 0d3FE000000000000B;
	fma.rn.f64 	%fd365, %fd364, %fd355, 0d3FF0000000000000;
	fma.rn.f64 	%fd366, %fd365, %fd355, 0d3FF0000000000000;
	{
	.reg .b32 %temp; 
	mov.b64 	{%r44, %temp}, %fd366;
	}
	{
	.reg .b32 %temp; 
	mov.b64 	{%temp, %r45}, %fd366;
	}
	shl.b32 	%r151, %r43, 20;
	add.s32 	%r152, %r151, %r45;
	mov.b64 	%fd506, {%r44, %r152};
	{
	.reg .b32 %temp; 
	mov.b64 	{%temp, %r153}, %fd78;
	}
	mov.b32 	%f4, %r153;
	abs.f32 	%f2, %f4;
	setp.lt.f32 	%p80, %f2, 0f4086232B;
	@%p80 bra 	$L__BB0_52;
	setp.lt.f64 	%p81, %fd78, 0d0000000000000000;
	add.f64 	%fd367, %fd78, 0d7FF0000000000000;
	selp.f64 	%fd506, 0d0000000000000000, %fd367, %p81;
	setp.geu.f32 	%p82, %f2, 0f40874800;
	@%p82 bra 	$L__BB0_52;
	shr.u32 	%r154, %r43, 31;
	add.s32 	%r155, %r43, %r154;
	shr.s32 	%r156, %r155, 1;
	shl.b32 	%r157, %r156, 20;
	add.s32 	%r158, %r45, %r157;
	mov.b64 	%fd368, {%r44, %r158};
	sub.s32 	%r159, %r43, %r156;
	shl.b32 	%r160, %r159, 20;
	add.s32 	%r161, %r160, 1072693248;
	mov.b32 	%r162, 0;
	mov.b64 	%fd369, {%r162, %r161};
	mul.f64 	%fd506, %fd369, %fd368;
$L__BB0_52:
	setp.neu.f64 	%p83, %fd26, 0d7FF0000000000000;
	@%p83 bra 	$L__BB0_54;
	mov.f64 	%fd375, 0d0000000000000000;
	mul.rn.f64 	%fd508, %fd25, %fd375;
	mov.b32 	%r194, 1;
	bra.uni 	$L__BB0_57;
$L__BB0_54:
	mul.f64 	%fd370, %fd25, 0d3FE45F306DC9C883;
	cvt.rni.s32.f64 	%r193, %fd370;
	cvt.rn.f64.s32 	%fd371, %r193;
	fma.rn.f64 	%fd372, %fd371, 0dBFF921FB54442D18, %fd25;
	fma.rn.f64 	%fd373, %fd371, 0dBC91A62633145C00, %fd372;
	fma.rn.f64 	%fd508, %fd371, 0dB97B839A252049C0, %fd373;
	setp.ltu.f64 	%p84, %fd26, 0d41E0000000000000;
	@%p84 bra 	$L__BB0_56;
	{ // callseq 10, 0
	.param .b64 param0;
	st.param.f64 	[param0], %fd25;
	.param .align 16 .b8 retval0[16];
	call.uni (retval0), 
	__internal_trig_reduction_slowpathd, 
	(
	param0
	);
	ld.param.f64 	%fd508, [retval0];
	ld.param.b32 	%r193, [retval0+8];
	} // callseq 10
$L__BB0_56:
	add.s32 	%r194, %r193, 1;
$L__BB0_57:
	setp.neu.f64 	%p85, %fd18, 0d7FF0000000000000;
	shl.b32 	%r165, %r194, 6;
	cvt.u64.u32 	%rd41, %r165;
	and.b64  	%rd42, %rd41, 64;
	mov.u64 	%rd43, __cudart_sin_cos_coeffs;
	add.s64 	%rd44, %rd43, %rd42;
	mul.rn.f64 	%fd376, %fd508, %fd508;
	and.b32  	%r166, %r194, 1;
	setp.eq.b32 	%p86, %r166, 1;
	selp.f64 	%fd377, 0dBDA8FF8320FD8164, 0d3DE5DB65F9785EBA, %p86;
	ld.global.nc.v2.f64 	{%fd378, %fd379}, [%rd44];
	fma.rn.f64 	%fd380, %fd377, %fd376, %fd378;
	fma.rn.f64 	%fd381, %fd380, %fd376, %fd379;
	ld.global.nc.v2.f64 	{%fd382, %fd383}, [%rd44+16];
	fma.rn.f64 	%fd384, %fd381, %fd376, %fd382;
	fma.rn.f64 	%fd385, %fd384, %fd376, %fd383;
	ld.global.nc.v2.f64 	{%fd386, %fd387}, [%rd44+32];
	fma.rn.f64 	%fd388, %fd385, %fd376, %fd386;
	fma.rn.f64 	%fd389, %fd388, %fd376, %fd387;
	fma.rn.f64 	%fd390, %fd389, %fd508, %fd508;
	fma.rn.f64 	%fd391, %fd389, %fd376, 0d3FF0000000000000;
	selp.f64 	%fd392, %fd391, %fd390, %p86;
	and.b32  	%r167, %r194, 2;
	setp.eq.s32 	%p87, %r167, 0;
	mov.f64 	%fd393, 0d0000000000000000;
	sub.f64 	%fd394, %fd393, %fd392;
	selp.f64 	%fd88, %fd392, %fd394, %p87;
	@%p85 bra 	$L__BB0_59;
	mov.f64 	%fd400, 0d0000000000000000;
	mul.rn.f64 	%fd509, %fd17, %fd400;
	mov.b32 	%r195, 0;
	bra.uni 	$L__BB0_61;
$L__BB0_59:
	mul.f64 	%fd395, %fd17, 0d3FE45F306DC9C883;
	cvt.rni.s32.f64 	%r195, %fd395;
	cvt.rn.f64.s32 	%fd396, %r195;
	fma.rn.f64 	%fd397, %fd396, 0dBFF921FB54442D18, %fd17;
	fma.rn.f64 	%fd398, %fd396, 0dBC91A62633145C00, %fd397;
	fma.rn.f64 	%fd509, %fd396, 0dB97B839A252049C0, %fd398;
	setp.ltu.f64 	%p88, %fd18, 0d41E0000000000000;
	@%p88 bra 	$L__BB0_61;
	{ // callseq 11, 0
	.param .b64 param0;
	st.param.f64 	[param0], %fd17;
	.param .align 16 .b8 retval0[16];
	call.uni (retval0), 
	__internal_trig_reduction_slowpathd, 
	(
	param0
	);
	ld.param.f64 	%fd509, [retval0];
	ld.param.b32 	%r195, [retval0+8];
	} // callseq 11
$L__BB0_61:
	shl.b32 	%r170, %r195, 6;
	cvt.u64.u32 	%rd45, %r170;
	and.b64  	%rd46, %rd45, 64;
	mov.u64 	%rd47, __cudart_sin_cos_coeffs;
	add.s64 	%rd48, %rd47, %rd46;
	mul.rn.f64 	%fd401, %fd509, %fd509;
	and.b32  	%r171, %r195, 1;
	setp.eq.b32 	%p90, %r171, 1;
	selp.f64 	%fd402, 0dBDA8FF8320FD8164, 0d3DE5DB65F9785EBA, %p90;
	ld.global.nc.v2.f64 	{%fd403, %fd404}, [%rd48];
	fma.rn.f64 	%fd405, %fd402, %fd401, %fd403;
	fma.rn.f64 	%fd406, %fd405, %fd401, %fd404;
	ld.global.nc.v2.f64 	{%fd407, %fd408}, [%rd48+16];
	fma.rn.f64 	%fd409, %fd406, %fd401, %fd407;
	fma.rn.f64 	%fd410, %fd409, %fd401, %fd408;
	ld.global.nc.v2.f64 	{%fd411, %fd412}, [%rd48+32];
	fma.rn.f64 	%fd413, %fd410, %fd401, %fd411;
	fma.rn.f64 	%fd414, %fd413, %fd401, %fd412;
	fma.rn.f64 	%fd415, %fd414, %fd509, %fd509;
	fma.rn.f64 	%fd416, %fd414, %fd401, 0d3FF0000000000000;
	selp.f64 	%fd417, %fd416, %fd415, %p90;
	and.b32  	%r172, %r195, 2;
	setp.eq.s32 	%p91, %r172, 0;
	mov.f64 	%fd418, 0d0000000000000000;
	sub.f64 	%fd419, %fd418, %fd417;
	selp.f64 	%fd420, %fd417, %fd419, %p91;
	mul.f64 	%fd421, %fd88, %fd420;
	sub.f64 	%fd93, %fd15, %fd421;
	@%p85 bra 	$L__BB0_63;
	mov.f64 	%fd427, 0d0000000000000000;
	mul.rn.f64 	%fd511, %fd17, %fd427;
	mov.b32 	%r197, 1;
	bra.uni 	$L__BB0_66;
$L__BB0_63:
	mul.f64 	%fd422, %fd17, 0d3FE45F306DC9C883;
	cvt.rni.s32.f64 	%r196, %fd422;
	cvt.rn.f64.s32 	%fd423, %r196;
	fma.rn.f64 	%fd424, %fd423, 0dBFF921FB54442D18, %fd17;
	fma.rn.f64 	%fd425, %fd423, 0dBC91A62633145C00, %fd424;
	fma.rn.f64 	%fd511, %fd423, 0dB97B839A252049C0, %fd425;
	setp.ltu.f64 	%p92, %fd18, 0d41E0000000000000;
	@%p92 bra 	$L__BB0_65;
	{ // callseq 12, 0
	.param .b64 param0;
	st.param.f64 	[param0], %fd17;
	.param .align 16 .b8 retval0[16];
	call.uni (retval0), 
	__internal_trig_reduction_slowpathd, 
	(
	param0
	);
	ld.param.f64 	%fd511, [retval0];
	ld.param.b32 	%r196, [retval0+8];
	} // callseq 12
$L__BB0_65:
	add.s32 	%r197, %r196, 1;
$L__BB0_66:
	shl.b32 	%r175, %r197, 6;
	cvt.u64.u32 	%rd49, %r175;
	and.b64  	%rd50, %rd49, 64;
	mov.u64 	%rd51, __cudart_sin_cos_coeffs;
	add.s64 	%rd52, %rd51, %rd50;
	mul.rn.f64 	%fd428, %fd511, %fd511;
	and.b32  	%r176, %r197, 1;
	setp.eq.b32 	%p94, %r176, 1;
	selp.f64 	%fd429, 0dBDA8FF8320FD8164, 0d3DE5DB65F9785EBA, %p94;
	ld.global.nc.v2.f64 	{%fd430, %fd431}, [%rd52];
	fma.rn.f64 	%fd432, %fd429, %fd428, %fd430;
	fma.rn.f64 	%fd433, %fd432, %fd428, %fd431;
	ld.global.nc.v2.f64 	{%fd434, %fd435}, [%rd52+16];
	fma.rn.f64 	%fd436, %fd433, %fd428, %fd434;
	fma.rn.f64 	%fd437, %fd436, %fd428, %fd435;
	ld.global.nc.v2.f64 	{%fd438, %fd439}, [%rd52+32];
	fma.rn.f64 	%fd440, %fd437, %fd428, %fd438;
	fma.rn.f64 	%fd441, %fd440, %fd428, %fd439;
	fma.rn.f64 	%fd442, %fd441, %fd511, %fd511;
	fma.rn.f64 	%fd443, %fd441, %fd428, 0d3FF0000000000000;
	selp.f64 	%fd444, %fd443, %fd442, %p94;
	and.b32  	%r177, %r197, 2;
	setp.eq.s32 	%p95, %r177, 0;
	mov.f64 	%fd445, 0d0000000000000000;
	sub.f64 	%fd446, %fd445, %fd444;
	selp.f64 	%fd99, %fd444, %fd446, %p95;
	@%p83 bra 	$L__BB0_68;
	mov.f64 	%fd452, 0d0000000000000000;
	mul.rn.f64 	%fd512, %fd25, %fd452;
	mov.b32 	%r198, 0;
	bra.uni 	$L__BB0_70;
$L__BB0_68:
	mul.f64 	%fd447, %fd25, 0d3FE45F306DC9C883;
	cvt.rni.s32.f64 	%r198, %fd447;
	cvt.rn.f64.s32 	%fd448, %r198;
	fma.rn.f64 	%fd449, %fd448, 0dBFF921FB54442D18, %fd25;
	fma.rn.f64 	%fd450, %fd448, 0dBC91A62633145C00, %fd449;
	fma.rn.f64 	%fd512, %fd448, 0dB97B839A252049C0, %fd450;
	setp.ltu.f64 	%p96, %fd26, 0d41E0000000000000;
	@%p96 bra 	$L__BB0_70;
	{ // callseq 13, 0
	.param .b64 param0;
	st.param.f64 	[param0], %fd25;
	.param .align 16 .b8 retval0[16];
	call.uni (retval0), 
	__internal_trig_reduction_slowpathd, 
	(
	param0
	);
	ld.param.f64 	%fd512, [retval0];
	ld.param.b32 	%r198, [retval0+8];
	} // callseq 13
$L__BB0_70:
	ld.param.u64 	%rd74, [_Z22x_create_matrix_on_gpuPdS_S_S_S_S_S_S_ddddiiidd_param_7];
	ld.param.u64 	%rd71, [_Z22x_create_matrix_on_gpuPdS_S_S_S_S_S_S_ddddiiidd_param_3];
	ld.param.u64 	%rd70, [_Z22x_create_matrix_on_gpuPdS_S_S_S_S_S_S_ddddiiidd_param_2];
	ld.param.u64 	%rd69, [_Z22x_create_matrix_on_gpuPdS_S_S_S_S_S_S_ddddiiidd_param_1];
	ld.param.u64 	%rd68, [_Z22x_create_matrix_on_gpuPdS_S_S_S_S_S_S_ddddiiidd_param_0];
	shl.b32 	%r180, %r198, 6;
	cvt.u64.u32 	%rd53, %r180;
	and.b64  	%rd54, %rd53, 64;
	mov.u64 	%rd55, __cudart_sin_cos_coeffs;
	add.s64 	%rd56, %rd55, %rd54;
	mul.rn.f64 	%fd453, %fd512, %fd512;
	and.b32  	%r181, %r198, 1;
	setp.eq.b32 	%p97, %r181, 1;
	selp.f64 	%fd454, 0dBDA8FF8320FD8164, 0d3DE5DB65F9785EBA, %p97;
	ld.global.nc.v2.f64 	{%fd455, %fd456}, [%rd56];
	fma.rn.f64 	%fd457, %fd454, %fd453, %fd455;
	fma.rn.f64 	%fd458, %fd457, %fd453, %fd456;
	ld.global.nc.v2.f64 	{%fd459, %fd460}, [%rd56+16];
	fma.rn.f64 	%fd461, %fd458, %fd453, %fd459;
	fma.rn.f64 	%fd462, %fd461, %fd453, %fd460;
	ld.global.nc.v2.f64 	{%fd463, %fd464}, [%rd56+32];
	fma.rn.f64 	%fd465, %fd462, %fd453, %fd463;
	fma.rn.f64 	%fd466, %fd465, %fd453, %fd464;
	fma.rn.f64 	%fd467, %fd466, %fd512, %fd512;
	fma.rn.f64 	%fd468, %fd466, %fd453, 0d3FF0000000000000;
	selp.f64 	%fd469, %fd468, %fd467, %p97;
	and.b32  	%r182, %r198, 2;
	setp.eq.s32 	%p98, %r182, 0;
	mov.f64 	%fd470, 0d0000000000000000;
	sub.f64 	%fd471, %fd470, %fd469;
	selp.f64 	%fd472, %fd469, %fd471, %p98;
	mul.f64 	%fd473, %fd99, %fd472;
	sub.f64 	%fd474, %fd16, %fd473;
	mul.f64 	%fd475, %fd64, 0d0000000000000000;
	fma.rn.f64 	%fd476, %fd61, 0d3FD6666666666666, %fd475;
	add.f64 	%fd477, %fd15, %fd476;
	mul.f64 	%fd478, %fd477, %fd474;
	mul.f64 	%fd479, %fd61, 0d0000000000000000;
	mul.f64 	%fd480, %fd64, 0d3FD6666666666666;
	sub.f64 	%fd481, %fd479, %fd480;
	sub.f64 	%fd482, %fd481, %fd16;
	fma.rn.f64 	%fd483, %fd482, %fd93, %fd478;
	mul.f64 	%fd484, %fd12, %fd506;
	mul.f64 	%fd485, %fd484, 0dC00921FB54442D18;
	mul.f64 	%fd486, %fd485, %fd483;
	div.rn.f64 	%fd487, %fd486, %fd11;
	cvta.to.global.u64 	%rd57, %rd74;
	mul.wide.s32 	%rd58, %r183, 8;
	add.s64 	%rd59, %rd57, %rd58;
	st.global.f64 	[%rd59], %fd487;
	cvta.to.global.u64 	%rd60, %rd68;
	add.s64 	%rd61, %rd60, %rd58;
	st.global.f64 	[%rd61], %fd13;
	cvta.to.global.u64 	%rd62, %rd69;
	add.s64 	%rd63, %rd62, %rd58;
	st.global.f64 	[%rd63], %fd14;
	cvta.to.global.u64 	%rd64, %rd70;
	add.s64 	%rd65, %rd64, %rd58;
	st.global.f64 	[%rd65], %fd13;
	ld.global.f64 	%fd488, [%rd1];
	ld.global.f64 	%fd489, [%rd59];
	fma.rn.f64 	%fd490, %fd107, %fd489, %fd488;
	cvta.to.global.u64 	%rd66, %rd71;
	add.s64 	%rd67, %rd66, %rd58;
	st.global.f64 	[%rd67], %fd490;
	add.s32 	%r183, %r183, %r10;
	setp.lt.s32 	%p99, %r183, %r65;
	@%p99 bra 	$L__BB0_2;
$L__BB0_71:
	ret;

}
	// .globl	_Z22y_create_matrix_on_gpuPdS_S_S_S_S_S_S_ddddiiidd
.visible .entry _Z22y_create_matrix_on_gpuPdS_S_S_S_S_S_S_ddddiiidd(
	.param .u64 .ptr .align 1 _Z22y_create_matrix_on_gpuPdS_S_S_S_S_S_S_ddddiiidd_param_0,
	.param .u64 .ptr .align 1 _Z22y_create_matrix_on_gpuPdS_S_S_S_S_S_S_ddddiiidd_param_1,
	.param .u64 .ptr .align 1 _Z22y_create_matrix_on_gpuPdS_S_S_S_S_S_S_ddddiiidd_param_2,
	.param .u64 .ptr .align 1 _Z22y_create_matrix_on_gpuPdS_S_S_S_S_S_S_ddddiiidd_param_3,
	.param .u64 .ptr .align 1 _Z22y_create_matrix_on_gpuPdS_S_S_S_S_S_S_ddddiiidd_param_4,
	.param .u64 .ptr .align 1 _Z22y_create_matrix_on_gpuPdS_S_S_S_S_S_S_ddddiiidd_param_5,
	.param .u64 .ptr .align 1 _Z22y_create_matrix_on_gpuPdS_S_S_S_S_S_S_ddddiiidd_param_6,
	.param .u64 .ptr .align 1 _Z22y_create_matrix_on_gpuPdS_S_S_S_S_S_S_ddddiiidd_param_7,
	.param .f64 _Z22y_create_matrix_on_gpuPdS_S_S_S_S_S_S_ddddiiidd_param_8,
	.param .f64 _Z22y_create_matrix_on_gpuPdS_S_S_S_S_S_S_ddddiiidd_param_9,
	.param .f64 _Z22y_create_matrix_on_gpuPdS_S_S_S_S_S_S_ddddiiidd_param_10,
	.param .f64 _Z22y_create_matrix_on_gpuPdS_S_S_S_S_S_S_ddddiiidd_param_11,
	.param .u32 _Z22y_create_matrix_on_gpuPdS_S_S_S_S_S_S_ddddiiidd_param_12,
	.param .u32 _Z22y_create_matrix_on_gpuPdS_S_S_S_S_S_S_ddddiiidd_param_13,
	.param .u32 _Z22y_create_matrix_on_gpuPdS_S_S_S_S_S_S_ddddiiidd_param_14,
	.param .f64 _Z22y_create_matrix_on_gpuPdS_S_S_S_S_S_S_ddddiiidd_param_15,
	.param .f64 _Z22y_create_matrix_on_gpuPdS_S_S_S_S_S_S_ddddiiidd_param_16
)
{
	.reg .pred 	%p<100>;
	.reg .b32 	%r<197>;
	.reg .b32 	%f<5>;
	.reg .b64 	%rd<72>;
	.reg .b64 	%fd<513>;

	ld.param.f64 	%fd105, [_Z22y_create_matrix_on_gpuPdS_S_S_S_S_S_S_ddddiiidd_param_9];
	ld.param.f64 	%fd106, [_Z22y_create_matrix_on_gpuPdS_S_S_S_S_S_S_ddddiiidd_param_10];
	ld.param.f64 	%fd107, [_Z22y_create_matrix_on_gpuPdS_S_S_S_S_S_S_ddddiiidd_param_11];
	ld.param.u32 	%r63, [_Z22y_create_matrix_on_gpuPdS_S_S_S_S_S_S_ddddiiidd_param_13];
	ld.param.u32 	%r64, [_Z22y_create_matrix_on_gpuPdS_S_S_S_S_S_S_ddddiiidd_param_14];
	ld.param.f64 	%fd108, [_Z22y_create_matrix_on_gpuPdS_S_S_S_S_S_S_ddddiiidd_param_15];
	ld.param.f64 	%fd109, [_Z22y_create_matrix_on_gpuPdS_S_S_S_S_S_S_ddddiiidd_param_16];
	mov.u32 	%r1, %ntid.x;
	mov.u32 	%r65, %ctaid.x;
	mov.u32 	%r66, %tid.x;
	mad.lo.s32 	%r181, %r1, %r65, %r66;
	setp.ge.s32 	%p4, %r181, %r64;
	@%p4 bra 	$L__BB1_71;
	add.s32 	%r3, %r63, -1;
	sub.f64 	%fd110, %fd106, %fd107;
	mul.f64 	%fd1, %fd110, 0d400921FB54442D18;
	abs.f64 	%fd2, %fd1;
	setp.eq.f64 	%p5, %fd2, 0d7FF0000000000000;
	mul.f64 	%fd111, %fd1, 0d3FE45F306DC9C883;
	cvt.rni.s32.f64 	%r4, %fd111;
	cvt.rn.f64.s32 	%fd112, %r4;
	fma.rn.f64 	%fd113, %fd112, 0dBFF921FB54442D18, %fd1;
	fma.rn.f64 	%fd114, %fd112, 0dBC91A62633145C00, %fd113;
	fma.rn.f64 	%fd3, %fd112, 0dB97B839A252049C0, %fd114;
	setp.ltu.f64 	%p6, %fd2, 0d41E0000000000000;
	mov.f64 	%fd115, 0d0000000000000000;
	mul.rn.f64 	%fd4, %fd1, %fd115;
	mul.f64 	%fd116, %fd108, 0d4010000000000000;
	fma.rn.f64 	%fd5, %fd110, %fd116, 0d3F747AE147AE147B;
	mov.f64 	%fd117, 0d3F747AE147AE147B;
	div.rn.f64 	%fd6, %fd117, %fd5;
	mov.f64 	%fd118, 0d4000000000000000;
	{
	.reg .b32 %temp; 
	mov.b64 	{%temp, %r5}, %fd118;
	}
	and.b32  	%r6, %r5, 2146435072;
	setp.eq.s32 	%p7, %r6, 1062207488;
	setp.lt.s32 	%p8, %r5, 0;
	selp.b32 	%r7, 0, 2146435072, %p8;
	and.b32  	%r67, %r5, 2147483647;
	setp.ne.s32 	%p9, %r67, 1071644672;
	and.pred  	%p1, %p7, %p9;
	or.b32  	%r8, %r7, -2147483648;
	mul.f64 	%fd7, %fd106, 0d400921FB54442D18;
	abs.f64 	%fd8, %fd7;
	setp.eq.f64 	%p10, %fd8, 0d7FF0000000000000;
	mul.f64 	%fd119, %fd7, 0d3FE45F306DC9C883;
	cvt.rni.s32.f64 	%r9, %fd119;
	cvt.rn.f64.s32 	%fd120, %r9;
	fma.rn.f64 	%fd121, %fd120, 0dBFF921FB54442D18, %fd7;
	fma.rn.f64 	%fd122, %fd120, 0dBC91A62633145C00, %fd121;
	fma.rn.f64 	%fd9, %fd120, 0dB97B839A252049C0, %fd122;
	setp.ltu.f64 	%p11, %fd8, 0d41E0000000000000;
	mul.rn.f64 	%fd10, %fd7, %fd115;
	fma.rn.f64 	%fd11, %fd106, %fd116, 0d3F747AE147AE147B;
	div.rn.f64 	%fd12, %fd117, %fd11;
	neg.f64 	%fd123, %fd108;
	mul.f64 	%fd13, %fd109, %fd123;
	add.f64 	%fd124, %fd108, %fd108;
	fma.rn.f64 	%fd14, %fd124, %fd109, 0d3FF0000000000000;
	mov.u32 	%r68, %nctaid.x;
	mul.lo.s32 	%r10, %r68, %r1;
	or.pred  	%p2, %p5, %p6;
	or.pred  	%p3, %p10, %p11;
	mov.u64 	%rd11, __cudart_sin_cos_coeffs;
$L__BB1_2:
	ld.param.f64 	%fd491, [_Z22y_create_matrix_on_gpuPdS_S_S_S_S_S_S_ddddiiidd_param_8];
	div.s32 	%r12, %r181, %r63;
	mul.lo.s32 	%r69, %r12, %r63;
	sub.s32 	%r70, %r181, %r69;
	cvt.rn.f64.s32 	%fd125, %r12;
	add.f64 	%fd126, %fd125, 0d3FE0000000000000;
	fma.rn.f64 	%fd15, %fd491, %fd126, 0dBFF0000000000000;
	cvt.rn.f64.s32 	%fd127, %r70;
	add.f64 	%fd128, %fd127, 0d3FE0000000000000;
	fma.rn.f64 	%fd16, %fd105, %fd128, 0dBFF0000000000000;
	mul.f64 	%fd17, %fd16, 0d3FF921FB54442D18;
	abs.f64 	%fd18, %fd17;
	setp.neu.f64 	%p12, %fd18, 0d7FF0000000000000;
	@%p12 bra 	$L__BB1_4;
	mov.f64 	%fd134, 0d0000000000000000;
	mul.rn.f64 	%fd493, %fd17, %fd134;
	mov.b32 	%r183, 1;
	bra.uni 	$L__BB1_7;
$L__BB1_4:
	mul.f64 	%fd129, %fd17, 0d3FE45F306DC9C883;
	cvt.rni.s32.f64 	%r182, %fd129;
	cvt.rn.f64.s32 	%fd130, %r182;
	fma.rn.f64 	%fd131, %fd130, 0dBFF921FB54442D18, %fd17;
	fma.rn.f64 	%fd132, %fd130, 0dBC91A62633145C00, %fd131;
	fma.rn.f64 	%fd493, %fd130, 0dB97B839A252049C0, %fd132;
	setp.ltu.f64 	%p13, %fd18, 0d41E0000000000000;
	@%p13 bra 	$L__BB1_6;
	{ // callseq 14, 0
	.param .b64 param0;
	st.param.f64 	[param0], %fd17;
	.param .align 16 .b8 retval0[16];
	call.uni (retval0), 
	__internal_trig_reduction_slowpathd, 
	(
	param0
	);
	ld.param.f64 	%fd493, [retval0];
	ld.param.b32 	%r182, [retval0+8];
	} // callseq 14
$L__BB1_6:
	add.s32 	%r183, %r182, 1;
$L__BB1_7:
	shl.b32 	%r73, %r183, 6;
	cvt.u64.u32 	%rd9, %r73;
	and.b64  	%rd10, %rd9, 64;
	add.s64 	%rd12, %rd11, %rd10;
	mul.rn.f64 	%fd135, %fd493, %fd493;
	and.b32  	%r74, %r183, 1;
	setp.eq.b32 	%p14, %r74, 1;
	selp.f64 	%fd136, 0dBDA8FF8320FD8164, 0d3DE5DB65F9785EBA, %p14;
	ld.global.nc.v2.f64 	{%fd137, %fd138}, [%rd12];
	fma.rn.f64 	%fd139, %fd136, %fd135, %fd137;
	fma.rn.f64 	%fd140, %fd139, %fd135, %fd138;
	ld.global.nc.v2.f64 	{%fd141, %fd142}, [%rd12+16];
	fma.rn.f64 	%fd143, %fd140, %fd135, %fd141;
	fma.rn.f64 	%fd144, %fd143, %fd135, %fd142;
	ld.global.nc.v2.f64 	{%fd145, %fd146}, [%rd12+32];
	fma.rn.f64 	%fd147, %fd144, %fd135, %fd145;
	fma.rn.f64 	%fd148, %fd147, %fd135, %fd146;
	fma.rn.f64 	%fd149, %fd148, %fd493, %fd493;
	fma.rn.f64 	%fd150, %fd148, %fd135, 0d3FF0000000000000;
	selp.f64 	%fd151, %fd150, %fd149, %p14;
	and.b32  	%r75, %r183, 2;
	setp.eq.s32 	%p15, %r75, 0;
	mov.f64 	%fd152, 0d0000000000000000;
	sub.f64 	%fd153, %fd152, %fd151;
	selp.f64 	%fd24, %fd151, %fd153, %p15;
	mul.f64 	%fd25, %fd15, 0d3FF921FB54442D18;
	abs.f64 	%fd26, %fd25;
	setp.neu.f64 	%p16, %fd26, 0d7FF0000000000000;
	@%p16 bra 	$L__BB1_9;
	mov.f64 	%fd159, 0d0000000000000000;
	mul.rn.f64 	%fd494, %fd25, %fd159;
	mov.b32 	%r184, 0;
	bra.uni 	$L__BB1_11;
$L__BB1_9:
	mul.f64 	%fd154, %fd25, 0d3FE45F306DC9C883;
	cvt.rni.s32.f64 	%r184, %fd154;
	cvt.rn.f64.s32 	%fd155, %r184;
	fma.rn.f64 	%fd156, %fd155, 0dBFF921FB54442D18, %fd25;
	fma.rn.f64 	%fd157, %fd155, 0dBC91A62633145C00, %fd156;
	fma.rn.f64 	%fd494, %fd155, 0dB97B839A252049C0, %fd157;
	setp.ltu.f64 	%p17, %fd26, 0d41E0000000000000;
	@%p17 bra 	$L__BB1_11;
	{ // callseq 15, 0
	.param .b64 param0;
	st.param.f64 	[param0], %fd25;
	.param .align 16 .b8 retval0[16];
	call.uni (retval0), 
	__internal_trig_reduction_slowpathd, 
	(
	param0
	);
	ld.param.f64 	%fd494, [retval0];
	ld.param.b32 	%r184, [retval0+8];
	} // callseq 15
$L__BB1_11:
	ld.param.u64 	%rd70, [_Z22y_create_matrix_on_gpuPdS_S_S_S_S_S_S_ddddiiidd_param_6];
	shl.b32 	%r78, %r184, 6;
	cvt.u64.u32 	%rd13, %r78;
	and.b64  	%rd14, %rd13, 64;
	add.s64 	%rd16, %rd11, %rd14;
	mul.rn.f64 	%fd160, %fd494, %fd494;
	and.b32  	%r79, %r184, 1;
	setp.eq.b32 	%p18, %r79, 1;
	selp.f64 	%fd161, 0dBDA8FF8320FD8164, 0d3DE5DB65F9785EBA, %p18;
	ld.global.nc.v2.f64 	{%fd162, %fd163}, [%rd16];
	fma.rn.f64 	%fd164, %fd161, %fd160, %fd162;
	fma.rn.f64 	%fd165, %fd164, %fd160, %fd163;
	ld.global.nc.v2.f64 	{%fd166, %fd167}, [%rd16+16];
	fma.rn.f64 	%fd168, %fd165, %fd160, %fd166;
	fma.rn.f64 	%fd169, %fd168, %fd160, %fd167;
	ld.global.nc.v2.f64 	{%fd170, %fd171}, [%rd16+32];
	fma.rn.f64 	%fd172, %fd169, %fd160, %fd170;
	fma.rn.f64 	%fd173, %fd172, %fd160, %fd171;
	fma.rn.f64 	%fd174, %fd173, %fd494, %fd494;
	fma.rn.f64 	%fd175, %fd173, %fd160, 0d3FF0000000000000;
	selp.f64 	%fd176, %fd175, %fd174, %p18;
	and.b32  	%r80, %r184, 2;
	setp.eq.s32 	%p19, %r80, 0;
	mov.f64 	%fd177, 0d0000000000000000;
	sub.f64 	%fd178, %fd177, %fd176;
	selp.f64 	%fd179, %fd176, %fd178, %p19;
	mul.f64 	%fd180, %fd24, 0dC00921FB54442D18;
	mul.f64 	%fd181, %fd180, %fd179;
	fma.rn.f64 	%fd182, %fd107, %fd181, %fd16;
	add.f64 	%fd183, %fd182, 0d3FF0000000000000;
	div.rn.f64 	%fd184, %fd183, %fd105;
	cvt.rmi.f64.f64 	%fd185, %fd184;
	cvt.rzi.s32.f64 	%r81, %fd185;
	cvt.rn.f64.s32 	%fd186, %r81;
	add.f64 	%fd187, %fd186, 0d3FE0000000000000;
	fma.rn.f64 	%fd188, %fd105, %fd187, 0dBFF0000000000000;
	sub.f64 	%fd31, %fd182, %fd188;
	setp.lt.s32 	%p20, %r81, 1;
	setp.ge.s32 	%p21, %r81, %r3;
	cvta.to.global.u64 	%rd17, %rd70;
	mul.wide.s32 	%rd18, %r181, 8;
	add.s64 	%rd1, %rd17, %rd18;
	or.pred  	%p22, %p20, %p21;
	@%p22 bra 	$L__BB1_13;
	ld.param.u64 	%rd69, [_Z22y_create_matrix_on_gpuPdS_S_S_S_S_S_S_ddddiiidd_param_5];
	div.rn.f64 	%fd273, %fd31, %fd105;
	mad.lo.s32 	%r121, %r12, %r63, %r81;
	cvta.to.global.u64 	%rd27, %rd69;
	mul.wide.s32 	%rd28, %r121, 8;
	add.s64 	%rd29, %rd27, %rd28;
	ld.global.f64 	%fd274, [%rd29+-8];
	mul.f64 	%fd275, %fd274, 0d3FE0000000000000;
	add.f64 	%fd276, %fd273, 0dBFF0000000000000;
	mul.f64 	%fd277, %fd276, %fd275;
	mul.f64 	%fd278, %fd273, %fd277;
	ld.global.f64 	%fd279, [%rd29];
	mul.f64 	%fd280, %fd276, %fd279;
	add.f64 	%fd281, %fd273, 0d3FF0000000000000;
	mul.f64 	%fd282, %fd281, %fd280;
	sub.f64 	%fd283, %fd278, %fd282;
	ld.global.f64 	%fd284, [%rd29+8];
	mul.f64 	%fd285, %fd284, 0d3FE0000000000000;
	mul.f64 	%fd286, %fd281, %fd285;
	fma.rn.f64 	%fd287, %fd273, %fd286, %fd283;
	st.global.f64 	[%rd1], %fd287;
	bra.uni 	$L__BB1_33;
$L__BB1_13:
	setp.eq.f64 	%p23, %fd2, 0d7FF0000000000000;
	mov.b32 	%r186, 1;
	mov.f64 	%fd496, %fd4;
	@%p23 bra 	$L__BB1_17;
	setp.ltu.f64 	%p24, %fd2, 0d41E0000000000000;
	mov.f64 	%fd496, %fd3;
	mov.u32 	%r185, %r4;
	@%p24 bra 	$L__BB1_16;
	{ // callseq 16, 0
	.param .b64 param0;
	st.param.f64 	[param0], %fd1;
	.param .align 16 .b8 retval0[16];
	call.uni (retval0), 
	__internal_trig_reduction_slowpathd, 
	(
	param0
	);
	ld.param.f64 	%fd496, [retval0];
	ld.param.b32 	%r185, [retval0+8];
	} // callseq 16
$L__BB1_16:
	add.s32 	%r186, %r185, 1;
$L__BB1_17:
	setp.eq.f64 	%p25, %fd2, 0d7FF0000000000000;
	selp.b32 	%r187, 0, %r4, %p25;
	selp.f64 	%fd497, %fd4, %fd3, %p25;
	shl.b32 	%r84, %r186, 6;
	cvt.u64.u32 	%rd19, %r84;
	and.b64  	%rd20, %rd19, 64;
	mov.u64 	%rd21, __cudart_sin_cos_coeffs;
	add.s64 	%rd22, %rd21, %rd20;
	mul.rn.f64 	%fd190, %fd496, %fd496;
	and.b32  	%r85, %r186, 1;
	setp.eq.b32 	%p26, %r85, 1;
	selp.f64 	%fd191, 0dBDA8FF8320FD8164, 0d3DE5DB65F9785EBA, %p26;
	ld.global.nc.v2.f64 	{%fd192, %fd193}, [%rd22];
	fma.rn.f64 	%fd194, %fd191, %fd190, %fd192;
	fma.rn.f64 	%fd195, %fd194, %fd190, %fd193;
	ld.global.nc.v2.f64 	{%fd196, %fd197}, [%rd22+16];
	fma.rn.f64 	%fd198, %fd195, %fd190, %fd196;
	fma.rn.f64 	%fd199, %fd198, %fd190, %fd197;
	ld.global.nc.v2.f64 	{%fd200, %fd201}, [%rd22+32];
	fma.rn.f64 	%fd202, %fd199, %fd190, %fd200;
	fma.rn.f64 	%fd203, %fd202, %fd190, %fd201;
	fma.rn.f64 	%fd204, %fd203, %fd496, %fd496;
	fma.rn.f64 	%fd205, %fd203, %fd190, 0d3FF0000000000000;
	selp.f64 	%fd206, %fd205, %fd204, %p26;
	and.b32  	%r86, %r186, 2;
	setp.eq.s32 	%p27, %r86, 0;
	mov.f64 	%fd207, 0d0000000000000000;
	sub.f64 	%fd208, %fd207, %fd206;
	selp.f64 	%fd36, %fd206, %fd208, %p27;
	@%p2 bra 	$L__BB1_19;
	{ // callseq 17, 0
	.param .b64 param0;
	st.param.f64 	[param0], %fd1;
	.param .align 16 .b8 retval0[16];
	call.uni (retval0), 
	__internal_trig_reduction_slowpathd, 
	(
	param0
	);
	ld.param.f64 	%fd497, [retval0];
	ld.param.b32 	%r187, [retval0+8];
	} // callseq 17
$L__BB1_19:
	setp.lt.s32 	%p28, %r5, 0;
	setp.eq.s32 	%p29, %r6, 1062207488;
	shl.b32 	%r88, %r187, 6;
	cvt.u64.u32 	%rd23, %r88;
	and.b64  	%rd24, %rd23, 64;
	add.s64 	%rd26, %rd21, %rd24;
	mul.rn.f64 	%fd210, %fd497, %fd497;
	and.b32  	%r89, %r187, 1;
	setp.eq.b32 	%p31, %r89, 1;
	selp.f64 	%fd211, 0dBDA8FF8320FD8164, 0d3DE5DB65F9785EBA, %p31;
	ld.global.nc.v2.f64 	{%fd212, %fd213}, [%rd26];
	fma.rn.f64 	%fd214, %fd211, %fd210, %fd212;
	fma.rn.f64 	%fd215, %fd214, %fd210, %fd213;
	ld.global.nc.v2.f64 	{%fd216, %fd217}, [%rd26+16];
	fma.rn.f64 	%fd218, %fd215, %fd210, %fd216;
	fma.rn.f64 	%fd219, %fd218, %fd210, %fd217;
	ld.global.nc.v2.f64 	{%fd220, %fd221}, [%rd26+32];
	fma.rn.f64 	%fd222, %fd219, %fd210, %fd220;
	fma.rn.f64 	%fd223, %fd222, %fd210, %fd221;
	fma.rn.f64 	%fd224, %fd223, %fd497, %fd497;
	fma.rn.f64 	%fd225, %fd223, %fd210, 0d3FF0000000000000;
	selp.f64 	%fd226, %fd225, %fd224, %p31;
	and.b32  	%r90, %r187, 2;
	setp.eq.s32 	%p32, %r90, 0;
	mov.f64 	%fd227, 0d0000000000000000;
	sub.f64 	%fd228, %fd227, %fd226;
	selp.f64 	%fd229, %fd226, %fd228, %p32;
	mul.f64 	%fd230, %fd16, %fd229;
	fma.rn.f64 	%fd231, %fd15, %fd36, %fd230;
	mul.f64 	%fd232, %fd16, %fd36;
	mul.f64 	%fd233, %fd15, %fd229;
	sub.f64 	%fd39, %fd232, %fd233;
	add.f64 	%fd40, %fd231, 0d3FD6666666666666;
	{
	.reg .b32 %temp; 
	mov.b64 	{%temp, %r29}, %fd40;
	}
	abs.f64 	%fd41, %fd40;
	{ // callseq 18, 0
	.param .b64 param0;
	st.param.f64 	[param0], %fd41;
	.param .b64 retval0;
	call.uni (retval0), 
	__internal_accurate_pow, 
	(
	param0
	);
	ld.param.f64 	%fd234, [retval0];
	} // callseq 18
	setp.lt.s32 	%p33, %r29, 0;
	neg.f64 	%fd236, %fd234;
	selp.f64 	%fd237, %fd236, %fd234, %p29;
	selp.f64 	%fd238, %fd237, %fd234, %p33;
	setp.eq.f64 	%p34, %fd40, 0d0000000000000000;
	selp.b32 	%r91, %r29, 0, %p29;
	or.b32  	%r92, %r91, 2146435072;
	selp.b32 	%r93, %r92, %r91, %p28;
	mov.b32 	%r94, 0;
	mov.b64 	%fd239, {%r94, %r93};
	selp.f64 	%fd498, %fd239, %fd238, %p34;
	add.f64 	%fd240, %fd40, 0d4000000000000000;
	{
	.reg .b32 %temp; 
	mov.b64 	{%temp, %r95}, %fd240;
	}
	and.b32  	%r96, %r95, 2146435072;
	setp.ne.s32 	%p35, %r96, 2146435072;
	@%p35 bra 	$L__BB1_24;
	setp.num.f64 	%p36, %fd40, %fd40;
	@%p36 bra 	$L__BB1_22;
	mov.f64 	%fd241, 0d4000000000000000;
	add.rn.f64 	%fd498, %fd40, %fd241;
	bra.uni 	$L__BB1_24;
$L__BB1_22:
	setp.neu.f64 	%p37, %fd41, 0d7FF0000000000000;
	@%p37 bra 	$L__BB1_24;
	selp.b32 	%r97, %r8, %r7, %p1;
	selp.b32 	%r98, %r97, %r7, %p33;
	mov.b32 	%r99, 0;
	mov.b64 	%fd498, {%r99, %r98};
$L__BB1_24:
	setp.eq.f64 	%p42, %fd40, 0d3FF0000000000000;
	selp.f64 	%fd46, 0d3FF0000000000000, %fd498, %p42;
	{
	.reg .b32 %temp; 
	mov.b64 	{%temp, %r30}, %fd39;
	}
	abs.f64 	%fd47, %fd39;
	{ // callseq 19, 0
	.param .b64 param0;
	st.param.f64 	[param0], %fd47;
	.param .b64 retval0;
	call.uni (retval0), 
	__internal_accurate_pow, 
	(
	param0
	);
	ld.param.f64 	%fd242, [retval0];
	} // callseq 19
	setp.lt.s32 	%p43, %r30, 0;
	neg.f64 	%fd244, %fd242;
	selp.f64 	%fd245, %fd244, %fd242, %p29;
	selp.f64 	%fd246, %fd245, %fd242, %p43;
	setp.eq.f64 	%p44, %fd39, 0d0000000000000000;
	selp.b32 	%r100, %r30, 0, %p29;
	or.b32  	%r101, %r100, 2146435072;
	selp.b32 	%r102, %r101, %r100, %p28;
	mov.b32 	%r103, 0;
	mov.b64 	%fd247, {%r103, %r102};
	selp.f64 	%fd499, %fd247, %fd246, %p44;
	add.f64 	%fd248, %fd39, 0d4000000000000000;
	{
	.reg .b32 %temp; 
	mov.b64 	{%temp, %r104}, %fd248;
	}
	and.b32  	%r105, %r104, 2146435072;
	setp.ne.s32 	%p45, %r105, 2146435072;
	@%p45 bra 	$L__BB1_29;
	setp.num.f64 	%p46, %fd39, %fd39;
	@%p46 bra 	$L__BB1_27;
	mov.f64 	%fd249, 0d4000000000000000;
	add.rn.f64 	%fd499, %fd39, %fd249;
	bra.uni 	$L__BB1_29;
$L__BB1_27:
	setp.neu.f64 	%p47, %fd47, 0d7FF0000000000000;
	@%p47 bra 	$L__BB1_29;
	selp.b32 	%r106, %r8, %r7, %p1;
	selp.b32 	%r107, %r106, %r7, %p43;
	mov.b32 	%r108, 0;
	mov.b64 	%fd499, {%r108, %r107};
$L__BB1_29:
	setp.eq.f64 	%p49, %fd39, 0d3FF0000000000000;
	selp.f64 	%fd250, 0d3FF0000000000000, %fd499, %p49;
	add.f64 	%fd251, %fd46, %fd250;
	neg.f64 	%fd252, %fd251;
	div.rn.f64 	%fd52, %fd252, %fd5;
	fma.rn.f64 	%fd253, %fd52, 0d3FF71547652B82FE, 0d4338000000000000;
	{
	.reg .b32 %temp; 
	mov.b64 	{%r31, %temp}, %fd253;
	}
	mov.f64 	%fd254, 0dC338000000000000;
	add.rn.f64 	%fd255, %fd253, %fd254;
	fma.rn.f64 	%fd256, %fd255, 0dBFE62E42FEFA39EF, %fd52;
	fma.rn.f64 	%fd257, %fd255, 0dBC7ABC9E3B39803F, %fd256;
	fma.rn.f64 	%fd258, %fd257, 0d3E5ADE1569CE2BDF, 0d3E928AF3FCA213EA;
	fma.rn.f64 	%fd259, %fd258, %fd257, 0d3EC71DEE62401315;
	fma.rn.f64 	%fd260, %fd259, %fd257, 0d3EFA01997C89EB71;
	fma.rn.f64 	%fd261, %fd260, %fd257, 0d3F2A01A014761F65;
	fma.rn.f64 	%fd262, %fd261, %fd257, 0d3F56C16C1852B7AF;
	fma.rn.f64 	%fd263, %fd262, %fd257, 0d3F81111111122322;
	fma.rn.f64 	%fd264, %fd263, %fd257, 0d3FA55555555502A1;
	fma.rn.f64 	%fd265, %fd264, %fd257, 0d3FC5555555555511;
	fma.rn.f64 	%fd266, %fd265, %fd257, 0d3FE000000000000B;
	fma.rn.f64 	%fd267, %fd266, %fd257, 0d3FF0000000000000;
	fma.rn.f64 	%fd268, %fd267, %fd257, 0d3FF0000000000000;
	{
	.reg .b32 %temp; 
	mov.b64 	{%r32, %temp}, %fd268;
	}
	{
	.reg .b32 %temp; 
	mov.b64 	{%temp, %r33}, %fd268;
	}
	shl.b32 	%r109, %r31, 20;
	add.s32 	%r110, %r109, %r33;
	mov.b64 	%fd500, {%r32, %r110};
	{
	.reg .b32 %temp; 
	mov.b64 	{%temp, %r111}, %fd52;
	}
	mov.b32 	%f3, %r111;
	abs.f32 	%f1, %f3;
	setp.lt.f32 	%p50, %f1, 0f4086232B;
	@%p50 bra 	$L__BB1_32;
	setp.lt.f64 	%p51, %fd52, 0d0000000000000000;
	add.f64 	%fd269, %fd52, 0d7FF0000000000000;
	selp.f64 	%fd500, 0d0000000000000000, %fd269, %p51;
	setp.geu.f32 	%p52, %f1, 0f40874800;
	@%p52 bra 	$L__BB1_32;
	shr.u32 	%r112, %r31, 31;
	add.s32 	%r113, %r31, %r112;
	shr.s32 	%r114, %r113, 1;
	shl.b32 	%r115, %r114, 20;
	add.s32 	%r116, %r33, %r115;
	mov.b64 	%fd270, {%r32, %r116};
	sub.s32 	%r117, %r31, %r114;
	shl.b32 	%r118, %r117, 20;
	add.s32 	%r119, %r118, 1072693248;
	mov.b32 	%r120, 0;
	mov.b64 	%fd271, {%r120, %r119};
	mul.f64 	%fd500, %fd271, %fd270;
$L__BB1_32:
	mul.f64 	%fd272, %fd6, %fd500;
	st.global.f64 	[%rd1], %fd272;
$L__BB1_33:
	setp.eq.f64 	%p53, %fd8, 0d7FF0000000000000;
	mov.b32 	%r189, 1;
	mov.f64 	%fd502, %fd10;
	@%p53 bra 	$L__BB1_37;
	setp.ltu.f64 	%p54, %fd8, 0d41E0000000000000;
	mov.f64 	%fd502, %fd9;
	mov.u32 	%r188, %r9;
	@%p54 bra 	$L__BB1_36;
	{ // callseq 20, 0
	.param .b64 param0;
	st.param.f64 	[param0], %fd7;
	.param .align 16 .b8 retval0[16];
	call.uni (retval0), 
	__internal_trig_reduction_slowpathd, 
	(
	param0
	);
	ld.param.f64 	%fd502, [retval0];
	ld.param.b32 	%r188, [retval0+8];
	} // callseq 20
$L__BB1_36:
	add.s32 	%r189, %r188, 1;
$L__BB1_37:
	setp.eq.f64 	%p55, %fd8, 0d7FF0000000000000;
	selp.b32 	%r190, 0, %r9, %p55;
	selp.f64 	%fd503, %fd10, %fd9, %p55;
	shl.b32 	%r124, %r189, 6;
	cvt.u64.u32 	%rd30, %r124;
	and.b64  	%rd31, %rd30, 64;
	add.s64 	%rd33, %rd11, %rd31;
	mul.rn.f64 	%fd289, %fd502, %fd502;
	and.b32  	%r125, %r189, 1;
	setp.eq.b32 	%p56, %r125, 1;
	selp.f64 	%fd290, 0dBDA8FF8320FD8164, 0d3DE5DB65F9785EBA, %p56;
	ld.global.nc.v2.f64 	{%fd291, %fd292}, [%rd33];
	fma.rn.f64 	%fd293, %fd290, %fd289, %fd291;
	fma.rn.f64 	%fd294, %fd293, %fd289, %fd292;
	ld.global.nc.v2.f64 	{%fd295, %fd296}, [%rd33+16];
	fma.rn.f64 	%fd297, %fd294, %fd289, %fd295;
	fma.rn.f64 	%fd298, %fd297, %fd289, %fd296;
	ld.global.nc.v2.f64 	{%fd299, %fd300}, [%rd33+32];
	fma.rn.f64 	%fd301, %fd298, %fd289, %fd299;
	fma.rn.f64 	%fd302, %fd301, %fd289, %fd300;
	fma.rn.f64 	%fd303, %fd302, %fd502, %fd502;
	fma.rn.f64 	%fd304, %fd302, %fd289, 0d3FF0000000000000;
	selp.f64 	%fd305, %fd304, %fd303, %p56;
	and.b32  	%r126, %r189, 2;
	setp.eq.s32 	%p57, %r126, 0;
	mov.f64 	%fd306, 0d0000000000000000;
	sub.f64 	%fd307, %fd306, %fd305;
	selp.f64 	%fd61, %fd305, %fd307, %p57;
	@%p3 bra 	$L__BB1_39;
	{ // callseq 21, 0
	.param .b64 param0;
	st.param.f64 	[param0], %fd7;
	.param .align 16 .b8 retval0[16];
	call.uni (retval0), 
	__internal_trig_reduction_slowpathd, 
	(
	param0
	);
	ld.param.f64 	%fd503, [retval0];
	ld.param.b32 	%r190, [retval0+8];
	} // callseq 21
$L__BB1_39:
	setp.lt.s32 	%p58, %r5, 0;
	setp.eq.s32 	%p59, %r6, 1062207488;
	shl.b32 	%r128, %r190, 6;
	cvt.u64.u32 	%rd34, %r128;
	and.b64  	%rd35, %rd34, 64;
	add.s64 	%rd37, %rd11, %rd35;
	mul.rn.f64 	%fd309, %fd503, %fd503;
	and.b32  	%r129, %r190, 1;
	setp.eq.b32 	%p61, %r129, 1;
	selp.f64 	%fd310, 0dBDA8FF8320FD8164, 0d3DE5DB65F9785EBA, %p61;
	ld.global.nc.v2.f64 	{%fd311, %fd312}, [%rd37];
	fma.rn.f64 	%fd313, %fd310, %fd309, %fd311;
	fma.rn.f64 	%fd314, %fd313, %fd309, %fd312;
	ld.global.nc.v2.f64 	{%fd315, %fd316}, [%rd37+16];
	fma.rn.f64 	%fd317, %fd314, %fd309, %fd315;
	fma.rn.f64 	%fd318, %fd317, %fd309, %fd316;
	ld.global.nc.v2.f64 	{%fd319, %fd320}, [%rd37+32];
	fma.rn.f64 	%fd321, %fd318, %fd309, %fd319;
	fma.rn.f64 	%fd322, %fd321, %fd309, %fd320;
	fma.rn.f64 	%fd323, %fd322, %fd503, %fd503;
	fma.rn.f64 	%fd324, %fd322, %fd309, 0d3FF0000000000000;
	selp.f64 	%fd325, %fd324, %fd323, %p61;
	and.b32  	%r130, %r190, 2;
	setp.eq.s32 	%p62, %r130, 0;
	mov.f64 	%fd326, 0d0000000000000000;
	sub.f64 	%fd327, %fd326, %fd325;
	selp.f64 	%fd64, %fd325, %fd327, %p62;
	mul.f64 	%fd328, %fd16, %fd64;
	fma.rn.f64 	%fd329, %fd15, %fd61, %fd328;
	mul.f64 	%fd330, %fd16, %fd61;
	mul.f64 	%fd331, %fd15, %fd64;
	sub.f64 	%fd65, %fd330, %fd331;
	add.f64 	%fd66, %fd329, 0d3FD6666666666666;
	{
	.reg .b32 %temp; 
	mov.b64 	{%temp, %r41}, %fd66;
	}
	abs.f64 	%fd67, %fd66;
	{ // callseq 22, 0
	.param .b64 param0;
	st.param.f64 	[param0], %fd67;
	.param .b64 retval0;
	call.uni (retval0), 
	__internal_accurate_pow, 
	(
	param0
	);
	ld.param.f64 	%fd332, [retval0];
	} // callseq 22
	setp.lt.s32 	%p63, %r41, 0;
	neg.f64 	%fd334, %fd332;
	selp.f64 	%fd335, %fd334, %fd332, %p59;
	selp.f64 	%fd336, %fd335, %fd332, %p63;
	setp.eq.f64 	%p64, %fd66, 0d0000000000000000;
	selp.b32 	%r131, %r41, 0, %p59;
	or.b32  	%r132, %r131, 2146435072;
	selp.b32 	%r133, %r132, %r131, %p58;
	mov.b32 	%r134, 0;
	mov.b64 	%fd337, {%r134, %r133};
	selp.f64 	%fd504, %fd337, %fd336, %p64;
	add.f64 	%fd338, %fd66, 0d4000000000000000;
	{
	.reg .b32 %temp; 
	mov.b64 	{%temp, %r135}, %fd338;
	}
	and.b32  	%r136, %r135, 2146435072;
	setp.ne.s32 	%p65, %r136, 2146435072;
	@%p65 bra 	$L__BB1_44;
	setp.num.f64 	%p66, %fd66, %fd66;
	@%p66 bra 	$L__BB1_42;
	mov.f64 	%fd339, 0d4000000000000000;
	add.rn.f64 	%fd504, %fd66, %fd339;
	bra.uni 	$L__BB1_44;
$L__BB1_42:
	setp.neu.f64 	%p67, %fd67, 0d7FF0000000000000;
	@%p67 bra 	$L__BB1_44;
	selp.b32 	%r137, %r8, %r7, %p1;
	selp.b32 	%r138, %r137, %r7, %p63;
	mov.b32 	%r139, 0;
	mov.b64 	%fd504, {%r139, %r138};
$L__BB1_44:
	setp.eq.f64 	%p72, %fd66, 0d3FF0000000000000;
	selp.f64 	%fd72, 0d3FF0000000000000, %fd504, %p72;
	{
	.reg .b32 %temp; 
	mov.b64 	{%temp, %r42}, %fd65;
	}
	abs.f64 	%fd73, %fd65;
	{ // callseq 23, 0
	.param .b64 param0;
	st.param.f64 	[param0], %fd73;
	.param .b64 retval0;
	call.uni (retval0), 
	__internal_accurate_pow, 
	(
	param0
	);
	ld.param.f64 	%fd340, [retval0];
	} // callseq 23
	setp.lt.s32 	%p73, %r42, 0;
	neg.f64 	%fd342, %fd340;
	selp.f64 	%fd343, %fd342, %fd340, %p59;
	selp.f64 	%fd344, %fd343, %fd340, %p73;
	setp.eq.f64 	%p74, %fd65, 0d0000000000000000;
	selp.b32 	%r140, %r42, 0, %p59;
	or.b32  	%r141, %r140, 2146435072;
	selp.b32 	%r142, %r141, %r140, %p58;
	mov.b32 	%r143, 0;
	mov.b64 	%fd345, {%r143, %r142};
	selp.f64 	%fd505, %fd345, %fd344, %p74;
	add.f64 	%fd346, %fd65, 0d4000000000000000;
	{
	.reg .b32 %temp; 
	mov.b64 	{%temp, %r144}, %fd346;
	}
	and.b32  	%r145, %r144, 2146435072;
	setp.ne.s32 	%p75, %r145, 2146435072;
	@%p75 bra 	$L__BB1_49;
	setp.num.f64 	%p76, %fd65, %fd65;
	@%p76 bra 	$L__BB1_47;
	mov.f64 	%fd347, 0d4000000000000000;
	add.rn.f64 	%fd505, %fd65, %fd347;
	bra.uni 	$L__BB1_49;
$L__BB1_47:
	setp.neu.f64 	%p77, %fd73, 0d7FF0000000000000;
	@%p77 bra 	$L__BB1_49;
	selp.b32 	%r146, %r8, %r7, %p1;
	selp.b32 	%r147, %r146, %r7, %p73;
	mov.b32 	%r148, 0;
	mov.b64 	%fd505, {%r148, %r147};
$L__BB1_49:
	setp.eq.f64 	%p79, %fd65, 0d3FF0000000000000;
	selp.f64 	%fd348, 0d3FF0000000000000, %fd505, %p79;
	add.f64 	%fd349, %fd72, %fd348;
	neg.f64 	%fd350, %fd349;
	div.rn.f64 	%fd78, %fd350, %fd11;
	fma.rn.f64 	%fd351, %fd78, 0d3FF71547652B82FE, 0d4338000000000000;
	{
	.reg .b32 %temp; 
	mov.b64 	{%r43, %temp}, %fd351;
	}
	mov.f64 	%fd352, 0dC338000000000000;
	add.rn.f64 	%fd353, %fd351, %fd352;
	fma.rn.f64 	%fd354, %fd353, 0dBFE62E42FEFA39EF, %fd78;
	fma.rn.f64 	%fd355, %fd353, 0dBC7ABC9E3B39803F, %fd354;
	fma.rn.f64 	%fd356, %fd355, 0d3E5ADE1569CE2BDF, 0d3E928AF3FCA213EA;
	fma.rn.f64 	%fd357, %fd356, %fd355, 0d3EC71DEE62401315;
	fma.rn.f64 	%fd358, %fd357, %fd355, 0d3EFA01997C89EB71;
	fma.rn.f64 	%fd359, %fd358, %fd355, 0d3F2A01A014761F65;
	fma.rn.f64 	%fd360, %fd359, %fd355, 0d3F56C16C1852B7AF;
	fma.rn.f64 	%fd361, %fd360, %fd355, 0d3F81111111122322;
	fma.rn.f64 	%fd362, %fd361, %fd355, 0d3FA55555555502A1;
	fma.rn.f64 	%fd363, %fd362, %fd355, 0d3FC5555555555511;
	fma.rn.f64 	%fd364, %fd363, %fd355, 0d3FE000000000000B;
	fma.rn.f64 	%fd365, %fd364, %fd355, 0d3FF0000000000000;
	fma.rn.f64 	%fd366, %fd365, %fd355, 0d3FF0000000000000;
	{
	.reg .b32 %temp; 
	mov.b64 	{%r44, %temp}, %fd366;
	}
	{
	.reg .b32 %temp; 
	mov.b64 	{%temp, %r45}, %fd366;
	}
	shl.b32 	%r149, %r43, 20;
	add.s32 	%r150, %r149, %r45;
	mov.b64 	%fd506, {%r44, %r150};
	{
	.reg .b32 %temp; 
	mov.b64 	{%temp, %r151}, %fd78;
	}
	mov.b32 	%f4, %r151;
	abs.f32 	%f2, %f4;
	setp.lt.f32 	%p80, %f2, 0f4086232B;
	@%p80 bra 	$L__BB1_52;
	setp.lt.f64 	%p81, %fd78, 0d0000000000000000;
	add.f64 	%fd367, %fd78, 0d7FF0000000000000;
	selp.f64 	%fd506, 0d0000000000000000, %fd367, %p81;
	setp.geu.f32 	%p82, %f2, 0f40874800;
	@%p82 bra 	$L__BB1_52;
	shr.u32 	%r152, %r43, 31;
	add.s32 	%r153, %r43, %r152;
	shr.s32 	%r154, %r153, 1;
	shl.b32 	%r155, %r154, 20;
	add.s32 	%r156, %r45, %r155;
	mov.b64 	%fd368, {%r44, %r156};
	sub.s32 	%r157, %r43, %r154;
	shl.b32 	%r158, %r157, 20;
	add.s32 	%r159, %r158, 1072693248;
	mov.b32 	%r160, 0;
	mov.b64 	%fd369, {%r160, %r159};
	mul.f64 	%fd506, %fd369, %fd368;
$L__BB1_52:
	setp.neu.f64 	%p83, %fd18, 0d7FF0000000000000;
	@%p83 bra 	$L__BB1_54;
	mov.f64 	%fd375, 0d0000000000000000;
	mul.rn.f64 	%fd508, %fd17, %fd375;
	mov.b32 	%r192, 1;
	bra.uni 	$L__BB1_57;
$L__BB1_54:
	mul.f64 	%fd370, %fd17, 0d3FE45F306DC9C883;
	cvt.rni.s32.f64 	%r191, %fd370;
	cvt.rn.f64.s32 	%fd371, %r191;
	fma.rn.f64 	%fd372, %fd371, 0dBFF921FB54442D18, %fd17;
	fma.rn.f64 	%fd373, %fd371, 0dBC91A62633145C00, %fd372;
	fma.rn.f64 	%fd508, %fd371, 0dB97B839A252049C0, %fd373;
	setp.ltu.f64 	%p84, %fd18, 0d41E0000000000000;
	@%p84 bra 	$L__BB1_56;
	{ // callseq 24, 0
	.param .b64 param0;
	st.param.f64 	[param0], %fd17;
	.param .align 16 .b8 retval0[16];
	call.uni (retval0), 
	__internal_trig_reduction_slowpathd, 
	(
	param0
	);
	ld.param.f64 	%fd508, [retval0];
	ld.param.b32 	%r191, [retval0+8];
	} // callseq 24
$L__BB1_56:
	add.s32 	%r192, %r191, 1;
$L__BB1_57:
	setp.neu.f64 	%p85, %fd26, 0d7FF0000000000000;
	shl.b32 	%r163, %r192, 6;
	cvt.u64.u32 	%rd38, %r163;
	and.b64  	%rd39, %rd38, 64;
	mov.u64 	%rd40, __cudart_sin_cos_coeffs;
	add.s64 	%rd41, %rd40, %rd39;
	mul.rn.f64 	%fd376, %fd508, %fd508;
	and.b32  	%r164, %r192, 1;
	setp.eq.b32 	%p86, %r164, 1;
	selp.f64 	%fd377, 0dBDA8FF8320FD8164, 0d3DE5DB65F9785EBA, %p86;
	ld.global.nc.v2.f64 	{%fd378, %fd379}, [%rd41];
	fma.rn.f64 	%fd380, %fd377, %fd376, %fd378;
	fma.rn.f64 	%fd381, %fd380, %fd376, %fd379;
	ld.global.nc.v2.f64 	{%fd382, %fd383}, [%rd41+16];
	fma.rn.f64 	%fd384, %fd381, %fd376, %fd382;
	fma.rn.f64 	%fd385, %fd384, %fd376, %fd383;
	ld.global.nc.v2.f64 	{%fd386, %fd387}, [%rd41+32];
	fma.rn.f64 	%fd388, %fd385, %fd376, %fd386;
	fma.rn.f64 	%fd389, %fd388, %fd376, %fd387;
	fma.rn.f64 	%fd390, %fd389, %fd508, %fd508;
	fma.rn.f64 	%fd391, %fd389, %fd376, 0d3FF0000000000000;
	selp.f64 	%fd392, %fd391, %fd390, %p86;
	and.b32  	%r165, %r192, 2;
	setp.eq.s32 	%p87, %r165, 0;
	mov.f64 	%fd393, 0d0000000000000000;
	sub.f64 	%fd394, %fd393, %fd392;
	selp.f64 	%fd88, %fd392, %fd394, %p87;
	@%p85 bra 	$L__BB1_59;
	mov.f64 	%fd400, 0d0000000000000000;
	mul.rn.f64 	%fd509, %fd25, %fd400;
	mov.b32 	%r193, 0;
	bra.uni 	$L__BB1_61;
$L__BB1_59:
	mul.f64 	%fd395, %fd25, 0d3FE45F306DC9C883;
	cvt.rni.s32.f64 	%r193, %fd395;
	cvt.rn.f64.s32 	%fd396, %r193;
	fma.rn.f64 	%fd397, %fd396, 0dBFF921FB54442D18, %fd25;
	fma.rn.f64 	%fd398, %fd396, 0dBC91A62633145C00, %fd397;
	fma.rn.f64 	%fd509, %fd396, 0dB97B839A252049C0, %fd398;
	setp.ltu.f64 	%p88, %fd26, 0d41E0000000000000;
	@%p88 bra 	$L__BB1_61;
	{ // callseq 25, 0
	.param .b64 param0;
	st.param.f64 	[param0], %fd25;
	.param .align 16 .b8 retval0[16];
	call.uni (retval0), 
	__internal_trig_reduction_slowpathd, 
	(
	param0
	);
	ld.param.f64 	%fd509, [retval0];
	ld.param.b32 	%r193, [retval0+8];
	} // callseq 25
$L__BB1_61:
	shl.b32 	%r168, %r193, 6;
	cvt.u64.u32 	%rd42, %r168;
	and.b64  	%rd43, %rd42, 64;
	mov.u64 	%rd44, __cudart_sin_cos_coeffs;
	add.s64 	%rd45, %rd44, %rd43;
	mul.rn.f64 	%fd401, %fd509, %fd509;
	and.b32  	%r169, %r193, 1;
	setp.eq.b32 	%p90, %r169, 1;
	selp.f64 	%fd402, 0dBDA8FF8320FD8164, 0d3DE5DB65F9785EBA, %p90;
	ld.global.nc.v2.f64 	{%fd403, %fd404}, [%rd45];
	fma.rn.f64 	%fd405, %fd402, %fd401, %fd403;
	fma.rn.f64 	%fd406, %fd405, %fd401, %fd404;
	ld.global.nc.v2.f64 	{%fd407, %fd408}, [%rd45+16];
	fma.rn.f64 	%fd409, %fd406, %fd401, %fd407;
	fma.rn.f64 	%fd410, %fd409, %fd401, %fd408;
	ld.global.nc.v2.f64 	{%fd411, %fd412}, [%rd45+32];
	fma.rn.f64 	%fd413, %fd410, %fd401, %fd411;
	fma.rn.f64 	%fd414, %fd413, %fd401, %fd412;
	fma.rn.f64 	%fd415, %fd414, %fd509, %fd509;
	fma.rn.f64 	%fd416, %fd414, %fd401, 0d3FF0000000000000;
	selp.f64 	%fd417, %fd416, %fd415, %p90;
	and.b32  	%r170, %r193, 2;
	setp.eq.s32 	%p91, %r170, 0;
	mov.f64 	%fd418, 0d0000000000000000;
	sub.f64 	%fd419, %fd418, %fd417;
	selp.f64 	%fd420, %fd417, %fd419, %p91;
	mul.f64 	%fd421, %fd88, %fd420;
	sub.f64 	%fd93, %fd15, %fd421;
	@%p85 bra 	$L__BB1_63;
	mov.f64 	%fd427, 0d0000000000000000;
	mul.rn.f64 	%fd511, %fd25, %fd427;
	mov.b32 	%r195, 1;
	bra.uni 	$L__BB1_66;
$L__BB1_63:
	mul.f64 	%fd422, %fd25, 0d3FE45F306DC9C883;
	cvt.rni.s32.f64 	%r194, %fd422;
	cvt.rn.f64.s32 	%fd423, %r194;
	fma.rn.f64 	%fd424, %fd423, 0dBFF921FB54442D18, %fd25;
	fma.rn.f64 	%fd425, %fd423, 0dBC91A62633145C00, %fd424;
	fma.rn.f64 	%fd511, %fd423, 0dB97B839A252049C0, %fd425;
	setp.ltu.f64 	%p92, %fd26, 0d41E0000000000000;
	@%p92 bra 	$L__BB1_65;
	{ // callseq 26, 0
	.param .b64 param0;
	st.param.f64 	[param0], %fd25;
	.param .align 16 .b8 retval0[16];
	call.uni (retval0), 
	__internal_trig_reduction_slowpathd, 
	(
	param0
	);
	ld.param.f64 	%fd511, [retval0];
	ld.param.b32 	%r194, [retval0+8];
	} // callseq 26
$L__BB1_65:
	add.s32 	%r195, %r194, 1;
$L__BB1_66:
	shl.b32 	%r173, %r195, 6;
	cvt.u64.u32 	%rd46, %r173;
	and.b64  	%rd47, %rd46, 64;
	add.s64 	%rd49, %rd44, %rd47;
	mul.rn.f64 	%fd428, %fd511, %fd511;
	and.b32  	%r174, %r195, 1;
	setp.eq.b32 	%p94, %r174, 1;
	selp.f64 	%fd429, 0dBDA8FF8320FD8164, 0d3DE5DB65F9785EBA, %p94;
	ld.global.nc.v2.f64 	{%fd430, %fd431}, [%rd49];
	fma.rn.f64 	%fd432, %fd429, %fd428, %fd430;
	fma.rn.f64 	%fd433, %fd432, %fd428, %fd431;
	ld.global.nc.v2.f64 	{%fd434, %fd435}, [%rd49+16];
	fma.rn.f64 	%fd436, %fd433, %fd428, %fd434;
	fma.rn.f64 	%fd437, %fd436, %fd428, %fd435;
	ld.global.nc.v2.f64 	{%fd438, %fd439}, [%rd49+32];
	fma.rn.f64 	%fd440, %fd437, %fd428, %fd438;
	fma.rn.f64 	%fd441, %fd440, %fd428, %fd439;
	fma.rn.f64 	%fd442, %fd441, %fd511, %fd511;
	fma.rn.f64 	%fd443, %fd441, %fd428, 0d3FF0000000000000;
	selp.f64 	%fd444, %fd443, %fd442, %p94;
	and.b32  	%r175, %r195, 2;
	setp.eq.s32 	%p95, %r175, 0;
	mov.f64 	%fd445, 0d0000000000000000;
	sub.f64 	%fd446, %fd445, %fd444;
	selp.f64 	%fd99, %fd444, %fd446, %p95;
	@%p83 bra 	$L__BB1_68;
	mov.f64 	%fd452, 0d0000000000000000;
	mul.rn.f64 	%fd512, %fd17, %fd452;
	mov.b32 	%r196, 0;
	bra.uni 	$L__BB1_70;
$L__BB1_68:
	mul.f64 	%fd447, %fd17, 0d3FE45F306DC9C883;
	cvt.rni.s32.f64 	%r196, %fd447;
	cvt.rn.f64.s32 	%fd448, %r196;
	fma.rn.f64 	%fd449, %fd448, 0dBFF921FB54442D18, %fd17;
	fma.rn.f64 	%fd450, %fd448, 0dBC91A62633145C00, %fd449;
	fma.rn.f64 	%fd512, %fd448, 0dB97B839A252049C0, %fd450;
	setp.ltu.f64 	%p96, %fd18, 0d41E0000000000000;
	@%p96 bra 	$L__BB1_70;
	{ // callseq 27, 0
	.param .b64 param0;
	st.param.f64 	[param0], %fd17;
	.param .align 16 .b8 retval0[16];
	call.uni (retval0), 
	__internal_trig_reduction_slowpathd, 
	(
	param0
	);
	ld.param.f64 	%fd512, [retval0];
	ld.param.b32 	%r196, [retval0+8];
	} // callseq 27
$L__BB1_70:
	ld.param.u64 	%rd71, [_Z22y_create_matrix_on_gpuPdS_S_S_S_S_S_S_ddddiiidd_param_7];
	ld.param.u64 	%rd68, [_Z22y_create_matrix_on_gpuPdS_S_S_S_S_S_S_ddddiiidd_param_3];
	ld.param.u64 	%rd67, [_Z22y_create_matrix_on_gpuPdS_S_S_S_S_S_S_ddddiiidd_param_2];
	ld.param.u64 	%rd66, [_Z22y_create_matrix_on_gpuPdS_S_S_S_S_S_S_ddddiiidd_param_1];
	ld.param.u64 	%rd65, [_Z22y_create_matrix_on_gpuPdS_S_S_S_S_S_S_ddddiiidd_param_0];
	shl.b32 	%r178, %r196, 6;
	cvt.u64.u32 	%rd50, %r178;
	and.b64  	%rd51, %rd50, 64;
	mov.u64 	%rd52, __cudart_sin_cos_coeffs;
	add.s64 	%rd53, %rd52, %rd51;
	mul.rn.f64 	%fd453, %fd512, %fd512;
	and.b32  	%r179, %r196, 1;
	setp.eq.b32 	%p97, %r179, 1;
	selp.f64 	%fd454, 0dBDA8FF8320FD8164, 0d3DE5DB65F9785EBA, %p97;
	ld.global.nc.v2.f64 	{%fd455, %fd456}, [%rd53];
	fma.rn.f64 	%fd457, %fd454, %fd453, %fd455;
	fma.rn.f64 	%fd458, %fd457, %fd453, %fd456;
	ld.global.nc.v2.f64 	{%fd459, %fd460}, [%rd53+16];
	fma.rn.f64 	%fd461, %fd458, %fd453, %fd459;
	fma.rn.f64 	%fd462, %fd461, %fd453, %fd460;
	ld.global.nc.v2.f64 	{%fd463, %fd464}, [%rd53+32];
	fma.rn.f64 	%fd465, %fd462, %fd453, %fd463;
	fma.rn.f64 	%fd466, %fd465, %fd453, %fd464;
	fma.rn.f64 	%fd467, %fd466, %fd512, %fd512;
	fma.rn.f64 	%fd468, %fd466, %fd453, 0d3FF0000000000000;
	selp.f64 	%fd469, %fd468, %fd467, %p97;
	and.b32  	%r180, %r196, 2;
	setp.eq.s32 	%p98, %r180, 0;
	mov.f64 	%fd470, 0d0000000000000000;
	sub.f64 	%fd471, %fd470, %fd469;
	selp.f64 	%fd472, %fd469, %fd471, %p98;
	mul.f64 	%fd473, %fd99, %fd472;
	sub.f64 	%fd474, %fd16, %fd473;
	mul.f64 	%fd475, %fd64, 0d0000000000000000;
	fma.rn.f64 	%fd476, %fd61, 0d3FD6666666666666, %fd475;
	add.f64 	%fd477, %fd15, %fd476;
	mul.f64 	%fd478, %fd477, %fd474;
	mul.f64 	%fd479, %fd61, 0d0000000000000000;
	mul.f64 	%fd480, %fd64, 0d3FD6666666666666;
	sub.f64 	%fd481, %fd479, %fd480;
	sub.f64 	%fd482, %fd481, %fd16;
	fma.rn.f64 	%fd483, %fd482, %fd93, %fd478;
	mul.f64 	%fd484, %fd12, %fd506;
	mul.f64 	%fd485, %fd484, 0dC00921FB54442D18;
	mul.f64 	%fd486, %fd485, %fd483;
	div.rn.f64 	%fd487, %fd486, %fd11;
	cvta.to.global.u64 	%rd54, %rd71;
	mul.wide.s32 	%rd55, %r181, 8;
	add.s64 	%rd56, %rd54, %rd55;
	st.global.f64 	[%rd56], %fd487;
	cvta.to.global.u64 	%rd57, %rd65;
	add.s64 	%rd58, %rd57, %rd55;
	st.global.f64 	[%rd58], %fd13;
	cvta.to.global.u64 	%rd59, %rd66;
	add.s64 	%rd60, %rd59, %rd55;
	st.global.f64 	[%rd60], %fd14;
	cvta.to.global.u64 	%rd61, %rd67;
	add.s64 	%rd62, %rd61, %rd55;
	st.global.f64 	[%rd62], %fd13;
	ld.global.f64 	%fd488, [%rd1];
	ld.global.f64 	%fd489, [%rd56];
	fma.rn.f64 	%fd490, %fd107, %fd489, %fd488;
	cvta.to.global.u64 	%rd63, %rd68;
	add.s64 	%rd64, %rd63, %rd55;
	st.global.f64 	[%rd64], %fd490;
	add.s32 	%r181, %r181, %r10;
	setp.lt.s32 	%p99, %r181, %r64;
	@%p99 bra 	$L__BB1_2;
$L__BB1_71:
	ret;

}
	// .globl	_Z15x_Thomas_on_gpuPdS_S_S_S_S_S_iii
.visible .entry _Z15x_Thomas_on_gpuPdS_S_S_S_S_S_iii(
	.param .u64 .ptr .align 1 _Z15x_Thomas_on_gpuPdS_S_S_S_S_S_iii_param_0,
	.param .u64 .ptr .align 1 _Z15x_Thomas_on_gpuPdS_S_S_S_S_S_iii_param_1,
	.param .u64 .ptr .align 1 _Z15x_Thomas_on_gpuPdS_S_S_S_S_S_iii_param_2,
	.param .u64 .ptr .align 1 _Z15x_Thomas_on_gpuPdS_S_S_S_S_S_iii_param_3,
	.param .u64 .ptr .align 1 _Z15x_Thomas_on_gpuPdS_S_S_S_S_S_iii_param_4,
	.param .u64 .ptr .align 1 _Z15x_Thomas_on_gpuPdS_S_S_S_S_S_iii_param_5,
	.param .u64 .ptr .align 1 _Z15x_Thomas_on_gpuPdS_S_S_S_S_S_iii_param_6,
	.param .u32 _Z15x_Thomas_on_gpuPdS_S_S_S_S_S_iii_param_7,
	.param .u32 _Z15x_Thomas_on_gpuPdS_S_S_S_S_S_iii_param_8,
	.param .u32 _Z15x_Thomas_on_gpuPdS_S_S_S_S_S_iii_param_9
)
{
	.reg .pred 	%p<17>;
	.reg .b32 	%r<125>;
	.reg .b64 	%rd<178>;
	.reg .b64 	%fd<177>;

	ld.param.u64 	%rd13, [_Z15x_Thomas_on_gpuPdS_S_S_S_S_S_iii_param_0];
	ld.param.u64 	%rd14, [_Z15x_Thomas_on_gpuPdS_S_S_S_S_S_iii_param_1];
	ld.param.u64 	%rd15, [_Z15x_Thomas_on_gpuPdS_S_S_S_S_S_iii_param_2];
	ld.param.u64 	%rd16, [_Z15x_Thomas_on_gpuPdS_S_S_S_S_S_iii_param_3];
	ld.param.u64 	%rd17, [_Z15x_Thomas_on_gpuPdS_S_S_S_S_S_iii_param_4];
	ld.param.u64 	%rd18, [_Z15x_Thomas_on_gpuPdS_S_S_S_S_S_iii_param_5];
	ld.param.u64 	%rd19, [_Z15x_Thomas_on_gpuPdS_S_S_S_S_S_iii_param_6];
	ld.param.u32 	%r42, [_Z15x_Thomas_on_gpuPdS_S_S_S_S_S_iii_param_9];
	cvta.to.global.u64 	%rd1, %rd13;
	cvta.to.global.u64 	%rd2, %rd17;
	cvta.to.global.u64 	%rd3, %rd19;
	cvta.to.global.u64 	%rd4, %rd16;
	cvta.to.global.u64 	%rd5, %rd18;
	cvta.to.global.u64 	%rd6, %rd14;
	cvta.to.global.u64 	%rd7, %rd15;
	mov.u32 	%r1, %ntid.x;
	mov.u32 	%r43, %ctaid.x;
	mov.u32 	%r44, %tid.x;
	mad.lo.s32 	%r111, %r1, %r43, %r44;
	setp.ge.s32 	%p1, %r111, %r42;
	@%p1 bra 	$L__BB2_25;
	ld.param.u32 	%r107, [_Z15x_Thomas_on_gpuPdS_S_S_S_S_S_iii_param_8];
	setp.gt.s32 	%p2, %r107, 1;
	add.s32 	%r3, %r107, -1;
	mul.lo.s32 	%r4, %r3, %r42;
	add.s32 	%r5, %r107, -2;
	mov.u32 	%r45, %nctaid.x;
	mul.lo.s32 	%r6, %r45, %r1;
	@%p2 bra 	$L__BB2_2;
	bra.uni 	$L__BB2_24;
$L__BB2_2:
	ld.param.u32 	%r108, [_Z15x_Thomas_on_gpuPdS_S_S_S_S_S_iii_param_8];
	add.s32 	%r47, %r108, 3;
	and.b32  	%r48, %r47, 3;
	add.s32 	%r7, %r48, -1;
	add.s32 	%r49, %r108, 7;
	and.b32  	%r50, %r49, 7;
	add.s32 	%r8, %r50, -1;
	and.b32  	%r9, %r47, 1;
	and.b32  	%r10, %r3, -8;
	and.b32  	%r11, %r49, 3;
	and.b32  	%r51, %r3, -4;
	neg.s32 	%r12, %r51;
$L__BB2_3:
	setp.lt.u32 	%p4, %r5, 3;
	mul.wide.s32 	%rd30, %r111, 8;
	add.s64 	%rd8, %rd7, %rd30;
	ld.global.f64 	%fd8, [%rd8];
	add.s64 	%rd9, %rd6, %rd30;
	ld.global.f64 	%fd9, [%rd9];
	div.rn.f64 	%fd10, %fd8, %fd9;
	add.s64 	%rd10, %rd5, %rd30;
	st.global.f64 	[%rd10], %fd10;
	add.s64 	%rd11, %rd4, %rd30;
	ld.global.f64 	%fd11, [%rd11];
	ld.global.f64 	%fd12, [%rd9];
	div.rn.f64 	%fd13, %fd11, %fd12;
	add.s64 	%rd12, %rd3, %rd30;
	st.global.f64 	[%rd12], %fd13;
	mov.b32 	%r123, 1;
	@%p4 bra 	$L__BB2_7;
	add.s32 	%r112, %r42, %r111;
	mov.b32 	%r113, 0;
	mov.u32 	%r114, %r42;
	mov.u32 	%r115, %r113;
	mov.u32 	%r116, %r12;
$L__BB2_5:
	.pragma "nounroll";
	mul.wide.s32 	%rd31, %r114, 8;
	add.s64 	%rd32, %rd9, %rd31;
	ld.global.f64 	%fd14, [%rd32];
	mul.wide.s32 	%rd33, %r113, 8;
	add.s64 	%rd34, %rd10, %rd33;
	ld.global.f64 	%fd15, [%rd34];
	mul.wide.s32 	%rd35, %r112, 8;
	add.s64 	%rd36, %rd1, %rd35;
	ld.global.f64 	%fd16, [%rd36];
	mul.f64 	%fd17, %fd15, %fd16;
	sub.f64 	%fd18, %fd14, %fd17;
	rcp.rn.f64 	%fd19, %fd18;
	add.s64 	%rd37, %rd8, %rd31;
	ld.global.f64 	%fd20, [%rd37];
	mul.f64 	%fd21, %fd20, %fd19;
	mul.wide.s32 	%rd38, %r42, 8;
	add.s64 	%rd39, %rd34, %rd38;
	st.global.f64 	[%rd39], %fd21;
	add.s64 	%rd40, %rd11, %rd31;
	ld.global.f64 	%fd22, [%rd40];
	add.s64 	%rd41, %rd12, %rd33;
	ld.global.f64 	%fd23, [%rd41];
	ld.global.f64 	%fd24, [%rd36];
	mul.f64 	%fd25, %fd23, %fd24;
	sub.f64 	%fd26, %fd22, %fd25;
	mul.f64 	%fd27, %fd19, %fd26;
	add.s64 	%rd42, %rd41, %rd38;
	st.global.f64 	[%rd42], %fd27;
	add.s64 	%rd43, %rd32, %rd38;
	ld.global.f64 	%fd28, [%rd43];
	ld.global.f64 	%fd29, [%rd39];
	add.s64 	%rd44, %rd36, %rd38;
	ld.global.f64 	%fd30, [%rd44];
	mul.f64 	%fd31, %fd29, %fd30;
	sub.f64 	%fd32, %fd28, %fd31;
	rcp.rn.f64 	%fd33, %fd32;
	add.s64 	%rd45, %rd37, %rd38;
	ld.global.f64 	%fd34, [%rd45];
	mul.f64 	%fd35, %fd34, %fd33;
	add.s64 	%rd46, %rd39, %rd38;
	st.global.f64 	[%rd46], %fd35;
	add.s64 	%rd47, %rd40, %rd38;
	ld.global.f64 	%fd36, [%rd47];
	ld.global.f64 	%fd37, [%rd42];
	ld.global.f64 	%fd38, [%rd44];
	mul.f64 	%fd39, %fd37, %fd38;
	sub.f64 	%fd40, %fd36, %fd39;
	mul.f64 	%fd41, %fd33, %fd40;
	add.s64 	%rd48, %rd42, %rd38;
	st.global.f64 	[%rd48], %fd41;
	add.s64 	%rd49, %rd43, %rd38;
	ld.global.f64 	%fd42, [%rd49];
	ld.global.f64 	%fd43, [%rd46];
	add.s64 	%rd50, %rd44, %rd38;
	ld.global.f64 	%fd44, [%rd50];
	mul.f64 	%fd45, %fd43, %fd44;
	sub.f64 	%fd46, %fd42, %fd45;
	rcp.rn.f64 	%fd47, %fd46;
	add.s64 	%rd51, %rd45, %rd38;
	ld.global.f64 	%fd48, [%rd51];
	mul.f64 	%fd49, %fd48, %fd47;
	add.s64 	%rd52, %rd46, %rd38;
	st.global.f64 	[%rd52], %fd49;
	add.s64 	%rd53, %rd47, %rd38;
	ld.global.f64 	%fd50, [%rd53];
	ld.global.f64 	%fd51, [%rd48];
	ld.global.f64 	%fd52, [%rd50];
	mul.f64 	%fd53, %fd51, %fd52;
	sub.f64 	%fd54, %fd50, %fd53;
	mul.f64 	%fd55, %fd47, %fd54;
	add.s64 	%rd54, %rd48, %rd38;
	st.global.f64 	[%rd54], %fd55;
	add.s64 	%rd55, %rd49, %rd38;
	ld.global.f64 	%fd56, [%rd55];
	ld.global.f64 	%fd57, [%rd52];
	add.s64 	%rd56, %rd50, %rd38;
	ld.global.f64 	%fd58, [%rd56];
	mul.f64 	%fd59, %fd57, %fd58;
	sub.f64 	%fd60, %fd56, %fd59;
	rcp.rn.f64 	%fd61, %fd60;
	add.s64 	%rd57, %rd51, %rd38;
	ld.global.f64 	%fd62, [%rd57];
	mul.f64 	%fd63, %fd62, %fd61;
	add.s64 	%rd58, %rd52, %rd38;
	st.global.f64 	[%rd58], %fd63;
	add.s64 	%rd59, %rd53, %rd38;
	ld.global.f64 	%fd64, [%rd59];
	ld.global.f64 	%fd65, [%rd54];
	ld.global.f64 	%fd66, [%rd56];
	mul.f64 	%fd67, %fd65, %fd66;
	sub.f64 	%fd68, %fd64, %fd67;
	mul.f64 	%fd69, %fd61, %fd68;
	add.s64 	%rd60, %rd54, %rd38;
	st.global.f64 	[%rd60], %fd69;
	add.s32 	%r116, %r116, 4;
	add.s32 	%r115, %r115, 4;
	shl.b32 	%r54, %r42, 2;
	add.s32 	%r114, %r114, %r54;
	add.s32 	%r113, %r113, %r54;
	add.s32 	%r112, %r112, %r54;
	setp.eq.s32 	%p5, %r116, 0;
	@%p5 bra 	$L__BB2_6;
	bra.uni 	$L__BB2_5;
$L__BB2_6:
	add.s32 	%r123, %r115, 1;
$L__BB2_7:
	ld.param.u32 	%r109, [_Z15x_Thomas_on_gpuPdS_S_S_S_S_S_iii_param_8];
	add.s32 	%r55, %r109, -1;
	and.b32  	%r56, %r55, 3;
	setp.eq.s32 	%p6, %r56, 0;
	@%p6 bra 	$L__BB2_12;
	setp.eq.s32 	%p7, %r7, 0;
	@%p7 bra 	$L__BB2_10;
	mul.lo.s32 	%r57, %r123, %r42;
	add.s32 	%r58, %r57, %r111;
	mul.wide.s32 	%rd61, %r57, 8;
	add.s64 	%rd62, %rd9, %rd61;
	ld.global.f64 	%fd70, [%rd62];
	sub.s32 	%r59, %r57, %r42;
	mul.wide.s32 	%rd63, %r59, 8;
	add.s64 	%rd64, %rd10, %rd63;
	ld.global.f64 	%fd71, [%rd64];
	mul.wide.s32 	%rd65, %r58, 8;
	add.s64 	%rd66, %rd1, %rd65;
	ld.global.f64 	%fd72, [%rd66];
	mul.f64 	%fd73, %fd71, %fd72;
	sub.f64 	%fd74, %fd70, %fd73;
	rcp.rn.f64 	%fd75, %fd74;
	add.s64 	%rd67, %rd8, %rd61;
	ld.global.f64 	%fd76, [%rd67];
	mul.f64 	%fd77, %fd76, %fd75;
	mul.wide.s32 	%rd68, %r42, 8;
	add.s64 	%rd69, %rd64, %rd68;
	st.global.f64 	[%rd69], %fd77;
	add.s64 	%rd70, %rd11, %rd61;
	ld.global.f64 	%fd78, [%rd70];
	add.s64 	%rd71, %rd12, %rd63;
	ld.global.f64 	%fd79, [%rd71];
	ld.global.f64 	%fd80, [%rd66];
	mul.f64 	%fd81, %fd79, %fd80;
	sub.f64 	%fd82, %fd78, %fd81;
	mul.f64 	%fd83, %fd75, %fd82;
	add.s64 	%rd72, %rd71, %rd68;
	st.global.f64 	[%rd72], %fd83;
	add.s64 	%rd73, %rd62, %rd68;
	ld.global.f64 	%fd84, [%rd73];
	ld.global.f64 	%fd85, [%rd69];
	add.s64 	%rd74, %rd66, %rd68;
	ld.global.f64 	%fd86, [%rd74];
	mul.f64 	%fd87, %fd85, %fd86;
	sub.f64 	%fd88, %fd84, %fd87;
	rcp.rn.f64 	%fd89, %fd88;
	add.s64 	%rd75, %rd67, %rd68;
	ld.global.f64 	%fd90, [%rd75];
	mul.f64 	%fd91, %fd90, %fd89;
	add.s64 	%rd76, %rd69, %rd68;
	st.global.f64 	[%rd76], %fd91;
	add.s64 	%rd77, %rd70, %rd68;
	ld.global.f64 	%fd92, [%rd77];
	ld.global.f64 	%fd93, [%rd72];
	ld.global.f64 	%fd94, [%rd74];
	mul.f64 	%fd95, %fd93, %fd94;
	sub.f64 	%fd96, %fd92, %fd95;
	mul.f64 	%fd97, %fd89, %fd96;
	add.s64 	%rd78, %rd72, %rd68;
	st.global.f64 	[%rd78], %fd97;
	add.s32 	%r123, %r123, 2;
$L__BB2_10:
	setp.eq.s32 	%p8, %r9, 0;
	@%p8 bra 	$L__BB2_12;
	mul.lo.s32 	%r60, %r123, %r42;
	add.s32 	%r61, %r60, %r111;
	mul.wide.s32 	%rd79, %r60, 8;
	add.s64 	%rd80, %rd9, %rd79;
	ld.global.f64 	%fd98, [%rd80];
	sub.s32 	%r62, %r60, %r42;
	mul.wide.s32 	%rd81, %r62, 8;
	add.s64 	%rd82, %rd10, %rd81;
	ld.global.f64 	%fd99, [%rd82];
	mul.wide.s32 	%rd83, %r61, 8;
	add.s64 	%rd84, %rd1, %rd83;
	ld.global.f64 	%fd100, [%rd84];
	mul.f64 	%fd101, %fd99, %fd100;
	sub.f64 	%fd102, %fd98, %fd101;
	rcp.rn.f64 	%fd103, %fd102;
	add.s64 	%rd85, %rd8, %rd79;
	ld.global.f64 	%fd104, [%rd85];
	mul.f64 	%fd105, %fd104, %fd103;
	mul.wide.s32 	%rd86, %r42, 8;
	add.s64 	%rd87, %rd82, %rd86;
	st.global.f64 	[%rd87], %fd105;
	add.s64 	%rd88, %rd11, %rd79;
	ld.global.f64 	%fd106, [%rd88];
	add.s64 	%rd89, %rd12, %rd81;
	ld.global.f64 	%fd107, [%rd89];
	ld.global.f64 	%fd108, [%rd84];
	mul.f64 	%fd109, %fd107, %fd108;
	sub.f64 	%fd110, %fd106, %fd109;
	mul.f64 	%fd111, %fd103, %fd110;
	add.s64 	%rd90, %rd89, %rd86;
	st.global.f64 	[%rd90], %fd111;
$L__BB2_12:
	setp.lt.u32 	%p9, %r5, 7;
	add.s32 	%r63, %r111, %r4;
	mul.wide.s32 	%rd91, %r4, 8;
	add.s64 	%rd92, %rd12, %rd91;
	ld.global.f64 	%fd112, [%rd92];
	mul.wide.s32 	%rd93, %r63, 8;
	add.s64 	%rd94, %rd2, %rd93;
	st.global.f64 	[%rd94], %fd112;
	mov.u32 	%r119, %r5;
	@%p9 bra 	$L__BB2_15;
	mov.b32 	%r118, 0;
	mov.u32 	%r119, %r5;
$L__BB2_14:
	.pragma "nounroll";
	mul.lo.s32 	%r65, %r119, %r42;
	add.s32 	%r66, %r65, %r111;
	mul.wide.s32 	%rd95, %r65, 8;
	add.s64 	%rd96, %rd12, %rd95;
	ld.global.f64 	%fd113, [%rd96];
	add.s64 	%rd97, %rd10, %rd95;
	ld.global.f64 	%fd114, [%rd97];
	add.s32 	%r67, %r65, %r42;
	add.s32 	%r68, %r66, %r42;
	mul.wide.s32 	%rd98, %r68, 8;
	add.s64 	%rd99, %rd2, %rd98;
	ld.global.f64 	%fd115, [%rd99];
	mul.f64 	%fd116, %fd114, %fd115;
	sub.f64 	%fd117, %fd113, %fd116;
	mul.wide.s32 	%rd100, %r66, 8;
	add.s64 	%rd101, %rd2, %rd100;
	st.global.f64 	[%rd101], %fd117;
	shl.b32 	%r69, %r42, 1;
	sub.s32 	%r70, %r67, %r69;
	add.s32 	%r71, %r70, %r111;
	mul.wide.s32 	%rd102, %r70, 8;
	add.s64 	%rd103, %rd12, %rd102;
	ld.global.f64 	%fd118, [%rd103];
	add.s64 	%rd104, %rd10, %rd102;
	ld.global.f64 	%fd119, [%rd104];
	mul.f64 	%fd120, %fd119, %fd117;
	sub.f64 	%fd121, %fd118, %fd120;
	mul.wide.s32 	%rd105, %r71, 8;
	add.s64 	%rd106, %rd2, %rd105;
	st.global.f64 	[%rd106], %fd121;
	sub.s32 	%r72, %r70, %r42;
	add.s32 	%r73, %r72, %r111;
	mul.wide.s32 	%rd107, %r72, 8;
	add.s64 	%rd108, %rd12, %rd107;
	ld.global.f64 	%fd122, [%rd108];
	add.s64 	%rd109, %rd10, %rd107;
	ld.global.f64 	%fd123, [%rd109];
	mul.f64 	%fd124, %fd123, %fd121;
	sub.f64 	%fd125, %fd122, %fd124;
	mul.wide.s32 	%rd110, %r73, 8;
	add.s64 	%rd111, %rd2, %rd110;
	st.global.f64 	[%rd111], %fd125;
	sub.s32 	%r74, %r72, %r42;
	add.s32 	%r75, %r74, %r111;
	mul.wide.s32 	%rd112, %r74, 8;
	add.s64 	%rd113, %rd12, %rd112;
	ld.global.f64 	%fd126, [%rd113];
	add.s64 	%rd114, %rd10, %rd112;
	ld.global.f64 	%fd127, [%rd114];
	mul.f64 	%fd128, %fd127, %fd125;
	sub.f64 	%fd129, %fd126, %fd128;
	mul.wide.s32 	%rd115, %r75, 8;
	add.s64 	%rd116, %rd2, %rd115;
	st.global.f64 	[%rd116], %fd129;
	sub.s32 	%r76, %r74, %r42;
	add.s32 	%r77, %r76, %r111;
	mul.wide.s32 	%rd117, %r76, 8;
	add.s64 	%rd118, %rd12, %rd117;
	ld.global.f64 	%fd130, [%rd118];
	add.s64 	%rd119, %rd10, %rd117;
	ld.global.f64 	%fd131, [%rd119];
	mul.f64 	%fd132, %fd131, %fd129;
	sub.f64 	%fd133, %fd130, %fd132;
	mul.wide.s32 	%rd120, %r77, 8;
	add.s64 	%rd121, %rd2, %rd120;
	st.global.f64 	[%rd121], %fd133;
	sub.s32 	%r78, %r76, %r42;
	add.s32 	%r79, %r78, %r111;
	mul.wide.s32 	%rd122, %r78, 8;
	add.s64 	%rd123, %rd12, %rd122;
	ld.global.f64 	%fd134, [%rd123];
	add.s64 	%rd124, %rd10, %rd122;
	ld.global.f64 	%fd135, [%rd124];
	mul.f64 	%fd136, %fd135, %fd133;
	sub.f64 	%fd137, %fd134, %fd136;
	mul.wide.s32 	%rd125, %r79, 8;
	add.s64 	%rd126, %rd2, %rd125;
	st.global.f64 	[%rd126], %fd137;
	sub.s32 	%r80, %r78, %r42;
	add.s32 	%r81, %r80, %r111;
	mul.wide.s32 	%rd127, %r80, 8;
	add.s64 	%rd128, %rd12, %rd127;
	ld.global.f64 	%fd138, [%rd128];
	add.s64 	%rd129, %rd10, %rd127;
	ld.global.f64 	%fd139, [%rd129];
	mul.f64 	%fd140, %fd139, %fd137;
	sub.f64 	%fd141, %fd138, %fd140;
	mul.wide.s32 	%rd130, %r81, 8;
	add.s64 	%rd131, %rd2, %rd130;
	st.global.f64 	[%rd131], %fd141;
	sub.s32 	%r82, %r80, %r42;
	add.s32 	%r83, %r82, %r111;
	mul.wide.s32 	%rd132, %r82, 8;
	add.s64 	%rd133, %rd12, %rd132;
	ld.global.f64 	%fd142, [%rd133];
	add.s64 	%rd134, %rd10, %rd132;
	ld.global.f64 	%fd143, [%rd134];
	mul.f64 	%fd144, %fd143, %fd141;
	sub.f64 	%fd145, %fd142, %fd144;
	mul.wide.s32 	%rd135, %r83, 8;
	add.s64 	%rd136, %rd2, %rd135;
	st.global.f64 	[%rd136], %fd145;
	add.s32 	%r119, %r119, -8;
	add.s32 	%r118, %r118, 8;
	setp.ne.s32 	%p10, %r118, %r10;
	@%p10 bra 	$L__BB2_14;
$L__BB2_15:
	ld.param.u32 	%r110, [_Z15x_Thomas_on_gpuPdS_S_S_S_S_S_iii_param_8];
	add.s32 	%r84, %r110, -1;
	and.b32  	%r85, %r84, 7;
	setp.eq.s32 	%p11, %r85, 0;
	@%p11 bra 	$L__BB2_23;
	setp.lt.u32 	%p12, %r8, 3;
	@%p12 bra 	$L__BB2_18;
	mul.lo.s32 	%r86, %r119, %r42;
	add.s32 	%r87, %r86, %r111;
	mul.wide.s32 	%rd137, %r86, 8;
	add.s64 	%rd138, %rd12, %rd137;
	ld.global.f64 	%fd146, [%rd138];
	add.s64 	%rd139, %rd10, %rd137;
	ld.global.f64 	%fd147, [%rd139];
	add.s32 	%r88, %r86, %r42;
	add.s32 	%r89, %r87, %r42;
	mul.wide.s32 	%rd140, %r89, 8;
	add.s64 	%rd141, %rd2, %rd140;
	ld.global.f64 	%fd148, [%rd141];
	mul.f64 	%fd149, %fd147, %fd148;
	sub.f64 	%fd150, %fd146, %fd149;
	mul.wide.s32 	%rd142, %r87, 8;
	add.s64 	%rd143, %rd2, %rd142;
	st.global.f64 	[%rd143], %fd150;
	shl.b32 	%r90, %r42, 1;
	sub.s32 	%r91, %r88, %r90;
	add.s32 	%r92, %r91, %r111;
	mul.wide.s32 	%rd144, %r91, 8;
	add.s64 	%rd145, %rd12, %rd144;
	ld.global.f64 	%fd151, [%rd145];
	add.s64 	%rd146, %rd10, %rd144;
	ld.global.f64 	%fd152, [%rd146];
	mul.f64 	%fd153, %fd152, %fd150;
	sub.f64 	%fd154, %fd151, %fd153;
	mul.wide.s32 	%rd147, %r92, 8;
	add.s64 	%rd148, %rd2, %rd147;
	st.global.f64 	[%rd148], %fd154;
	sub.s32 	%r93, %r91, %r42;
	add.s32 	%r94, %r93, %r111;
	mul.wide.s32 	%rd149, %r93, 8;
	add.s64 	%rd150, %rd12, %rd149;
	ld.global.f64 	%fd155, [%rd150];
	add.s64 	%rd151, %rd10, %rd149;
	ld.global.f64 	%fd156, [%rd151];
	mul.f64 	%fd157, %fd156, %fd154;
	sub.f64 	%fd158, %fd155, %fd157;
	mul.wide.s32 	%rd152, %r94, 8;
	add.s64 	%rd153, %rd2, %rd152;
	st.global.f64 	[%rd153], %fd158;
	sub.s32 	%r95, %r93, %r42;
	add.s32 	%r96, %r95, %r111;
	mul.wide.s32 	%rd154, %r95, 8;
	add.s64 	%rd155, %rd12, %rd154;
	ld.global.f64 	%fd159, [%rd155];
	add.s64 	%rd156, %rd10, %rd154;
	ld.global.f64 	%fd160, [%rd156];
	mul.f64 	%fd161, %fd160, %fd158;
	sub.f64 	%fd162, %fd159, %fd161;
	mul.wide.s32 	%rd157, %r96, 8;
	add.s64 	%rd158, %rd2, %rd157;
	st.global.f64 	[%rd158], %fd162;
	add.s32 	%r119, %r119, -4;
$L__BB2_18:
	setp.eq.s32 	%p13, %r11, 0;
	@%p13 bra 	$L__BB2_23;
	setp.eq.s32 	%p14, %r7, 0;
	@%p14 bra 	$L__BB2_21;
	mul.lo.s32 	%r97, %r119, %r42;
	add.s32 	%r98, %r97, %r111;
	mul.wide.s32 	%rd159, %r97, 8;
	add.s64 	%rd160, %rd12, %rd159;
	ld.global.f64 	%fd163, [%rd160];
	add.s64 	%rd161, %rd10, %rd159;
	ld.global.f64 	%fd164, [%rd161];
	add.s32 	%r99, %r97, %r42;
	add.s32 	%r100, %r98, %r42;
	mul.wide.s32 	%rd162, %r100, 8;
	add.s64 	%rd163, %rd2, %rd162;
	ld.global.f64 	%fd165, [%rd163];
	mul.f64 	%fd166, %fd164, %fd165;
	sub.f64 	%fd167, %fd163, %fd166;
	mul.wide.s32 	%rd164, %r98, 8;
	add.s64 	%rd165, %rd2, %rd164;
	st.global.f64 	[%rd165], %fd167;
	shl.b32 	%r101, %r42, 1;
	sub.s32 	%r102, %r99, %r101;
	add.s32 	%r103, %r102, %r111;
	mul.wide.s32 	%rd166, %r102, 8;
	add.s64 	%rd167, %rd12, %rd166;
	ld.global.f64 	%fd168, [%rd167];
	add.s64 	%rd168, %rd10, %rd166;
	ld.global.f64 	%fd169, [%rd168];
	mul.f64 	%fd170, %fd169, %fd167;
	sub.f64 	%fd171, %fd168, %fd170;
	mul.wide.s32 	%rd169, %r103, 8;
	add.s64 	%rd170, %rd2, %rd169;
	st.global.f64 	[%rd170], %fd171;
	add.s32 	%r119, %r119, -2;
$L__BB2_21:
	setp.eq.s32 	%p15, %r9, 0;
	@%p15 bra 	$L__BB2_23;
	mul.lo.s32 	%r104, %r119, %r42;
	add.s32 	%r105, %r104, %r111;
	mul.wide.s32 	%rd171, %r104, 8;
	add.s64 	%rd172, %rd12, %rd171;
	ld.global.f64 	%fd172, [%rd172];
	add.s64 	%rd173, %rd10, %rd171;
	ld.global.f64 	%fd173, [%rd173];
	add.s32 	%r106, %r105, %r42;
	mul.wide.s32 	%rd174, %r106, 8;
	add.s64 	%rd175, %rd2, %rd174;
	ld.global.f64 	%fd174, [%rd175];
	mul.f64 	%fd175, %fd173, %fd174;
	sub.f64 	%fd176, %fd172, %fd175;
	mul.wide.s32 	%rd176, %r105, 8;
	add.s64 	%rd177, %rd2, %rd176;
	st.global.f64 	[%rd177], %fd176;
$L__BB2_23:
	add.s32 	%r111, %r111, %r6;
	setp.lt.s32 	%p16, %r111, %r42;
	@%p16 bra 	$L__BB2_3;
	bra.uni 	$L__BB2_25;
$L__BB2_24:
	mul.wide.s32 	%rd20, %r111, 8;
	add.s64 	%rd21, %rd7, %rd20;
	ld.global.f64 	%fd1, [%rd21];
	add.s64 	%rd22, %rd6, %rd20;
	ld.global.f64 	%fd2, [%rd22];
	div.rn.f64 	%fd3, %fd1, %fd2;
	add.s64 	%rd23, %rd5, %rd20;
	st.global.f64 	[%rd23], %fd3;
	add.s64 	%rd24, %rd4, %rd20;
	ld.global.f64 	%fd4, [%rd24];
	ld.global.f64 	%fd5, [%rd22];
	div.rn.f64 	%fd6, %fd4, %fd5;
	add.s64 	%rd25, %rd3, %rd20;
	st.global.f64 	[%rd25], %fd6;
	add.s32 	%r46, %r111, %r4;
	mul.wide.s32 	%rd26, %r4, 8;
	add.s64 	%rd27, %rd25, %rd26;
	ld.global.f64 	%fd7, [%rd27];
	mul.wide.s32 	%rd28, %r46, 8;
	add.s64 	%rd29, %rd2, %rd28;
	st.global.f64 	[%rd29], %fd7;
	add.s32 	%r111, %r111, %r6;
	setp.lt.s32 	%p3, %r111, %r42;
	@%p3 bra 	$L__BB2_24;
$L__BB2_25:
	ret;

}
	// .globl	_Z15y_Thomas_on_gpuPdS_S_S_S_S_S_iii
.visible .entry _Z15y_Thomas_on_gpuPdS_S_S_S_S_S_iii(
	.param .u64 .ptr .align 1 _Z15y_Thomas_on_gpuPdS_S_S_S_S_S_iii_param_0,
	.param .u64 .ptr .align 1 _Z15y_Thomas_on_gpuPdS_S_S_S_S_S_iii_param_1,
	.param .u64 .ptr .align 1 _Z15y_Thomas_on_gpuPdS_S_S_S_S_S_iii_param_2,
	.param .u64 .ptr .align 1 _Z15y_Thomas_on_gpuPdS_S_S_S_S_S_iii_param_3,
	.param .u64 .ptr .align 1 _Z15y_Thomas_on_gpuPdS_S_S_S_S_S_iii_param_4,
	.param .u64 .ptr .align 1 _Z15y_Thomas_on_gpuPdS_S_S_S_S_S_iii_param_5,
	.param .u64 .ptr .align 1 _Z15y_Thomas_on_gpuPdS_S_S_S_S_S_iii_param_6,
	.param .u32 _Z15y_Thomas_on_gpuPdS_S_S_S_S_S_iii_param_7,
	.param .u32 _Z15y_Thomas_on_gpuPdS_S_S_S_S_S_iii_param_8,
	.param .u32 _Z15y_Thomas_on_gpuPdS_S_S_S_S_S_iii_param_9
)
{
	.reg .pred 	%p<17>;
	.reg .b32 	%r<86>;
	.reg .b64 	%rd<116>;
	.reg .b64 	%fd<184>;

	ld.param.u64 	%rd29, [_Z15y_Thomas_on_gpuPdS_S_S_S_S_S_iii_param_0];
	ld.param.u64 	%rd30, [_Z15y_Thomas_on_gpuPdS_S_S_S_S_S_iii_param_1];
	ld.param.u64 	%rd31, [_Z15y_Thomas_on_gpuPdS_S_S_S_S_S_iii_param_2];
	ld.param.u64 	%rd32, [_Z15y_Thomas_on_gpuPdS_S_S_S_S_S_iii_param_3];
	ld.param.u64 	%rd33, [_Z15y_Thomas_on_gpuPdS_S_S_S_S_S_iii_param_4];
	ld.param.u64 	%rd34, [_Z15y_Thomas_on_gpuPdS_S_S_S_S_S_iii_param_5];
	ld.param.u64 	%rd35, [_Z15y_Thomas_on_gpuPdS_S_S_S_S_S_iii_param_6];
	ld.param.u32 	%r34, [_Z15y_Thomas_on_gpuPdS_S_S_S_S_S_iii_param_8];
	ld.param.u32 	%r35, [_Z15y_Thomas_on_gpuPdS_S_S_S_S_S_iii_param_9];
	cvta.to.global.u64 	%rd1, %rd29;
	cvta.to.global.u64 	%rd2, %rd33;
	cvta.to.global.u64 	%rd3, %rd35;
	cvta.to.global.u64 	%rd4, %rd32;
	cvta.to.global.u64 	%rd5, %rd34;
	cvta.to.global.u64 	%rd6, %rd30;
	cvta.to.global.u64 	%rd7, %rd31;
	mov.u32 	%r1, %ntid.x;
	mov.u32 	%r36, %ctaid.x;
	mov.u32 	%r37, %tid.x;
	mad.lo.s32 	%r74, %r1, %r36, %r37;
	setp.ge.s32 	%p1, %r74, %r34;
	@%p1 bra 	$L__BB3_25;
	setp.gt.s32 	%p2, %r35, 1;
	add.s32 	%r3, %r35, -1;
	add.s32 	%r4, %r35, -2;
	mov.u32 	%r38, %nctaid.x;
	mul.lo.s32 	%r5, %r38, %r1;
	@%p2 bra 	$L__BB3_2;
	bra.uni 	$L__BB3_24;
$L__BB3_2:
	add.s32 	%r41, %r35, 3;
	and.b32  	%r42, %r41, 3;
	add.s32 	%r6, %r42, -1;
	and.b32  	%r44, %r3, 7;
	add.s32 	%r7, %r44, -1;
	and.b32  	%r8, %r41, 1;
$L__BB3_3:
	setp.lt.u32 	%p4, %r4, 3;
	mul.lo.s32 	%r46, %r74, %r35;
	cvt.s64.s32 	%rd8, %r46;
	mul.wide.s32 	%rd46, %r46, 8;
	add.s64 	%rd9, %rd7, %rd46;
	ld.global.f64 	%fd8, [%rd9];
	add.s64 	%rd10, %rd6, %rd46;
	ld.global.f64 	%fd9, [%rd10];
	div.rn.f64 	%fd10, %fd8, %fd9;
	add.s64 	%rd11, %rd5, %rd46;
	st.global.f64 	[%rd11], %fd10;
	add.s64 	%rd12, %rd4, %rd46;
	ld.global.f64 	%fd11, [%rd12];
	ld.global.f64 	%fd12, [%rd10];
	div.rn.f64 	%fd13, %fd11, %fd12;
	add.s64 	%rd13, %rd3, %rd46;
	st.global.f64 	[%rd13], %fd13;
	mov.b32 	%r84, 1;
	@%p4 bra 	$L__BB3_18;
	and.b32  	%r48, %r3, -4;
	neg.s32 	%r77, %r48;
	cvt.u32.u64 	%r49, %rd8;
	add.s32 	%r76, %r49, 1;
	shl.b64 	%rd47, %rd8, 3;
	add.s64 	%rd48, %rd6, %rd47;
	add.s64 	%rd115, %rd48, 32;
	add.s64 	%rd49, %rd3, %rd47;
	add.s64 	%rd114, %rd49, 16;
	add.s64 	%rd50, %rd5, %rd47;
	add.s64 	%rd113, %rd50, 16;
	add.s64 	%rd51, %rd7, %rd47;
	add.s64 	%rd112, %rd51, 32;
	add.s64 	%rd52, %rd4, %rd47;
	add.s64 	%rd111, %rd52, 16;
	mov.b32 	%r75, 0;
	bra.uni 	$L__BB3_16;
$L__BB3_5:
	mov.b32 	%r79, 0;
	mov.u32 	%r80, %r4;
$L__BB3_6:
	.pragma "nounroll";
	add.s32 	%r59, %r80, %r55;
	cvt.s64.s32 	%rd79, %r80;
	mul.wide.s32 	%rd80, %r80, 8;
	add.s64 	%rd81, %rd13, %rd80;
	ld.global.f64 	%fd113, [%rd81];
	add.s64 	%rd82, %rd11, %rd80;
	ld.global.f64 	%fd114, [%rd82];
	add.s32 	%r60, %r59, 1;
	mul.wide.s32 	%rd83, %r60, 8;
	add.s64 	%rd84, %rd2, %rd83;
	ld.global.f64 	%fd115, [%rd84];
	mul.f64 	%fd116, %fd114, %fd115;
	sub.f64 	%fd117, %fd113, %fd116;
	st.global.f64 	[%rd84+-8], %fd117;
	ld.global.f64 	%fd118, [%rd81+-8];
	ld.global.f64 	%fd119, [%rd82+-8];
	mul.f64 	%fd120, %fd119, %fd117;
	sub.f64 	%fd121, %fd118, %fd120;
	st.global.f64 	[%rd84+-16], %fd121;
	add.s64 	%rd85, %rd79, %rd8;
	ld.global.f64 	%fd122, [%rd81+-16];
	ld.global.f64 	%fd123, [%rd82+-16];
	mul.f64 	%fd124, %fd123, %fd121;
	sub.f64 	%fd125, %fd122, %fd124;
	shl.b64 	%rd86, %rd85, 3;
	add.s64 	%rd87, %rd2, %rd86;
	st.global.f64 	[%rd87+-16], %fd125;
	ld.global.f64 	%fd126, [%rd81+-24];
	ld.global.f64 	%fd127, [%rd82+-24];
	ld.global.f64 	%fd128, [%rd84+-24];
	mul.f64 	%fd129, %fd127, %fd128;
	sub.f64 	%fd130, %fd126, %fd129;
	st.global.f64 	[%rd87+-24], %fd130;
	ld.global.f64 	%fd131, [%rd81+-32];
	ld.global.f64 	%fd132, [%rd82+-32];
	ld.global.f64 	%fd133, [%rd84+-32];
	mul.f64 	%fd134, %fd132, %fd133;
	sub.f64 	%fd135, %fd131, %fd134;
	st.global.f64 	[%rd87+-32], %fd135;
	ld.global.f64 	%fd136, [%rd81+-40];
	ld.global.f64 	%fd137, [%rd82+-40];
	ld.global.f64 	%fd138, [%rd84+-40];
	mul.f64 	%fd139, %fd137, %fd138;
	sub.f64 	%fd140, %fd136, %fd139;
	st.global.f64 	[%rd87+-40], %fd140;
	ld.global.f64 	%fd141, [%rd81+-48];
	ld.global.f64 	%fd142, [%rd82+-48];
	ld.global.f64 	%fd143, [%rd84+-48];
	mul.f64 	%fd144, %fd142, %fd143;
	sub.f64 	%fd145, %fd141, %fd144;
	st.global.f64 	[%rd87+-48], %fd145;
	ld.global.f64 	%fd146, [%rd81+-56];
	ld.global.f64 	%fd147, [%rd82+-56];
	ld.global.f64 	%fd148, [%rd84+-56];
	mul.f64 	%fd149, %fd147, %fd148;
	sub.f64 	%fd150, %fd146, %fd149;
	st.global.f64 	[%rd87+-56], %fd150;
	add.s32 	%r80, %r80, -8;
	add.s32 	%r79, %r79, 8;
	and.b32  	%r61, %r3, -8;
	setp.ne.s32 	%p10, %r79, %r61;
	@%p10 bra 	$L__BB3_6;
$L__BB3_7:
	and.b32  	%r62, %r3, 7;
	setp.eq.s32 	%p11, %r62, 0;
	@%p11 bra 	$L__BB3_15;
	setp.lt.u32 	%p12, %r7, 3;
	@%p12 bra 	$L__BB3_10;
	add.s32 	%r64, %r80, %r55;
	cvt.s64.s32 	%rd88, %r80;
	mul.wide.s32 	%rd89, %r80, 8;
	add.s64 	%rd90, %rd13, %rd89;
	ld.global.f64 	%fd151, [%rd90];
	add.s64 	%rd91, %rd11, %rd89;
	ld.global.f64 	%fd152, [%rd91];
	add.s32 	%r65, %r64, 1;
	mul.wide.s32 	%rd92, %r65, 8;
	add.s64 	%rd93, %rd2, %rd92;
	ld.global.f64 	%fd153, [%rd93];
	mul.f64 	%fd154, %fd152, %fd153;
	sub.f64 	%fd155, %fd151, %fd154;
	st.global.f64 	[%rd93+-8], %fd155;
	add.s64 	%rd94, %rd88, %rd8;
	ld.global.f64 	%fd156, [%rd90+-8];
	ld.global.f64 	%fd157, [%rd91+-8];
	mul.f64 	%fd158, %fd157, %fd155;
	sub.f64 	%fd159, %fd156, %fd158;
	shl.b64 	%rd95, %rd94, 3;
	add.s64 	%rd96, %rd2, %rd95;
	st.global.f64 	[%rd96+-8], %fd159;
	ld.global.f64 	%fd160, [%rd90+-16];
	ld.global.f64 	%fd161, [%rd91+-16];
	ld.global.f64 	%fd162, [%rd93+-16];
	mul.f64 	%fd163, %fd161, %fd162;
	sub.f64 	%fd164, %fd160, %fd163;
	st.global.f64 	[%rd96+-16], %fd164;
	ld.global.f64 	%fd165, [%rd90+-24];
	ld.global.f64 	%fd166, [%rd91+-24];
	ld.global.f64 	%fd167, [%rd93+-24];
	mul.f64 	%fd168, %fd166, %fd167;
	sub.f64 	%fd169, %fd165, %fd168;
	st.global.f64 	[%rd96+-24], %fd169;
	add.s32 	%r80, %r80, -4;
$L__BB3_10:
	add.s32 	%r66, %r35, -1;
	and.b32  	%r67, %r66, 3;
	setp.eq.s32 	%p13, %r67, 0;
	@%p13 bra 	$L__BB3_15;
	setp.eq.s32 	%p14, %r6, 0;
	@%p14 bra 	$L__BB3_13;
	add.s32 	%r69, %r80, %r55;
	cvt.s64.s32 	%rd97, %r80;
	mul.wide.s32 	%rd98, %r80, 8;
	add.s64 	%rd99, %rd13, %rd98;
	ld.global.f64 	%fd170, [%rd99];
	add.s64 	%rd100, %rd11, %rd98;
	ld.global.f64 	%fd171, [%rd100];
	add.s32 	%r70, %r69, 1;
	mul.wide.s32 	%rd101, %r70, 8;
	add.s64 	%rd102, %rd2, %rd101;
	ld.global.f64 	%fd172, [%rd102];
	mul.f64 	%fd173, %fd171, %fd172;
	sub.f64 	%fd174, %fd170, %fd173;
	st.global.f64 	[%rd102+-8], %fd174;
	add.s64 	%rd103, %rd97, %rd8;
	ld.global.f64 	%fd175, [%rd99+-8];
	ld.global.f64 	%fd176, [%rd100+-8];
	mul.f64 	%fd177, %fd176, %fd174;
	sub.f64 	%fd178, %fd175, %fd177;
	shl.b64 	%rd104, %rd103, 3;
	add.s64 	%rd105, %rd2, %rd104;
	st.global.f64 	[%rd105+-8], %fd178;
	add.s32 	%r80, %r80, -2;
$L__BB3_13:
	setp.eq.s32 	%p15, %r8, 0;
	@%p15 bra 	$L__BB3_15;
	add.s32 	%r72, %r80, %r55;
	mul.wide.s32 	%rd106, %r80, 8;
	add.s64 	%rd107, %rd13, %rd106;
	ld.global.f64 	%fd179, [%rd107];
	add.s64 	%rd108, %rd11, %rd106;
	ld.global.f64 	%fd180, [%rd108];
	add.s32 	%r73, %r72, 1;
	mul.wide.s32 	%rd109, %r73, 8;
	add.s64 	%rd110, %rd2, %rd109;
	ld.global.f64 	%fd181, [%rd110];
	mul.f64 	%fd182, %fd180, %fd181;
	sub.f64 	%fd183, %fd179, %fd182;
	st.global.f64 	[%rd110+-8], %fd183;
$L__BB3_15:
	add.s32 	%r74, %r74, %r5;
	setp.lt.s32 	%p16, %r74, %r34;
	@%p16 bra 	$L__BB3_3;
	bra.uni 	$L__BB3_25;
$L__BB3_16:
	.pragma "nounroll";
	mul.wide.s32 	%rd53, %r76, 8;
	add.s64 	%rd54, %rd1, %rd53;
	ld.global.f64 	%fd14, [%rd115+-24];
	ld.global.f64 	%fd15, [%rd113+-16];
	ld.global.f64 	%fd16, [%rd54];
	mul.f64 	%fd17, %fd15, %fd16;
	sub.f64 	%fd18, %fd14, %fd17;
	rcp.rn.f64 	%fd19, %fd18;
	ld.global.f64 	%fd20, [%rd112+-24];
	mul.f64 	%fd21, %fd20, %fd19;
	st.global.f64 	[%rd113+-8], %fd21;
	ld.global.f64 	%fd22, [%rd111+-8];
	ld.global.f64 	%fd23, [%rd114+-16];
	ld.global.f64 	%fd24, [%rd54];
	mul.f64 	%fd25, %fd23, %fd24;
	sub.f64 	%fd26, %fd22, %fd25;
	mul.f64 	%fd27, %fd19, %fd26;
	st.global.f64 	[%rd114+-8], %fd27;
	ld.global.f64 	%fd28, [%rd115+-16];
	ld.global.f64 	%fd29, [%rd113+-8];
	ld.global.f64 	%fd30, [%rd54+8];
	mul.f64 	%fd31, %fd29, %fd30;
	sub.f64 	%fd32, %fd28, %fd31;
	rcp.rn.f64 	%fd33, %fd32;
	ld.global.f64 	%fd34, [%rd112+-16];
	mul.f64 	%fd35, %fd34, %fd33;
	st.global.f64 	[%rd113], %fd35;
	ld.global.f64 	%fd36, [%rd111];
	ld.global.f64 	%fd37, [%rd114+-8];
	ld.global.f64 	%fd38, [%rd54+8];
	mul.f64 	%fd39, %fd37, %fd38;
	sub.f64 	%fd40, %fd36, %fd39;
	mul.f64 	%fd41, %fd33, %fd40;
	st.global.f64 	[%rd114], %fd41;
	ld.global.f64 	%fd42, [%rd115+-8];
	ld.global.f64 	%fd43, [%rd113];
	ld.global.f64 	%fd44, [%rd54+16];
	mul.f64 	%fd45, %fd43, %fd44;
	sub.f64 	%fd46, %fd42, %fd45;
	rcp.rn.f64 	%fd47, %fd46;
	ld.global.f64 	%fd48, [%rd112+-8];
	mul.f64 	%fd49, %fd48, %fd47;
	st.global.f64 	[%rd113+8], %fd49;
	ld.global.f64 	%fd50, [%rd111+8];
	ld.global.f64 	%fd51, [%rd114];
	ld.global.f64 	%fd52, [%rd54+16];
	mul.f64 	%fd53, %fd51, %fd52;
	sub.f64 	%fd54, %fd50, %fd53;
	mul.f64 	%fd55, %fd47, %fd54;
	st.global.f64 	[%rd114+8], %fd55;
	ld.global.f64 	%fd56, [%rd115];
	ld.global.f64 	%fd57, [%rd113+8];
	ld.global.f64 	%fd58, [%rd54+24];
	mul.f64 	%fd59, %fd57, %fd58;
	sub.f64 	%fd60, %fd56, %fd59;
	rcp.rn.f64 	%fd61, %fd60;
	ld.global.f64 	%fd62, [%rd112];
	mul.f64 	%fd63, %fd62, %fd61;
	st.global.f64 	[%rd113+16], %fd63;
	ld.global.f64 	%fd64, [%rd111+16];
	ld.global.f64 	%fd65, [%rd114+8];
	ld.global.f64 	%fd66, [%rd54+24];
	mul.f64 	%fd67, %fd65, %fd66;
	sub.f64 	%fd68, %fd64, %fd67;
	mul.f64 	%fd69, %fd61, %fd68;
	st.global.f64 	[%rd114+16], %fd69;
	add.s32 	%r77, %r77, 4;
	add.s32 	%r76, %r76, 4;
	add.s32 	%r75, %r75, 4;
	add.s64 	%rd115, %rd115, 32;
	add.s64 	%rd114, %rd114, 32;
	add.s64 	%rd113, %rd113, 32;
	add.s64 	%rd112, %rd112, 32;
	add.s64 	%rd111, %rd111, 32;
	setp.eq.s32 	%p5, %r77, 0;
	@%p5 bra 	$L__BB3_17;
	bra.uni 	$L__BB3_16;
$L__BB3_17:
	add.s32 	%r84, %r75, 1;
$L__BB3_18:
	and.b32  	%r50, %r3, 3;
	setp.eq.s32 	%p6, %r50, 0;
	@%p6 bra 	$L__BB3_23;
	setp.eq.s32 	%p7, %r6, 0;
	@%p7 bra 	$L__BB3_21;
	cvt.u32.u64 	%r51, %rd8;
	add.s32 	%r52, %r84, %r51;
	cvt.s64.s32 	%rd55, %r84;
	mul.wide.s32 	%rd56, %r84, 8;
	add.s64 	%rd57, %rd10, %rd56;
	ld.global.f64 	%fd70, [%rd57];
	add.s64 	%rd58, %rd11, %rd56;
	ld.global.f64 	%fd71, [%rd58+-8];
	mul.wide.s32 	%rd59, %r52, 8;
	add.s64 	%rd60, %rd1, %rd59;
	ld.global.f64 	%fd72, [%rd60];
	mul.f64 	%fd73, %fd71, %fd72;
	sub.f64 	%fd74, %fd70, %fd73;
	rcp.rn.f64 	%fd75, %fd74;
	add.s64 	%rd61, %rd9, %rd56;
	ld.global.f64 	%fd76, [%rd61];
	mul.f64 	%fd77, %fd76, %fd75;
	st.global.f64 	[%rd58], %fd77;
	add.s64 	%rd62, %rd12, %rd56;
	ld.global.f64 	%fd78, [%rd62];
	add.s64 	%rd63, %rd13, %rd56;
	ld.global.f64 	%fd79, [%rd63+-8];
	ld.global.f64 	%fd80, [%rd60];
	mul.f64 	%fd81, %fd79, %fd80;
	sub.f64 	%fd82, %fd78, %fd81;
	mul.f64 	%fd83, %fd75, %fd82;
	st.global.f64 	[%rd63], %fd83;
	add.s64 	%rd64, %rd55, %rd8;
	ld.global.f64 	%fd84, [%rd57+8];
	ld.global.f64 	%fd85, [%rd58];
	shl.b64 	%rd65, %rd64, 3;
	add.s64 	%rd66, %rd1, %rd65;
	ld.global.f64 	%fd86, [%rd66+8];
	mul.f64 	%fd87, %fd85, %fd86;
	sub.f64 	%fd88, %fd84, %fd87;
	rcp.rn.f64 	%fd89, %fd88;
	ld.global.f64 	%fd90, [%rd61+8];
	mul.f64 	%fd91, %fd90, %fd89;
	st.global.f64 	[%rd58+8], %fd91;
	ld.global.f64 	%fd92, [%rd62+8];
	ld.global.f64 	%fd93, [%rd63];
	ld.global.f64 	%fd94, [%rd66+8];
	mul.f64 	%fd95, %fd93, %fd94;
	sub.f64 	%fd96, %fd92, %fd95;
	mul.f64 	%fd97, %fd89, %fd96;
	st.global.f64 	[%rd63+8], %fd97;
	add.s32 	%r84, %r84, 2;
$L__BB3_21:
	setp.eq.s32 	%p8, %r8, 0;
	@%p8 bra 	$L__BB3_23;
	cvt.u32.u64 	%r53, %rd8;
	add.s32 	%r54, %r84, %r53;
	mul.wide.s32 	%rd67, %r84, 8;
	add.s64 	%rd68, %rd10, %rd67;
	ld.global.f64 	%fd98, [%rd68];
	add.s64 	%rd69, %rd11, %rd67;
	ld.global.f64 	%fd99, [%rd69+-8];
	mul.wide.s32 	%rd70, %r54, 8;
	add.s64 	%rd71, %rd1, %rd70;
	ld.global.f64 	%fd100, [%rd71];
	mul.f64 	%fd101, %fd99, %fd100;
	sub.f64 	%fd102, %fd98, %fd101;
	rcp.rn.f64 	%fd103, %fd102;
	add.s64 	%rd72, %rd9, %rd67;
	ld.global.f64 	%fd104, [%rd72];
	mul.f64 	%fd105, %fd104, %fd103;
	st.global.f64 	[%rd69], %fd105;
	add.s64 	%rd73, %rd12, %rd67;
	ld.global.f64 	%fd106, [%rd73];
	add.s64 	%rd74, %rd13, %rd67;
	ld.global.f64 	%fd107, [%rd74+-8];
	ld.global.f64 	%fd108, [%rd71];
	mul.f64 	%fd109, %fd107, %fd108;
	sub.f64 	%fd110, %fd106, %fd109;
	mul.f64 	%fd111, %fd103, %fd110;
	st.global.f64 	[%rd74], %fd111;
$L__BB3_23:
	cvt.u32.u64 	%r55, %rd8;
	setp.lt.u32 	%p9, %r4, 7;
	add.s32 	%r56, %r3, %r55;
	mul.wide.s32 	%rd75, %r3, 8;
	add.s64 	%rd76, %rd13, %rd75;
	ld.global.f64 	%fd112, [%rd76];
	mul.wide.s32 	%rd77, %r56, 8;
	add.s64 	%rd78, %rd2, %rd77;
	st.global.f64 	[%rd78], %fd112;
	mov.u32 	%r80, %r4;
	@%p9 bra 	$L__BB3_7;
	bra.uni 	$L__BB3_5;
$L__BB3_24:
	mul.lo.s32 	%r39, %r74, %r35;
	mul.wide.s32 	%rd36, %r39, 8;
	add.s64 	%rd37, %rd7, %rd36;
	ld.global.f64 	%fd1, [%rd37];
	add.s64 	%rd38, %rd6, %rd36;
	ld.global.f64 	%fd2, [%rd38];
	div.rn.f64 	%fd3, %fd1, %fd2;
	add.s64 	%rd39, %rd5, %rd36;
	st.global.f64 	[%rd39], %fd3;
	add.s64 	%rd40, %rd4, %rd36;
	ld.global.f64 	%fd4, [%rd40];
	ld.global.f64 	%fd5, [%rd38];
	div.rn.f64 	%fd6, %fd4, %fd5;
	add.s64 	%rd41, %rd3, %rd36;
	st.global.f64 	[%rd41], %fd6;
	add.s32 	%r40, %r3, %r39;
	mul.wide.s32 	%rd42, %r3, 8;
	add.s64 	%rd43, %rd41, %rd42;
	ld.global.f64 	%fd7, [%rd43];
	mul.wide.s32 	%rd44, %r40, 8;
	add.s64 	%rd45, %rd2, %rd44;
	st.global.f64 	[%rd45], %fd7;
	add.s32 	%r74, %r74, %r5;
	setp.lt.s32 	%p3, %r74, %r34;
	@%p3 bra 	$L__BB3_24;
$L__BB3_25:
	ret;

}
.func  (.param .align 16 .b8 func_retval0[16]) __internal_trig_reduction_slowpathd(
	.param .b64 __internal_trig_reduction_slowpathd_param_0
)
{
	.local .align 8 .b8 	__local_depot4[40];
	.reg .b64 	%SP;
	.reg .b64 	%SPL;
	.reg .pred 	%p<10>;
	.reg .b32 	%r<47>;
	.reg .b64 	%rd<74>;
	.reg .b64 	%fd<5>;

	mov.u64 	%SPL, __local_depot4;
	ld.param.f64 	%fd4, [__internal_trig_reduction_slowpathd_param_0];
	add.u64 	%rd1, %SPL, 0;
	{
	.reg .b32 %temp; 
	mov.b64 	{%temp, %r1}, %fd4;
	}
	shr.u32 	%r2, %r1, 20;
	and.b32  	%r3, %r2, 2047;
	setp.eq.s32 	%p1, %r3, 2047;
	mov.b32 	%r46, 0;
	@%p1 bra 	$L__BB4_9;
	add.s32 	%r20, %r3, -1024;
	mov.b64 	%rd20, %fd4;
	shl.b64 	%rd2, %rd20, 11;
	shr.u32 	%r4, %r20, 6;
	sub.s32 	%r45, 15, %r4;
	sub.s32 	%r21, 19, %r4;
	setp.lt.u32 	%p2, %r20, 128;
	selp.b32 	%r6, 18, %r21, %p2;
	setp.ge.s32 	%p3, %r45, %r6;
	mov.b64 	%rd70, 0;
	@%p3 bra 	$L__BB4_4;
	add.s32 	%r23, %r6, %r4;
	neg.s32 	%r43, %r23;
	or.b64  	%rd3, %rd2, -9223372036854775808;
	mov.b64 	%rd70, 0;
	mov.b32 	%r42, 0;
	mov.u64 	%rd25, __cudart_i2opi_d;
	mov.u32 	%r44, %r45;
$L__BB4_3:
	.pragma "nounroll";
	mul.wide.s32 	%rd22, %r42, 8;
	add.s64 	%rd23, %rd1, %rd22;
	mul.wide.s32 	%rd24, %r44, 8;
	add.s64 	%rd26, %rd25, %rd24;
	ld.global.nc.u64 	%rd27, [%rd26];
	{
	.reg .u32 %r0, %r1, %r2, %r3, %alo, %ahi, %blo, %bhi, %clo, %chi;
	mov.b64 	{%alo,%ahi}, %rd27;
	mov.b64 	{%blo,%bhi}, %rd3;
	mov.b64 	{%clo,%chi}, %rd70;
	mad.lo.cc.u32 	%r0, %alo, %blo, %clo;
	madc.hi.cc.u32 	%r1, %alo, %blo, %chi;
	madc.hi.u32 	%r2, %alo, %bhi, 0;
	mad.lo.cc.u32 	%r1, %alo, %bhi, %r1;
	madc.hi.cc.u32 	%r2, %ahi, %blo, %r2;
	madc.hi.u32 	%r3, %ahi, %bhi, 0;
	mad.lo.cc.u32 	%r1, %ahi, %blo, %r1;
	madc.lo.cc.u32 	%r2, %ahi, %bhi, %r2;
	addc.u32 	%r3, %r3, 0;
	mov.b64 	%rd28, {%r0,%r1};
	mov.b64 	%rd70, {%r2,%r3};
	}
	st.local.u64 	[%rd23], %rd28;
	add.s32 	%r44, %r44, 1;
	add.s32 	%r43, %r43, 1;
	add.s32 	%r42, %r42, 1;
	setp.ne.s32 	%p4, %r43, -15;
	mov.u32 	%r45, %r6;
	@%p4 bra 	$L__BB4_3;
$L__BB4_4:
	cvt.s64.s32 	%rd29, %r45;
	cvt.u64.u32 	%rd30, %r4;
	add.s64 	%rd31, %rd30, %rd29;
	shl.b64 	%rd32, %rd31, 3;
	add.s64 	%rd33, %rd1, %rd32;
	st.local.u64 	[%rd33+-120], %rd70;
	and.b32  	%r15, %r2, 63;
	ld.local.u64 	%rd72, [%rd1+16];
	ld.local.u64 	%rd71, [%rd1+24];
	setp.eq.s32 	%p5, %r15, 0;
	@%p5 bra 	$L__BB4_6;
	shl.b64 	%rd34, %rd71, %r15;
	shr.u64 	%rd35, %rd72, 1;
	xor.b32  	%r24, %r15, 63;
	shr.u64 	%rd36, %rd35, %r24;
	or.b64  	%rd71, %rd34, %rd36;
	ld.local.u64 	%rd37, [%rd1+8];
	shl.b64 	%rd38, %rd72, %r15;
	shr.u64 	%rd39, %rd37, 1;
	shr.u64 	%rd40, %rd39, %r24;
	or.b64  	%rd72, %rd38, %rd40;
$L__BB4_6:
	and.b32  	%r25, %r1, -2147483648;
	shr.u64 	%rd41, %rd71, 62;
	cvt.u32.u64 	%r26, %rd41;
	mov.b64 	{%r27, %r28}, %rd71;
	mov.b64 	{%r29, %r30}, %rd72;
	shf.l.wrap.b32 	%r31, %r30, %r27, 2;
	shf.l.wrap.b32 	%r32, %r27, %r28, 2;
	mov.b64 	%rd42, {%r31, %r32};
	shl.b64 	%rd43, %rd72, 2;
	shr.u64 	%rd44, %rd42, 63;
	cvt.u32.u64 	%r33, %rd44;
	add.s32 	%r34, %r33, %r26;
	setp.eq.s32 	%p6, %r25, 0;
	neg.s32 	%r35, %r34;
	selp.b32 	%r46, %r34, %r35, %p6;
	setp.gt.s64 	%p7, %rd42, -1;
	mov.b64 	%rd45, 0;
	{
	.reg .u32 %r0, %r1, %r2, %r3, %a0, %a1, %a2, %a3, %b0, %b1, %b2, %b3;
	mov.b64 	{%a0,%a1}, %rd45;
	mov.b64 	{%a2,%a3}, %rd45;
	mov.b64 	{%b0,%b1}, %rd43;
	mov.b64 	{%b2,%b3}, %rd42;
	sub.cc.u32 	%r0, %a0, %b0;
	subc.cc.u32 	%r1, %a1, %b1;
	subc.cc.u32 	%r2, %a2, %b2;
	subc.u32 	%r3, %a3, %b3;
	mov.b64 	%rd46, {%r0,%r1};
	mov.b64 	%rd47, {%r2,%r3};
	}
	xor.b32  	%r36, %r25, -2147483648;
	selp.b64 	%rd73, %rd42, %rd47, %p7;
	selp.b64 	%rd14, %rd43, %rd46, %p7;
	selp.b32 	%r17, %r25, %r36, %p7;
	clz.b64 	%r37, %rd73;
	cvt.u64.u32 	%rd15, %r37;
	setp.eq.s32 	%p8, %r37, 0;
	@%p8 bra 	$L__BB4_8;
	cvt.u32.u64 	%r38, %rd15;
	and.b32  	%r39, %r38, 63;
	shl.b64 	%rd48, %rd73, %r39;
	shr.u64 	%rd49, %rd14, 1;
	not.b32 	%r40, %r38;
	and.b32  	%r41, %r40, 63;
	shr.u64 	%rd50, %rd49, %r41;
	or.b64  	%rd73, %rd48, %rd50;
$L__BB4_8:
	mov.b64 	%rd51, -3958705157555305931;
	{
	.reg .u32 %r0, %r1, %r2, %r3, %alo, %ahi, %blo, %bhi;
	mov.b64 	{%alo,%ahi}, %rd73;
	mov.b64 	{%blo,%bhi}, %rd51;
	mul.lo.u32 	%r0, %alo, %blo;
	mul.hi.u32 	%r1, %alo, %blo;
	mad.lo.cc.u32 	%r1, %alo, %bhi, %r1;
	madc.hi.u32 	%r2, %alo, %bhi, 0;
	mad.lo.cc.u32 	%r1, %ahi, %blo, %r1;
	madc.hi.cc.u32 	%r2, %ahi, %blo, %r2;
	madc.hi.u32 	%r3, %ahi, %bhi, 0;
	mad.lo.cc.u32 	%r2, %ahi, %bhi, %r2;
	addc.u32 	%r3, %r3, 0;
	mov.b64 	%rd52, {%r0,%r1};
	mov.b64 	%rd53, {%r2,%r3};
	}
	setp.gt.s64 	%p9, %rd53, 0;
	{
	.reg .u32 %r0, %r1, %r2, %r3, %a0, %a1, %a2, %a3, %b0, %b1, %b2, %b3;
	mov.b64 	{%a0,%a1}, %rd52;
	mov.b64 	{%a2,%a3}, %rd53;
	mov.b64 	{%b0,%b1}, %rd52;
	mov.b64 	{%b2,%b3}, %rd53;
	add.cc.u32 	%r0, %a0, %b0;
	addc.cc.u32 	%r1, %a1, %b1;
	addc.cc.u32 	%r2, %a2, %b2;
	addc.u32 	%r3, %a3, %b3;
	mov.b64 	%rd54, {%r0,%r1};
	mov.b64 	%rd55, {%r2,%r3};
	}
	selp.b64 	%rd56, %rd55, %rd53, %p9;
	selp.s64 	%rd57, -1, 0, %p9;
	sub.s64 	%rd58, %rd57, %rd15;
	cvt.u64.u32 	%rd59, %r17;
	shl.b64 	%rd60, %rd59, 32;
	add.s64 	%rd61, %rd56, 1;
	shr.u64 	%rd62, %rd61, 10;
	add.s64 	%rd63, %rd62, 1;
	shr.u64 	%rd64, %rd63, 1;
	shl.b64 	%rd65, %rd58, 52;
	add.s64 	%rd66, %rd65, %rd64;
	add.s64 	%rd67, %rd66, 4602678819172646912;
	or.b64  	%rd68, %rd67, %rd60;
	mov.b64 	%fd4, %rd68;
$L__BB4_9:
	st.param.f64 	[func_retval0], %fd4;
	st.param.b32 	[func_retval0+8], %r46;
	ret;

}
.func  (.param .b64 func_retval0) __internal_accurate_pow(
	.param .b64 __internal_accurate_pow_param_0
)
{
	.reg .pred 	%p<8>;
	.reg .b32 	%r<49>;
	.reg .b32 	%f<3>;
	.reg .b64 	%fd<109>;

	ld.param.f64 	%fd10, [__internal_accurate_pow_param_0];
	{
	.reg .b32 %temp; 
	mov.b64 	{%temp, %r46}, %fd10;
	}
	{
	.reg .b32 %temp; 
	mov.b64 	{%r45, %temp}, %fd10;
	}
	shr.u32 	%r47, %r46, 20;
	setp.gt.u32 	%p1, %r46, 1048575;
	@%p1 bra 	$L__BB5_2;
	mul.f64 	%fd11, %fd10, 0d4350000000000000;
	{
	.reg .b32 %temp; 
	mov.b64 	{%temp, %r46}, %fd11;
	}
	{
	.reg .b32 %temp; 
	mov.b64 	{%r45, %temp}, %fd11;
	}
	shr.u32 	%r16, %r46, 20;
	add.s32 	%r47, %r16, -54;
$L__BB5_2:
	add.s32 	%r48, %r47, -1023;
	and.b32  	%r17, %r46, -2146435073;
	or.b32  	%r18, %r17, 1072693248;
	mov.b64 	%fd107, {%r45, %r18};
	setp.lt.u32 	%p2, %r18, 1073127583;
	@%p2 bra 	$L__BB5_4;
	{
	.reg .b32 %temp; 
	mov.b64 	{%r19, %temp}, %fd107;
	}
	{
	.reg .b32 %temp; 
	mov.b64 	{%temp, %r20}, %fd107;
	}
	add.s32 	%r21, %r20, -1048576;
	mov.b64 	%fd107, {%r19, %r21};
	add.s32 	%r48, %r47, -1022;
$L__BB5_4:
	add.f64 	%fd12, %fd107, 0dBFF0000000000000;
	add.f64 	%fd13, %fd107, 0d3FF0000000000000;
	rcp.approx.ftz.f64 	%fd14, %fd13;
	neg.f64 	%fd15, %fd13;
	fma.rn.f64 	%fd16, %fd15, %fd14, 0d3FF0000000000000;
	fma.rn.f64 	%fd17, %fd16, %fd16, %fd16;
	fma.rn.f64 	%fd18, %fd17, %fd14, %fd14;
	mul.f64 	%fd19, %fd12, %fd18;
	fma.rn.f64 	%fd20, %fd12, %fd18, %fd19;
	mul.f64 	%fd21, %fd20, %fd20;
	fma.rn.f64 	%fd22, %fd21, 0d3EB0F5FF7D2CAFE2, 0d3ED0F5D241AD3B5A;
	fma.rn.f64 	%fd23, %fd22, %fd21, 0d3EF3B20A75488A3F;
	fma.rn.f64 	%fd24, %fd23, %fd21, 0d3F1745CDE4FAECD5;
	fma.rn.f64 	%fd25, %fd24, %fd21, 0d3F3C71C7258A578B;
	fma.rn.f64 	%fd26, %fd25, %fd21, 0d3F6249249242B910;
	fma.rn.f64 	%fd27, %fd26, %fd21, 0d3F89999999999DFB;
	sub.f64 	%fd28, %fd12, %fd20;
	add.f64 	%fd29, %fd28, %fd28;
	neg.f64 	%fd30, %fd20;
	fma.rn.f64 	%fd31, %fd30, %fd12, %fd29;
	mul.f64 	%fd32, %fd18, %fd31;
	fma.rn.f64 	%fd33, %fd21, %fd27, 0d3FB5555555555555;
	mov.f64 	%fd34, 0d3FB5555555555555;
	sub.f64 	%fd35, %fd34, %fd33;
	fma.rn.f64 	%fd36, %fd21, %fd27, %fd35;
	add.f64 	%fd37, %fd36, 0dBC46A4CB00B9E7B0;
	add.f64 	%fd38, %fd33, %fd37;
	sub.f64 	%fd39, %fd33, %fd38;
	add.f64 	%fd40, %fd37, %fd39;
	mul.rn.f64 	%fd41, %fd20, %fd20;
	neg.f64 	%fd42, %fd41;
	fma.rn.f64 	%fd43, %fd20, %fd20, %fd42;
	{
	.reg .b32 %temp; 
	mov.b64 	{%r22, %temp}, %fd32;
	}
	{
	.reg .b32 %temp; 
	mov.b64 	{%temp, %r23}, %fd32;
	}
	add.s32 	%r24, %r23, 1048576;
	mov.b64 	%fd44, {%r22, %r24};
	fma.rn.f64 	%fd45, %fd20, %fd44, %fd43;
	mul.rn.f64 	%fd46, %fd41, %fd20;
	neg.f64 	%fd47, %fd46;
	fma.rn.f64 	%fd48, %fd41, %fd20, %fd47;
	fma.rn.f64 	%fd49, %fd41, %fd32, %fd48;
	fma.rn.f64 	%fd50, %fd45, %fd20, %fd49;
	mul.rn.f64 	%fd51, %fd38, %fd46;
	neg.f64 	%fd52, %fd51;
	fma.rn.f64 	%fd53, %fd38, %fd46, %fd52;
	fma.rn.f64 	%fd54, %fd38, %fd50, %fd53;
	fma.rn.f64 	%fd55, %fd40, %fd46, %fd54;
	add.f64 	%fd56, %fd51, %fd55;
	sub.f64 	%fd57, %fd51, %fd56;
	add.f64 	%fd58, %fd55, %fd57;
	add.f64 	%fd59, %fd20, %fd56;
	sub.f64 	%fd60, %fd20, %fd59;
	add.f64 	%fd61, %fd56, %fd60;
	add.f64 	%fd62, %fd58, %fd61;
	add.f64 	%fd63, %fd32, %fd62;
	add.f64 	%fd64, %fd59, %fd63;
	sub.f64 	%fd65, %fd59, %fd64;
	add.f64 	%fd66, %fd63, %fd65;
	xor.b32  	%r25, %r48, -2147483648;
	mov.b32 	%r26, 1127219200;
	mov.b64 	%fd67, {%r25, %r26};
	mov.b32 	%r27, -2147483648;
	mov.b64 	%fd68, {%r27, %r26};
	sub.f64 	%fd69, %fd67, %fd68;
	fma.rn.f64 	%fd70, %fd69, 0d3FE62E42FEFA39EF, %fd64;
	fma.rn.f64 	%fd71, %fd69, 0dBFE62E42FEFA39EF, %fd70;
	sub.f64 	%fd72, %fd71, %fd64;
	sub.f64 	%fd73, %fd66, %fd72;
	fma.rn.f64 	%fd74, %fd69, 0d3C7ABC9E3B39803F, %fd73;
	add.f64 	%fd75, %fd70, %fd74;
	sub.f64 	%fd76, %fd70, %fd75;
	add.f64 	%fd77, %fd74, %fd76;
	mov.f64 	%fd78, 0d4000000000000000;
	{
	.reg .b32 %temp; 
	mov.b64 	{%temp, %r28}, %fd78;
	}
	{
	.reg .b32 %temp; 
	mov.b64 	{%r29, %temp}, %fd78;
	}
	shl.b32 	%r30, %r28, 1;
	setp.gt.u32 	%p3, %r30, -33554433;
	and.b32  	%r31, %r28, -15728641;
	selp.b32 	%r32, %r31, %r28, %p3;
	mov.b64 	%fd79, {%r29, %r32};
	mul.rn.f64 	%fd80, %fd75, %fd79;
	neg.f64 	%fd81, %fd80;
	fma.rn.f64 	%fd82, %fd75, %fd79, %fd81;
	fma.rn.f64 	%fd83, %fd77, %fd79, %fd82;
	add.f64 	%fd4, %fd80, %fd83;
	sub.f64 	%fd84, %fd80, %fd4;
	add.f64 	%fd5, %fd83, %fd84;
	fma.rn.f64 	%fd85, %fd4, 0d3FF71547652B82FE, 0d4338000000000000;
	{
	.reg .b32 %temp; 
	mov.b64 	{%r13, %temp}, %fd85;
	}
	mov.f64 	%fd86, 0dC338000000000000;
	add.rn.f64 	%fd87, %fd85, %fd86;
	fma.rn.f64 	%fd88, %fd87, 0dBFE62E42FEFA39EF, %fd4;
	fma.rn.f64 	%fd89, %fd87, 0dBC7ABC9E3B39803F, %fd88;
	fma.rn.f64 	%fd90, %fd89, 0d3E5ADE1569CE2BDF, 0d3E928AF3FCA213EA;
	fma.rn.f64 	%fd91, %fd90, %fd89, 0d3EC71DEE62401315;
	fma.rn.f64 	%fd92, %fd91, %fd89, 0d3EFA01997C89EB71;
	fma.rn.f64 	%fd93, %fd92, %fd89, 0d3F2A01A014761F65;
	fma.rn.f64 	%fd94, %fd93, %fd89, 0d3F56C16C1852B7AF;
	fma.rn.f64 	%fd95, %fd94, %fd89, 0d3F81111111122322;
	fma.rn.f64 	%fd96, %fd95, %fd89, 0d3FA55555555502A1;
	fma.rn.f64 	%fd97, %fd96, %fd89, 0d3FC5555555555511;
	fma.rn.f64 	%fd98, %fd97, %fd89, 0d3FE000000000000B;
	fma.rn.f64 	%fd99, %fd98, %fd89, 0d3FF0000000000000;
	fma.rn.f64 	%fd100, %fd99, %fd89, 0d3FF0000000000000;
	{
	.reg .b32 %temp; 
	mov.b64 	{%r14, %temp}, %fd100;
	}
	{
	.reg .b32 %temp; 
	mov.b64 	{%temp, %r15}, %fd100;
	}
	shl.b32 	%r33, %r13, 20;
	add.s32 	%r34, %r33, %r15;
	mov.b64 	%fd108, {%r14, %r34};
	{
	.reg .b32 %temp; 
	mov.b64 	{%temp, %r35}, %fd4;
	}
	mov.b32 	%f2, %r35;
	abs.f32 	%f1, %f2;
	setp.lt.f32 	%p4, %f1, 0f4086232B;
	@%p4 bra 	$L__BB5_7;
	setp.lt.f64 	%p5, %fd4, 0d0000000000000000;
	add.f64 	%fd101, %fd4, 0d7FF0000000000000;
	selp.f64 	%fd108, 0d0000000000000000, %fd101, %p5;
	setp.geu.f32 	%p6, %f1, 0f40874800;
	@%p6 bra 	$L__BB5_7;
	shr.u32 	%r36, %r13, 31;
	add.s32 	%r37, %r13, %r36;
	shr.s32 	%r38, %r37, 1;
	shl.b32 	%r39, %r38, 20;
	add.s32 	%r40, %r15, %r39;
	mov.b64 	%fd102, {%r14, %r40};
	sub.s32 	%r41, %r13, %r38;
	shl.b32 	%r42, %r41, 20;
	add.s32 	%r43, %r42, 1072693248;
	mov.b32 	%r44, 0;
	mov.b64 	%fd103, {%r44, %r43};
	mul.f64 	%fd108, %fd103, %fd102;
$L__BB5_7:
	abs.f64 	%fd104, %fd108;
	setp.eq.f64 	%p7, %fd104, 0d7FF0000000000000;
	fma.rn.f64 	%fd105, %fd108, %fd5, %fd108;
	selp.f64 	%fd106, %fd108, %fd105, %p7;
	st.param.f64 	[func_retval0], %fd106;
	ret;

}


// ===== COMPILED SASS (sm_100) =====

	.target	sm_100

	.elftype	@"ET_EXEC"


//--------------------- .note.nv.tkinfo           --------------------------
	.section	.note.nv.tkinfo,"",@"SHT_NOTE"
	.sectionflags	@"SHF_NOTE_NV_TKINFO"
	.tkinfo
        /*0018*/ 	.word	0x00000002
        /*0030*/ 	.string	""
        /*0030*/ 	.string	"ptxas"
        /*0030*/ 	.string	"Cuda compilation tools, release 13.0, V13.0.88"
        /*0030*/ 	.string	"Build cuda_13.0.r13.0/compiler.36424714_0"
        /*0030*/ 	.string	"-arch sm_100 -m 64 "



//--------------------- .note.nv.cuinfo           --------------------------
	.section	.note.nv.cuinfo,"",@"SHT_NOTE"
	.sectionflags	@"SHF_NOTE_NV_CUINFO"
        /*0018*/ 	.short	0x0002
        /*001a*/ 	.short	0x0064
        /*001c*/ 	.short	0x0082
	.zero		2


//--------------------- .nv.info                  --------------------------
	.section	.nv.info,"",@"SHT_CUDA_INFO"
	.align	4


	//----- nvinfo : EIATTR_REGCOUNT
	.align		4
        /*0000*/ 	.byte	0x04, 0x2f
        /*0002*/ 	.short	(.L_3 - .L_2)
	.align		4
.L_2:
        /*0004*/ 	.word	index@(_Z22x_create_matrix_on_gpuPdS_S_S_S_S_S_S_ddddiiidd)
        /*0008*/ 	.word	0x00000038


	//----- nvinfo : EIATTR_FRAME_SIZE
	.align		4
.L_3:
        /*000c*/ 	.byte	0x04, 0x11
        /*000e*/ 	.short	(.L_5 - .L_4)
	.align		4
.L_4:
        /*0010*/ 	.word	index@($_Z22x_create_matrix_on_gpuPdS_S_S_S_S_S_S_ddddiiidd$__internal_trig_reduction_slowpathd)
        /*0014*/ 	.word	0x00000028


	//----- nvinfo : EIATTR_FRAME_SIZE
	.align		4
.L_5:
        /*0018*/ 	.byte	0x04, 0x11
        /*001a*/ 	.short	(.L_7 - .L_6)
	.align		4
.L_6:
        /*001c*/ 	.word	index@($_Z22x_create_matrix_on_gpuPdS_S_S_S_S_S_S_ddddiiidd$__internal_accurate_pow)
        /*0020*/ 	.word	0x00000028


	//----- nvinfo : EIATTR_FRAME_SIZE
	.align		4
.L_7:
        /*0024*/ 	.byte	0x04, 0x11
        /*0026*/ 	.short	(.L_9 - .L_8)
	.align		4
.L_8:
        /*0028*/ 	.word	index@($__internal_5_$__cuda_sm20_div_rn_f64_full)
        /*002c*/ 	.word	0x00000028


	//----- nvinfo : EIATTR_FRAME_SIZE
	.align		4
.L_9:
        /*0030*/ 	.byte	0x04, 0x11
        /*0032*/ 	.short	(.L_11 - .L_10)
	.align		4
.L_10:
        /*0034*/ 	.word	index@(_Z22x_create_matrix_on_gpuPdS_S_S_S_S_S_S_ddddiiidd)
        /*0038*/ 	.word	0x00000028


	//----- nvinfo : EIATTR_REGCOUNT
	.align		4
.L_11:
        /*003c*/ 	.byte	0x04, 0x2f
        /*003e*/ 	.short	(.L_13 - .L_12)
	.align		4
.L_12:
        /*0040*/ 	.word	index@(_Z22y_create_matrix_on_gpuPdS_S_S_S_S_S_S_ddddiiidd)
        /*0044*/ 	.word	0x00000038


	//----- nvinfo : EIATTR_FRAME_SIZE
	.align		4
.L_13:
        /*0048*/ 	.byte	0x04, 0x11
        /*004a*/ 	.short	(.L_15 - .L_14)
	.align		4
.L_14:
        /*004c*/ 	.word	index@($_Z22y_create_matrix_on_gpuPdS_S_S_S_S_S_S_ddddiiidd$__internal_trig_reduction_slowpathd)
        /*0050*/ 	.word	0x00000028


	//----- nvinfo : EIATTR_FRAME_SIZE
	.align		4
.L_15:
        /*0054*/ 	.byte	0x04, 0x11
        /*0056*/ 	.short	(.L_17 - .L_16)
	.align		4
.L_16:
        /*0058*/ 	.word	index@($_Z22y_create_matrix_on_gpuPdS_S_S_S_S_S_S_ddddiiidd$__internal_accurate_pow)
        /*005c*/ 	.word	0x00000028


	//----- nvinfo : EIATTR_FRAME_SIZE
	.align		4
.L_17:
        /*0060*/ 	.byte	0x04, 0x11
        /*0062*/ 	.short	(.L_19 - .L_18)
	.align		4
.L_18:
        /*0064*/ 	.word	index@($__internal_4_$__cuda_sm20_div_rn_f64_full)
        /*0068*/ 	.word	0x00000028


	//----- nvinfo : EIATTR_FRAME_SIZE
	.align		4
.L_19:
        /*006c*/ 	.byte	0x04, 0x11
        /*006e*/ 	.short	(.L_21 - .L_20)
	.align		4
.L_20:
        /*0070*/ 	.word	index@(_Z22y_create_matrix_on_gpuPdS_S_S_S_S_S_S_ddddiiidd)
        /*0074*/ 	.word	0x00000028


	//----- nvinfo : EIATTR_REGCOUNT
	.align		4
.L_21:
        /*0078*/ 	.byte	0x04, 0x2f
        /*007a*/ 	.short	(.L_23 - .L_22)
	.align		4
.L_22:
        /*007c*/ 	.word	index@(_Z15x_Thomas_on_gpuPdS_S_S_S_S_S_iii)
        /*0080*/ 	.word	0x0000002c


	//----- nvinfo : EIATTR_FRAME_SIZE
	.align		4
.L_23:
        /*0084*/ 	.byte	0x04, 0x11
        /*0086*/ 	.short	(.L_25 - .L_24)
	.align		4
.L_24:
        /*0088*/ 	.word	index@($__internal_3_$__cuda_sm20_div_rn_f64_full)
        /*008c*/ 	.word	0x00000000


	//----- nvinfo : EIATTR_FRAME_SIZE
	.align		4
.L_25:
        /*0090*/ 	.byte	0x04, 0x11
        /*0092*/ 	.short	(.L_27 - .L_26)
	.align		4
.L_26:
        /*0094*/ 	.word	index@($__internal_2_$__cuda_sm20_dblrcp_rn_slowpath_v3)
        /*0098*/ 	.word	0x00000000


	//----- nvinfo : EIATTR_FRAME_SIZE
	.align		4
.L_27:
        /*009c*/ 	.byte	0x04, 0x11
        /*009e*/ 	.short	(.L_29 - .L_28)
	.align		4
.L_28:
        /*00a0*/ 	.word	index@(_Z15x_Thomas_on_gpuPdS_S_S_S_S_S_iii)
        /*00a4*/ 	.word	0x00000000


	//----- nvinfo : EIATTR_REGCOUNT
	.align		4
.L_29:
        /*00a8*/ 	.byte	0x04, 0x2f
        /*00aa*/ 	.short	(.L_31 - .L_30)
	.align		4
.L_30:
        /*00ac*/ 	.word	index@(_Z15y_Thomas_on_gpuPdS_S_S_S_S_S_iii)
        /*00b0*/ 	.word	0x00000030


	//----- nvinfo : EIATTR_FRAME_SIZE
	.align		4
.L_31:
        /*00b4*/ 	.byte	0x04, 0x11
        /*00b6*/ 	.short	(.L_33 - .L_32)
	.align		4
.L_32:
        /*00b8*/ 	.word	index@($__internal_1_$__cuda_sm20_div_rn_f64_full)
        /*00bc*/ 	.word	0x00000000


	//----- nvinfo : EIATTR_FRAME_SIZE
	.align		4
.L_33:
        /*00c0*/ 	.byte	0x04, 0x11
        /*00c2*/ 	.short	(.L_35 - .L_34)
	.align		4
.L_34:
        /*00c4*/ 	.word	index@($__internal_0_$__cuda_sm20_dblrcp_rn_slowpath_v3)
        /*00c8*/ 	.word	0x00000000


	//----- nvinfo : EIATTR_FRAME_SIZE
	.align		4
.L_35:
        /*00cc*/ 	.byte	0x04, 0x11
        /*00ce*/ 	.short	(.L_37 - .L_36)
	.align		4
.L_36:
        /*00d0*/ 	.word	index@(_Z15y_Thomas_on_gpuPdS_S_S_S_S_S_iii)
        /*00d4*/ 	.word	0x00000000


	//----- nvinfo : EIATTR_MIN_STACK_SIZE
	.align		4
.L_37:
        /*00d8*/ 	.byte	0x04, 0x12
        /*00da*/ 	.short	(.L_39 - .L_38)
	.align		4
.L_38:
        /*00dc*/ 	.word	index@(_Z15y_Thomas_on_gpuPdS_S_S_S_S_S_iii)
        /*00e0*/ 	.word	0x00000000


	//----- nvinfo : EIATTR_MIN_STACK_SIZE
	.align		4
.L_39:
        /*00e4*/ 	.byte	0x04, 0x12
        /*00e6*/ 	.short	(.L_41 - .L_40)
	.align		4
.L_40:
        /*00e8*/ 	.word	index@(_Z15x_Thomas_on_gpuPdS_S_S_S_S_S_iii)
        /*00ec*/ 	.word	0x00000000


	//----- nvinfo : EIATTR_MIN_STACK_SIZE
	.align		4
.L_41:
        /*00f0*/ 	.byte	0x04, 0x12
        /*00f2*/ 	.short	(.L_43 - .L_42)
	.align		4
.L_42:
        /*00f4*/ 	.word	index@(_Z22y_create_matrix_on_gpuPdS_S_S_S_S_S_S_ddddiiidd)
        /*00f8*/ 	.word	0x00000028


	//----- nvinfo : EIATTR_MIN_STACK_SIZE
	.align		4
.L_43:
        /*00fc*/ 	.byte	0x04, 0x12
        /*00fe*/ 	.short	(.L_45 - .L_44)
	.align		4
.L_44:
        /*0100*/ 	.word	index@(_Z22x_create_matrix_on_gpuPdS_S_S_S_S_S_S_ddddiiidd)
        /*0104*/ 	.word	0x00000028
.L_45:


//--------------------- .nv.compat                --------------------------
	.section	.nv.compat,"",@"SHT_CUDA_COMPAT_INFO"
	.align	4
        /*0000*/ 	.byte	0x02, 0x09, 0x00, 0x00, 0x02, 0x02, 0x01, 0x00, 0x02, 0x05, 0x05, 0x00, 0x03, 0x07, 0x01, 0x01
        /*0010*/ 	.byte	0x02, 0x03, 0x00, 0x00, 0x02, 0x06, 0x01, 0x00, 0x04, 0x0b, 0x08, 0x00, 0x01, 0x00, 0x00, 0x00
        /*0020*/ 	.byte	0x00, 0x00, 0x00, 0x00


//--------------------- .nv.info._Z15y_Thomas_on_gpuPdS_S_S_S_S_S_iii --------------------------
	.section	.nv.info._Z15y_Thomas_on_gpuPdS_S_S_S_S_S_iii,"",@"SHT_CUDA_INFO"
	.sectionflags	@""
	.align	4


	//----- nvinfo : EIATTR_CUDA_API_VERSION
	.align		4
        /*0000*/ 	.byte	0x04, 0x37
        /*0002*/ 	.short	(.L_47 - .L_46)
.L_46:
        /*0004*/ 	.word	0x00000082


	//----- nvinfo : EIATTR_KPARAM_INFO
	.align		4
.L_47:
        /*0008*/ 	.byte	0x04, 0x17
        /*000a*/ 	.short	(.L_49 - .L_48)
.L_48:
        /*000c*/ 	.word	0x00000000
        /*0010*/ 	.short	0x0009
        /*0012*/ 	.short	0x0040
        /*0014*/ 	.byte	0x00, 0xf0, 0x11, 0x00


	//----- nvinfo : EIATTR_KPARAM_INFO
	.align		4
.L_49:
        /*0018*/ 	.byte	0x04, 0x17
        /*001a*/ 	.short	(.L_51 - .L_50)
.L_50:
        /*001c*/ 	.word	0x00000000
        /*0020*/ 	.short	0x0008
        /*0022*/ 	.short	0x003c
        /*0024*/ 	.byte	0x00, 0xf0, 0x11, 0x00


	//----- nvinfo : EIATTR_KPARAM_INFO
	.align		4
.L_51:
        /*0028*/ 	.byte	0x04, 0x17
        /*002a*/ 	.short	(.L_53 - .L_52)
.L_52:
        /*002c*/ 	.word	0x00000000
        /*0030*/ 	.short	0x0007
        /*0032*/ 	.short	0x0038
        /*0034*/ 	.byte	0x00, 0xf0, 0x11, 0x00


	//----- nvinfo : EIATTR_KPARAM_INFO
	.align		4
.L_53:
        /*0038*/ 	.byte	0x04, 0x17
        /*003a*/ 	.short	(.L_55 - .L_54)
.L_54:
        /*003c*/ 	.word	0x00000000
        /*0040*/ 	.short	0x0006
        /*0042*/ 	.short	0x0030
        /*0044*/ 	.byte	0x00, 0xf5, 0x21, 0x00


	//----- nvinfo : EIATTR_KPARAM_INFO
	.align		4
.L_55:
        /*0048*/ 	.byte	0x04, 0x17
        /*004a*/ 	.short	(.L_57 - .L_56)
.L_56:
        /*004c*/ 	.word	0x00000000
        /*0050*/ 	.short	0x0005
        /*0052*/ 	.short	0x0028
        /*0054*/ 	.byte	0x00, 0xf5, 0x21, 0x00


	//----- nvinfo : EIATTR_KPARAM_INFO
	.align		4
.L_57:
        /*0058*/ 	.byte	0x04, 0x17
        /*005a*/ 	.short	(.L_59 - .L_58)
.L_58:
        /*005c*/ 	.word	0x00000000
        /*0060*/ 	.short	0x0004
        /*0062*/ 	.short	0x0020
        /*0064*/ 	.byte	0x00, 0xf5, 0x21, 0x00


	//----- nvinfo : EIATTR_KPARAM_INFO
	.align		4
.L_59:
        /*0068*/ 	.byte	0x04, 0x17
        /*006a*/ 	.short	(.L_61 - .L_60)
.L_60:
        /*006c*/ 	.word	0x00000000
        /*0070*/ 	.short	0x0003
        /*0072*/ 	.short	0x0018
        /*0074*/ 	.byte	0x00, 0xf5, 0x21, 0x00


	//----- nvinfo : EIATTR_KPARAM_INFO
	.align		4
.L_61:
        /*0078*/ 	.byte	0x04, 0x17
        /*007a*/ 	.short	(.L_63 - .L_62)
.L_62:
        /*007c*/ 	.word	0x00000000
        /*0080*/ 	.short	0x0002
        /*0082*/ 	.short	0x0010
        /*0084*/ 	.byte	0x00, 0xf5, 0x21, 0x00


	//----- nvinfo : EIATTR_KPARAM_INFO
	.align		4
.L_63:
        /*0088*/ 	.byte	0x04, 0x17
        /*008a*/ 	.short	(.L_65 - .L_64)
.L_64:
        /*008c*/ 	.word	0x00000000
        /*0090*/ 	.short	0x0001
        /*0092*/ 	.short	0x0008
        /*0094*/ 	.byte	0x00, 0xf5, 0x21, 0x00


	//----- nvinfo : EIATTR_KPARAM_INFO
	.align		4
.L_65:
        /*0098*/ 	.byte	0x04, 0x17
        /*009a*/ 	.short	(.L_67 - .L_66)
.L_66:
        /*009c*/ 	.word	0x00000000
        /*00a0*/ 	.short	0x0000
        /*00a2*/ 	.short	0x0000
        /*00a4*/ 	.byte	0x00, 0xf5, 0x21, 0x00


	//----- nvinfo : EIATTR_SPARSE_MMA_MASK
	.align		4
.L_67:
        /*00a8*/ 	.byte	0x03, 0x50
        /*00aa*/ 	.short	0x0000


	//----- nvinfo : EIATTR_MAXREG_COUNT
	.align		4
        /*00ac*/ 	.byte	0x03, 0x1b
        /*00ae*/ 	.short	0x00ff


	//----- nvinfo : EIATTR_MERCURY_ISA_VERSION
	.align		4
        /*00b0*/ 	.byte	0x03, 0x5f
        /*00b2*/ 	.short	0x0101


	//----- nvinfo : EIATTR_VRC_CTA_INIT_COUNT
	.align		4
        /*00b4*/ 	.byte	0x02, 0x4a
	.zero		1
	.zero		1


	//----- nvinfo : EIATTR_EXIT_INSTR_OFFSETS
	.align		4
        /*00b8*/ 	.byte	0x04, 0x1c
        /*00ba*/ 	.short	(.L_69 - .L_68)


	//   ....[0]....
.L_68:
        /*00bc*/ 	.word	0x00000070


	//   ....[1]....
        /*00c0*/ 	.word	0x00000550


	//   ....[2]....
        /*00c4*/ 	.word	0x000023a0


	//----- nvinfo : EIATTR_CRS_STACK_SIZE
	.align		4
.L_69:
        /*00c8*/ 	.byte	0x04, 0x1e
        /*00ca*/ 	.short	(.L_71 - .L_70)
.L_70:
        /*00cc*/ 	.word	0x00000000


	//----- nvinfo : EIATTR_CBANK_PARAM_SIZE
	.align		4
.L_71:
        /*00d0*/ 	.byte	0x03, 0x19
        /*00d2*/ 	.short	0x0044


	//----- nvinfo : EIATTR_PARAM_CBANK
	.align		4
        /*00d4*/ 	.byte	0x04, 0x0a
        /*00d6*/ 	.short	(.L_73 - .L_72)
	.align		4
.L_72:
        /*00d8*/ 	.word	index@(.nv.constant0._Z15y_Thomas_on_gpuPdS_S_S_S_S_S_iii)
        /*00dc*/ 	.short	0x0380
        /*00de*/ 	.short	0x0044


	//----- nvinfo : EIATTR_SW_WAR
	.align		4
.L_73:
        /*00e0*/ 	.byte	0x04, 0x36
        /*00e2*/ 	.short	(.L_75 - .L_74)
.L_74:
        /*00e4*/ 	.word	0x00000008
.L_75:


//--------------------- .nv.info._Z15x_Thomas_on_gpuPdS_S_S_S_S_S_iii --------------------------
	.section	.nv.info._Z15x_Thomas_on_gpuPdS_S_S_S_S_S_iii,"",@"SHT_CUDA_INFO"
	.sectionflags	@""
	.align	4


	//----- nvinfo : EIATTR_CUDA_API_VERSION
	.align		4
        /*0000*/ 	.byte	0x04, 0x37
        /*0002*/ 	.short	(.L_77 - .L_76)
.L_76:
        /*0004*/ 	.word	0x00000082


	//----- nvinfo : EIATTR_KPARAM_INFO
	.align		4
.L_77:
        /*0008*/ 	.byte	0x04, 0x17
        /*000a*/ 	.short	(.L_79 - .L_78)
.L_78:
        /*000c*/ 	.word	0x00000000
        /*0010*/ 	.short	0x0009
        /*0012*/ 	.short	0x0040
        /*0014*/ 	.byte	0x00, 0xf0, 0x11, 0x00


	//----- nvinfo : EIATTR_KPARAM_INFO
	.align		4
.L_79:
        /*0018*/ 	.byte	0x04, 0x17
        /*001a*/ 	.short	(.L_81 - .L_80)
.L_80:
        /*001c*/ 	.word	0x00000000
        /*0020*/ 	.short	0x0008
        /*0022*/ 	.short	0x003c
        /*0024*/ 	.byte	0x00, 0xf0, 0x11, 0x00


	//----- nvinfo : EIATTR_KPARAM_INFO
	.align		4
.L_81:
        /*0028*/ 	.byte	0x04, 0x17
        /*002a*/ 	.short	(.L_83 - .L_82)
.L_82:
        /*002c*/ 	.word	0x00000000
        /*0030*/ 	.short	0x0007
        /*0032*/ 	.short	0x0038
        /*0034*/ 	.byte	0x00, 0xf0, 0x11, 0x00


	//----- nvinfo : EIATTR_KPARAM_INFO
	.align		4
.L_83:
        /*0038*/ 	.byte	0x04, 0x17
        /*003a*/ 	.short	(.L_85 - .L_84)
.L_84:
        /*003c*/ 	.word	0x00000000
        /*0040*/ 	.short	0x0006
        /*0042*/ 	.short	0x0030
        /*0044*/ 	.byte	0x00, 0xf5, 0x21, 0x00


	//----- nvinfo : EIATTR_KPARAM_INFO
	.align		4
.L_85:
        /*0048*/ 	.byte	0x04, 0x17
        /*004a*/ 	.short	(.L_87 - .L_86)
.L_86:
        /*004c*/ 	.word	0x00000000
        /*0050*/ 	.short	0x0005
        /*0052*/ 	.short	0x0028
        /*0054*/ 	.byte	0x00, 0xf5, 0x21, 0x00


	//----- nvinfo : EIATTR_KPARAM_INFO
	.align		4
.L_87:
        /*0058*/ 	.byte	0x04, 0x17
        /*005a*/ 	.short	(.L_89 - .L_88)
.L_88:
        /*005c*/ 	.word	0x00000000
        /*0060*/ 	.short	0x0004
        /*0062*/ 	.short	0x0020
        /*0064*/ 	.byte	0x00, 0xf5, 0x21, 0x00


	//----- nvinfo : EIATTR_KPARAM_INFO
	.align		4
.L_89:
        /*0068*/ 	.byte	0x04, 0x17
        /*006a*/ 	.short	(.L_91 - .L_90)
.L_90:
        /*006c*/ 	.word	0x00000000
        /*0070*/ 	.short	0x0003
        /*0072*/ 	.short	0x0018
        /*0074*/ 	.byte	0x00, 0xf5, 0x21, 0x00


	//----- nvinfo : EIATTR_KPARAM_INFO
	.align		4
.L_91:
        /*0078*/ 	.byte	0x04, 0x17
        /*007a*/ 	.short	(.L_93 - .L_92)
.L_92:
        /*007c*/ 	.word	0x00000000
        /*0080*/ 	.short	0x0002
        /*0082*/ 	.short	0x0010
        /*0084*/ 	.byte	0x00, 0xf5, 0x21, 0x00


	//----- nvinfo : EIATTR_KPARAM_INFO
	.align		4
.L_93:
        /*0088*/ 	.byte	0x04, 0x17
        /*008a*/ 	.short	(.L_95 - .L_94)
.L_94:
        /*008c*/ 	.word	0x00000000
        /*0090*/ 	.short	0x0001
        /*0092*/ 	.short	0x0008
        /*0094*/ 	.byte	0x00, 0xf5, 0x21, 0x00


	//----- nvinfo : EIATTR_KPARAM_INFO
	.align		4
.L_95:
        /*0098*/ 	.byte	0x04, 0x17
        /*009a*/ 	.short	(.L_97 - .L_96)
.L_96:
        /*009c*/ 	.word	0x00000000
        /*00a0*/ 	.short	0x0000
        /*00a2*/ 	.short	0x0000
        /*00a4*/ 	.byte	0x00, 0xf5, 0x21, 0x00


	//----- nvinfo : EIATTR_SPARSE_MMA_MASK
	.align		4
.L_97:
        /*00a8*/ 	.byte	0x03, 0x50
        /*00aa*/ 	.short	0x0000


	//----- nvinfo : EIATTR_MAXREG_COUNT
	.align		4
        /*00ac*/ 	.byte	0x03, 0x1b
        /*00ae*/ 	.short	0x00ff


	//----- nvinfo : EIATTR_MERCURY_ISA_VERSION
	.align		4
        /*00b0*/ 	.byte	0x03, 0x5f
        /*00b2*/ 	.short	0x0101


	//----- nvinfo : EIATTR_VRC_CTA_INIT_COUNT
	.align		4
        /*00b4*/ 	.byte	0x02, 0x4a
	.zero		1
	.zero		1


	//----- nvinfo : EIATTR_EXIT_INSTR_OFFSETS
	.align		4
        /*00b8*/ 	.byte	0x04, 0x1c
        /*00ba*/ 	.short	(.L_99 - .L_98)


	//   ....[0]....
.L_98:
        /*00bc*/ 	.word	0x00000070


	//   ....[1]....
        /*00c0*/ 	.word	0x00000530


	//   ....[2]....
        /*00c4*/ 	.word	0x00002860


	//----- nvinfo : EIATTR_CRS_STACK_SIZE
	.align		4
.L_99:
        /*00c8*/ 	.byte	0x04, 0x1e
        /*00ca*/ 	.short	(.L_101 - .L_100)
.L_100:
        /*00cc*/ 	.word	0x00000000


	//----- nvinfo : EIATTR_CBANK_PARAM_SIZE
	.align		4
.L_101:
        /*00d0*/ 	.byte	0x03, 0x19
        /*00d2*/ 	.short	0x0044


	//----- nvinfo : EIATTR_PARAM_CBANK
	.align		4
        /*00d4*/ 	.byte	0x04, 0x0a
        /*00d6*/ 	.short	(.L_103 - .L_102)
	.align		4
.L_102:
        /*00d8*/ 	.word	index@(.nv.constant0._Z15x_Thomas_on_gpuPdS_S_S_S_S_S_iii)
        /*00dc*/ 	.short	0x0380
        /*00de*/ 	.short	0x0044


	//----- nvinfo : EIATTR_SW_WAR
	.align		4
.L_103:
        /*00e0*/ 	.byte	0x04, 0x36
        /*00e2*/ 	.short	(.L_105 - .L_104)
.L_104:
        /*00e4*/ 	.word	0x00000008
.L_105:


//--------------------- .nv.info._Z22y_create_matrix_on_gpuPdS_S_S_S_S_S_S_ddddiiidd --------------------------
	.section	.nv.info._Z22y_create_matrix_on_gpuPdS_S_S_S_S_S_S_ddddiiidd,"",@"SHT_CUDA_INFO"
	.sectionflags	@""
	.align	4


	//----- nvinfo : EIATTR_CUDA_API_VERSION
	.align		4
        /*0000*/ 	.byte	0x04, 0x37
        /*0002*/ 	.short	(.L_107 - .L_106)
.L_106:
        /*0004*/ 	.word	0x00000082


	//----- nvinfo : EIATTR_KPARAM_INFO
	.align		4
.L_107:
        /*0008*/ 	.byte	0x04, 0x17
        /*000a*/ 	.short	(.L_109 - .L_108)
.L_108:
        /*000c*/ 	.word	0x00000000
        /*0010*/ 	.short	0x0010
        /*0012*/ 	.short	0x0078
        /*0014*/ 	.byte	0x00, 0xf0, 0x21, 0x00


	//----- nvinfo : EIATTR_KPARAM_INFO
	.align		4
.L_109:
        /*0018*/ 	.byte	0x04, 0x17
        /*001a*/ 	.short	(.L_111 - .L_110)
.L_110:
        /*001c*/ 	.word	0x00000000
        /*0020*/ 	.short	0x000f
        /*0022*/ 	.short	0x0070
        /*0024*/ 	.byte	0x00, 0xf0, 0x21, 0x00


	//----- nvinfo : EIATTR_KPARAM_INFO
	.align		4
.L_111:
        /*0028*/ 	.byte	0x04, 0x17
        /*002a*/ 	.short	(.L_113 - .L_112)
.L_112:
        /*002c*/ 	.word	0x00000000
        /*0030*/ 	.short	0x000e
        /*0032*/ 	.short	0x0068
        /*0034*/ 	.byte	0x00, 0xf0, 0x11, 0x00


	//----- nvinfo : EIATTR_KPARAM_INFO
	.align		4
.L_113:
        /*0038*/ 	.byte	0x04, 0x17
        /*003a*/ 	.short	(.L_115 - .L_114)
.L_114:
        /*003c*/ 	.word	0x00000000
        /*0040*/ 	.short	0x000d
        /*0042*/ 	.short	0x0064
        /*0044*/ 	.byte	0x00, 0xf0, 0x11, 0x00


	//----- nvinfo : EIATTR_KPARAM_INFO
	.align		4
.L_115:
        /*0048*/ 	.byte	0x04, 0x17
        /*004a*/ 	.short	(.L_117 - .L_116)
.L_116:
        /*004c*/ 	.word	0x00000000
        /*0050*/ 	.short	0x000c
        /*0052*/ 	.short	0x0060
        /*0054*/ 	.byte	0x00, 0xf0, 0x11, 0x00


	//----- nvinfo : EIATTR_KPARAM_INFO
	.align		4
.L_117:
        /*0058*/ 	.byte	0x04, 0x17
        /*005a*/ 	.short	(.L_119 - .L_118)
.L_118:
        /*005c*/ 	.word	0x00000000
        /*0060*/ 	.short	0x000b
        /*0062*/ 	.short	0x0058
        /*0064*/ 	.byte	0x00, 0xf0, 0x21, 0x00


	//----- nvinfo : EIATTR_KPARAM_INFO
	.align		4
.L_119:
        /*0068*/ 	.byte	0x04, 0x17
        /*006a*/ 	.short	(.L_121 - .L_120)
.L_120:
        /*006c*/ 	.word	0x00000000
        /*0070*/ 	.short	0x000a
        /*0072*/ 	.short	0x0050
        /*0074*/ 	.byte	0x00, 0xf0, 0x21, 0x00


	//----- nvinfo : EIATTR_KPARAM_INFO
	.align		4
.L_121:
        /*0078*/ 	.byte	0x04, 0x17
        /*007a*/ 	.short	(.L_123 - .L_122)
.L_122:
        /*007c*/ 	.word	0x00000000
        /*0080*/ 	.short	0x0009
        /*0082*/ 	.short	0x0048
        /*0084*/ 	.byte	0x00, 0xf0, 0x21, 0x00


	//----- nvinfo : EIATTR_KPARAM_INFO
	.align		4
.L_123:
        /*0088*/ 	.byte	0x04, 0x17
        /*008a*/ 	.short	(.L_125 - .L_124)
.L_124:
        /*008c*/ 	.word	0x00000000
        /*0090*/ 	.short	0x0008
        /*0092*/ 	.short	0x0040
        /*0094*/ 	.byte	0x00, 0xf0, 0x21, 0x00


	//----- nvinfo : EIATTR_KPARAM_INFO
	.align		4
.L_125:
        /*0098*/ 	.byte	0x04, 0x17
        /*009a*/ 	.short	(.L_127 - .L_126)
.L_126:
        /*009c*/ 	.word	0x00000000
        /*00a0*/ 	.short	0x0007
        /*00a2*/ 	.short	0x0038
        /*00a4*/ 	.byte	0x00, 0xf5, 0x21, 0x00


	//----- nvinfo : EIATTR_KPARAM_INFO
	.align		4
.L_127:
        /*00a8*/ 	.byte	0x04, 0x17
        /*00aa*/ 	.short	(.L_129 - .L_128)
.L_128:
        /*00ac*/ 	.word	0x00000000
        /*00b0*/ 	.short	0x0006
        /*00b2*/ 	.short	0x0030
        /*00b4*/ 	.byte	0x00, 0xf5, 0x21, 0x00


	//----- nvinfo : EIATTR_KPARAM_INFO
	.align		4
.L_129:
        /*00b8*/ 	.byte	0x04, 0x17
        /*00ba*/ 	.short	(.L_131 - .L_130)
.L_130:
        /*00bc*/ 	.word	0x00000000
        /*00c0*/ 	.short	0x0005
        /*00c2*/ 	.short	0x0028
        /*00c4*/ 	.byte	0x00, 0xf5, 0x21, 0x00


	//----- nvinfo : EIATTR_KPARAM_INFO
	.align		4
.L_131:
        /*00c8*/ 	.byte	0x04, 0x17
        /*00ca*/ 	.short	(.L_133 - .L_132)
.L_132:
        /*00cc*/ 	.word	0x00000000
        /*00d0*/ 	.short	0x0004
        /*00d2*/ 	.short	0x0020
        /*00d4*/ 	.byte	0x00, 0xf5, 0x21, 0x00


	//----- nvinfo : EIATTR_KPARAM_INFO
	.align		4
.L_133:
        /*00d8*/ 	.byte	0x04, 0x17
        /*00da*/ 	.short	(.L_135 - .L_134)
.L_134:
        /*00dc*/ 	.word	0x00000000
        /*00e0*/ 	.short	0x0003
        /*00e2*/ 	.short	0x0018
        /*00e4*/ 	.byte	0x00, 0xf5, 0x21, 0x00


	//----- nvinfo : EIATTR_KPARAM_INFO
	.align		4
.L_135:
        /*00e8*/ 	.byte	0x04, 0x17
        /*00ea*/ 	.short	(.L_137 - .L_136)
.L_136:
        /*00ec*/ 	.word	0x00000000
        /*00f0*/ 	.short	0x0002
        /*00f2*/ 	.short	0x0010
        /*00f4*/ 	.byte	0x00, 0xf5, 0x21, 0x00


	//----- nvinfo : EIATTR_KPARAM_INFO
	.align		4
.L_137:
        /*00f8*/ 	.byte	0x04, 0x17
        /*00fa*/ 	.short	(.L_139 - .L_138)
.L_138:
        /*00fc*/ 	.word	0x00000000
        /*0100*/ 	.short	0x0001
        /*0102*/ 	.short	0x0008
        /*0104*/ 	.byte	0x00, 0xf5, 0x21, 0x00


	//----- nvinfo : EIATTR_KPARAM_INFO
	.align		4
.L_139:
        /*0108*/ 	.byte	0x04, 0x17
        /*010a*/ 	.short	(.L_141 - .L_140)
.L_140:
        /*010c*/ 	.word	0x00000000
        /*0110*/ 	.short	0x0000
        /*0112*/ 	.short	0x0000
        /*0114*/ 	.byte	0x00, 0xf5, 0x21, 0x00


	//----- nvinfo : EIATTR_SPARSE_MMA_MASK
	.align		4
.L_141:
        /*0118*/ 	.byte	0x03, 0x50
        /*011a*/ 	.short	0x0000


	//----- nvinfo : EIATTR_MAXREG_COUNT
	.align		4
        /*011c*/ 	.byte	0x03, 0x1b
        /*011e*/ 	.short	0x00ff


	//----- nvinfo : EIATTR_MERCURY_ISA_VERSION
	.align		4
        /*0120*/ 	.byte	0x03, 0x5f
        /*0122*/ 	.short	0x0101


	//----- nvinfo : EIATTR_VRC_CTA_INIT_COUNT
	.align		4
        /*0124*/ 	.byte	0x02, 0x4a
	.zero		1
	.zero		1


	//----- nvinfo : EIATTR_EXIT_INSTR_OFFSETS
	.align		4
        /*0128*/ 	.byte	0x04, 0x1c
        /*012a*/ 	.short	(.L_143 - .L_142)


	//   ....[0]....
.L_142:
        /*012c*/ 	.word	0x00000080


	//   ....[1]....
        /*0130*/ 	.word	0x00004a60


	//----- nvinfo : EIATTR_CRS_STACK_SIZE
	.align		4
.L_143:
        /*0134*/ 	.byte	0x04, 0x1e
        /*0136*/ 	.short	(.L_145 - .L_144)
.L_144:
        /*0138*/ 	.word	0x00000000


	//----- nvinfo : EIATTR_CBANK_PARAM_SIZE
	.align		4
.L_145:
        /*013c*/ 	.byte	0x03, 0x19
        /*013e*/ 	.short	0x0080


	//----- nvinfo : EIATTR_PARAM_CBANK
	.align		4
        /*0140*/ 	.byte	0x04, 0x0a
        /*0142*/ 	.short	(.L_147 - .L_146)
	.align		4
.L_146:
        /*0144*/ 	.word	index@(.nv.constant0._Z22y_create_matrix_on_gpuPdS_S_S_S_S_S_S_ddddiiidd)
        /*0148*/ 	.short	0x0380
        /*014a*/ 	.short	0x0080


	//----- nvinfo : EIATTR_SW_WAR
	.align		4
.L_147:
        /*014c*/ 	.byte	0x04, 0x36
        /*014e*/ 	.short	(.L_149 - .L_148)
.L_148:
        /*0150*/ 	.word	0x00000008
.L_149:


//--------------------- .nv.info._Z22x_create_matrix_on_gpuPdS_S_S_S_S_S_S_ddddiiidd --------------------------
	.section	.nv.info._Z22x_create_matrix_on_gpuPdS_S_S_S_S_S_S_ddddiiidd,"",@"SHT_CUDA_INFO"
	.sectionflags	@""
	.align	4


	//----- nvinfo : EIATTR_CUDA_API_VERSION
	.align		4
        /*0000*/ 	.byte	0x04, 0x37
        /*0002*/ 	.short	(.L_151 - .L_150)
.L_150:
        /*0004*/ 	.word	0x00000082


	//----- nvinfo : EIATTR_KPARAM_INFO
	.align		4
.L_151:
        /*0008*/ 	.byte	0x04, 0x17
        /*000a*/ 	.short	(.L_153 - .L_152)
.L_152:
        /*000c*/ 	.word	0x00000000
        /*0010*/ 	.short	0x0010
        /*0012*/ 	.short	0x0078
        /*0014*/ 	.byte	0x00, 0xf0, 0x21, 0x00


	//----- nvinfo : EIATTR_KPARAM_INFO
	.align		4
.L_153:
        /*0018*/ 	.byte	0x04, 0x17
        /*001a*/ 	.short	(.L_155 - .L_154)
.L_154:
        /*001c*/ 	.word	0x00000000
        /*0020*/ 	.short	0x000f
        /*0022*/ 	.short	0x0070
        /*0024*/ 	.byte	0x00, 0xf0, 0x21, 0x00


	//----- nvinfo : EIATTR_KPARAM_INFO
	.align		4
.L_155:
        /*0028*/ 	.byte	0x04, 0x17
        /*002a*/ 	.short	(.L_157 - .L_156)
.L_156:
        /*002c*/ 	.word	0x00000000
        /*0030*/ 	.short	0x000e
        /*0032*/ 	.short	0x0068
        /*0034*/ 	.byte	0x00, 0xf0, 0x11, 0x00


	//----- nvinfo : EIATTR_KPARAM_INFO
	.align		4
.L_157:
        /*0038*/ 	.byte	0x04, 0x17
        /*003a*/ 	.short	(.L_159 - .L_158)
.L_158:
        /*003c*/ 	.word	0x00000000
        /*0040*/ 	.short	0x000d
        /*0042*/ 	.short	0x0064
        /*0044*/ 	.byte	0x00, 0xf0, 0x11, 0x00


	//----- nvinfo : EIATTR_KPARAM_INFO
	.align		4
.L_159:
        /*0048*/ 	.byte	0x04, 0x17
        /*004a*/ 	.short	(.L_161 - .L_160)
.L_160:
        /*004c*/ 	.word	0x00000000
        /*0050*/ 	.short	0x000c
        /*0052*/ 	.short	0x0060
        /*0054*/ 	.byte	0x00, 0xf0, 0x11, 0x00


	//----- nvinfo : EIATTR_KPARAM_INFO
	.align		4
.L_161:
        /*0058*/ 	.byte	0x04, 0x17
        /*005a*/ 	.short	(.L_163 - .L_162)
.L_162:
        /*005c*/ 	.word	0x00000000
        /*0060*/ 	.short	0x000b
        /*0062*/ 	.short	0x0058
        /*0064*/ 	.byte	0x00, 0xf0, 0x21, 0x00


	//----- nvinfo : EIATTR_KPARAM_INFO
	.align		4
.L_163:
        /*0068*/ 	.byte	0x04, 0x17
        /*006a*/ 	.short	(.L_165 - .L_164)
.L_164:
        /*006c*/ 	.word	0x00000000
        /*0070*/ 	.short	0x000a
        /*0072*/ 	.short	0x0050
        /*0074*/ 	.byte	0x00, 0xf0, 0x21, 0x00


	//----- nvinfo : EIATTR_KPARAM_INFO
	.align		4
.L_165:
        /*0078*/ 	.byte	0x04, 0x17
        /*007a*/ 	.short	(.L_167 - .L_166)
.L_166:
        /*007c*/ 	.word	0x00000000
        /*0080*/ 	.short	0x0009
        /*0082*/ 	.short	0x0048
        /*0084*/ 	.byte	0x00, 0xf0, 0x21, 0x00


	//----- nvinfo : EIATTR_KPARAM_INFO
	.align		4
.L_167:
        /*0088*/ 	.byte	0x04, 0x17
        /*008a*/ 	.short	(.L_169 - .L_168)
.L_168:
        /*008c*/ 	.word	0x00000000
        /*0090*/ 	.short	0x0008
        /*0092*/ 	.short	0x0040
        /*0094*/ 	.byte	0x00, 0xf0, 0x21, 0x00


	//----- nvinfo : EIATTR_KPARAM_INFO
	.align		4
.L_169:
        /*0098*/ 	.byte	0x04, 0x17
        /*009a*/ 	.short	(.L_171 - .L_170)
.L_170:
        /*009c*/ 	.word	0x00000000
        /*00a0*/ 	.short	0x0007
        /*00a2*/ 	.short	0x0038
        /*00a4*/ 	.byte	0x00, 0xf5, 0x21, 0x00


	//----- nvinfo : EIATTR_KPARAM_INFO
	.align		4
.L_171:
        /*00a8*/ 	.byte	0x04, 0x17
        /*00aa*/ 	.short	(.L_173 - .L_172)
.L_172:
        /*00ac*/ 	.word	0x00000000
        /*00b0*/ 	.short	0x0006
        /*00b2*/ 	.short	0x0030
        /*00b4*/ 	.byte	0x00, 0xf5, 0x21, 0x00


	//----- nvinfo : EIATTR_KPARAM_INFO
	.align		4
.L_173:
        /*00b8*/ 	.byte	0x04, 0x17
        /*00ba*/ 	.short	(.L_175 - .L_174)
.L_174:
        /*00bc*/ 	.word	0x00000000
        /*00c0*/ 	.short	0x0005
        /*00c2*/ 	.short	0x0028
        /*00c4*/ 	.byte	0x00, 0xf5, 0x21, 0x00


	//----- nvinfo : EIATTR_KPARAM_INFO
	.align		4
.L_175:
        /*00c8*/ 	.byte	0x04, 0x17
        /*00ca*/ 	.short	(.L_177 - .L_176)
.L_176:
        /*00cc*/ 	.word	0x00000000
        /*00d0*/ 	.short	0x0004
        /*00d2*/ 	.short	0x0020
        /*00d4*/ 	.byte	0x00, 0xf5, 0x21, 0x00


	//----- nvinfo : EIATTR_KPARAM_INFO
	.align		4
.L_177:
        /*00d8*/ 	.byte	0x04, 0x17
        /*00da*/ 	.short	(.L_179 - .L_178)
.L_178:
        /*00dc*/ 	.word	0x00000000
        /*00e0*/ 	.short	0x0003
        /*00e2*/ 	.short	0x0018
        /*00e4*/ 	.byte	0x00, 0xf5, 0x21, 0x00


	//----- nvinfo : EIATTR_KPARAM_INFO
	.align		4
.L_179:
        /*00e8*/ 	.byte	0x04, 0x17
        /*00ea*/ 	.short	(.L_181 - .L_180)
.L_180:
        /*00ec*/ 	.word	0x00000000
        /*00f0*/ 	.short	0x0002
        /*00f2*/ 	.short	0x0010
        /*00f4*/ 	.byte	0x00, 0xf5, 0x21, 0x00


	//----- nvinfo : EIATTR_KPARAM_INFO
	.align		4
.L_181:
        /*00f8*/ 	.byte	0x04, 0x17
        /*00fa*/ 	.short	(.L_183 - .L_182)
.L_182:
        /*00fc*/ 	.word	0x00000000
        /*0100*/ 	.short	0x0001
        /*0102*/ 	.short	0x0008
        /*0104*/ 	.byte	0x00, 0xf5, 0x21, 0x00


	//----- nvinfo : EIATTR_KPARAM_INFO
	.align		4
.L_183:
        /*0108*/ 	.byte	0x04, 0x17
        /*010a*/ 	.short	(.L_185 - .L_184)
.L_184:
        /*010c*/ 	.word	0x00000000
        /*0110*/ 	.short	0x0000
        /*0112*/ 	.short	0x0000
        /*0114*/ 	.byte	0x00, 0xf5, 0x21, 0x00


	//----- nvinfo : EIATTR_SPARSE_MMA_MASK
	.align		4
.L_185:
        /*0118*/ 	.byte	0x03, 0x50
        /*011a*/ 	.short	0x0000


	//----- nvinfo : EIATTR_MAXREG_COUNT
	.align		4
        /*011c*/ 	.byte	0x03, 0x1b
        /*011e*/ 	.short	0x00ff


	//----- nvinfo : EIATTR_MERCURY_ISA_VERSION
	.align		4
        /*0120*/ 	.byte	0x03, 0x5f
        /*0122*/ 	.short	0x0101


	//----- nvinfo : EIATTR_VRC_CTA_INIT_COUNT
	.align		4
        /*0124*/ 	.byte	0x02, 0x4a
	.zero		1
	.zero		1


	//----- nvinfo : EIATTR_EXIT_INSTR_OFFSETS
	.align		4
        /*0128*/ 	.byte	0x04, 0x1c
        /*012a*/ 	.short	(.L_187 - .L_186)


	//   ....[0]....
.L_186:
        /*012c*/ 	.word	0x00000080


	//   ....[1]....
        /*0130*/ 	.word	0x00004a90


	//----- nvinfo : EIATTR_CRS_STACK_SIZE
	.align		4
.L_187:
        /*0134*/ 	.byte	0x04, 0x1e
        /*0136*/ 	.short	(.L_189 - .L_188)
.L_188:
        /*0138*/ 	.word	0x00000000


	//----- nvinfo : EIATTR_CBANK_PARAM_SIZE
	.align		4
.L_189:
        /*013c*/ 	.byte	0x03, 0x19
        /*013e*/ 	.short	0x0080


	//----- nvinfo : EIATTR_PARAM_CBANK
	.align		4
        /*0140*/ 	.byte	0x04, 0x0a
        /*0142*/ 	.short	(.L_191 - .L_190)
	.align		4
.L_190:
        /*0144*/ 	.word	index@(.nv.constant0._Z22x_create_matrix_on_gpuPdS_S_S_S_S_S_S_ddddiiidd)
        /*0148*/ 	.short	0x0380
        /*014a*/ 	.short	0x0080


	//----- nvinfo : EIATTR_SW_WAR
	.align		4
.L_191:
        /*014c*/ 	.byte	0x04, 0x36
        /*014e*/ 	.short	(.L_193 - .L_192)
.L_192:
        /*0150*/ 	.word	0x00000008
.L_193:


//--------------------- .nv.callgraph             --------------------------
	.section	.nv.callgraph,"",@"SHT_CUDA_CALLGRAPH"
	.align	4
	.sectionentsize	8
	.align		4
        /*0000*/ 	.word	0x00000000
	.align		4
        /*0004*/ 	.word	0xffffffff
	.align		4
        /*0008*/ 	.word	0x00000000
	.align		4
        /*000c*/ 	.word	0xfffffffe
	.align		4
        /*0010*/ 	.word	0x00000000
	.align		4
        /*0014*/ 	.word	0xfffffffd
	.align		4
        /*0018*/ 	.word	0x00000000
	.align		4
        /*001c*/ 	.word	0xfffffffc


//--------------------- .nv.constant4             --------------------------
	.section	.nv.constant4,"a",@progbits
	.align	8
	.align		8
.nv.constant4:
        /*0000*/ 	.dword	__cudart_i2opi_d
	.align		8
        /*0008*/ 	.dword	__cudart_sin_cos_coeffs


//--------------------- .text._Z15y_Thomas_on_gpuPdS_S_S_S_S_S_iii --------------------------
	.section	.text._Z15y_Thomas_on_gpuPdS_S_S_S_S_S_iii,"ax",@progbits
	.align	128
        .global         _Z15y_Thomas_on_gpuPdS_S_S_S_S_S_iii
        .type           _Z15y_Thomas_on_gpuPdS_S_S_S_S_S_iii,@function
        .size           _Z15y_Thomas_on_gpuPdS_S_S_S_S_S_iii,(.L_x_241 - _Z15y_Thomas_on_gpuPdS_S_S_S_S_S_iii)
        .other          _Z15y_Thomas_on_gpuPdS_S_S_S_S_S_iii,@"STO_CUDA_ENTRY STV_DEFAULT"
_Z15y_Thomas_on_gpuPdS_S_S_S_S_S_iii:
.text._Z15y_Thomas_on_gpuPdS_S_S_S_S_S_iii:
[----:B------:R-:W-:Y:S01]  /*0000*/  LDC R1, c[0x0][0x37c] ;  /* 0x0000df00ff017b82 */ /* 0x000fe20000000800 */
[----:B------:R-:W0:Y:S01]  /*0010*/  S2R R7, SR_CTAID.X ;  /* 0x0000000000077919 */ /* 0x000e220000002500 */
[----:B------:R-:W0:Y:S01]  /*0020*/  LDCU UR4, c[0x0][0x360] ;  /* 0x00006c00ff0477ac */ /* 0x000e220008000800 */
[----:B------:R-:W0:Y:S01]  /*0030*/  S2R R0, SR_TID.X ;  /* 0x0000000000007919 */ /* 0x000e220000002100 */
[----:B------:R-:W1:Y:S01]  /*0040*/  LDCU UR5, c[0x0][0x3bc] ;  /* 0x00007780ff0577ac */ /* 0x000e620008000800 */
[----:B0-----:R-:W-:-:S05]  /*0050*/  IMAD R7, R7, UR4, R0 ;  /* 0x0000000407077c24 */ /* 0x001fca000f8e0200 */
[----:B-1----:R-:W-:-:S13]  /*0060*/  ISETP.GE.AND P0, PT, R7, UR5, PT ;  /* 0x0000000507007c0c */ /* 0x002fda000bf06270 */
[----:B------:R-:W-:Y:S05]  /*0070*/  @P0 EXIT ;  /* 0x000000000000094d */ /* 0x000fea0003800000 */
[----:B------:R-:W0:Y:S01]  /*0080*/  LDC R6, c[0x0][0x3c0] ;  /* 0x0000f000ff067b82 */ /* 0x000e220000000800 */
[----:B------:R-:W1:Y:S01]  /*0090*/  LDCU UR5, c[0x0][0x370] ;  /* 0x00006e00ff0577ac */ /* 0x000e620008000800 */
[----:B------:R-:W2:Y:S06]  /*00a0*/  LDCU.64 UR6, c[0x0][0x358] ;  /* 0x00006b00ff0677ac */ /* 0x000eac0008000a00 */
[----:B------:R-:W3:Y:S01]  /*00b0*/  LDC.64 R40, c[0x0][0x390] ;  /* 0x0000e400ff287b82 */ /* 0x000ee20000000a00 */
[----:B------:R-:W4:Y:S01]  /*00c0*/  LDCU UR8, c[0x0][0x3c0] ;  /* 0x00007800ff0877ac */ /* 0x000f220008000800 */
[----:B------:R-:W0:Y:S06]  /*00d0*/  LDCU UR9, c[0x0][0x3bc] ;  /* 0x00007780ff0977ac */ /* 0x000e2c0008000800 */
[----:B------:R-:W2:Y:S01]  /*00e0*/  LDC.64 R38, c[0x0][0x388] ;  /* 0x0000e200ff267b82 */ /* 0x000ea20000000a00 */
[----:B-1----:R-:W-:-:S07]  /*00f0*/  UIMAD UR4, UR4, UR5, URZ ;  /* 0x00000005040472a4 */ /* 0x002fce000f8e02ff */
[----:B------:R-:W1:Y:S01]  /*0100*/  LDC.64 R14, c[0x0][0x3a8] ;  /* 0x0000ea00ff0e7b82 */ /* 0x000e620000000a00 */
[C---:B0-----:R-:W-:Y:S01]  /*0110*/  ISETP.GT.AND P0, PT, R6.reuse, 0x1, PT ;  /* 0x000000010600780c */ /* 0x041fe20003f04270 */
[----:B------:R-:W-:-:S06]  /*0120*/  VIADD R8, R6, 0xffffffff ;  /* 0xffffffff06087836 */ /* 0x000fcc0000000000 */
[----:B------:R-:W0:Y:S08]  /*0130*/  LDC.64 R12, c[0x0][0x398] ;  /* 0x0000e600ff0c7b82 */ /* 0x000e300000000a00 */
[----:B------:R-:W0:Y:S08]  /*0140*/  LDC.64 R10, c[0x0][0x3b0] ;  /* 0x0000ec00ff0a7b82 */ /* 0x000e300000000a00 */
[----:B------:R-:W0:Y:S01]  /*0150*/  LDC.64 R4, c[0x0][0x3a0] ;  /* 0x0000e800ff047b82 */ /* 0x000e220000000a00 */
[----:B--234-:R-:W-:Y:S05]  /*0160*/  @P0 BRA `(.L_x_0) ;  /* 0x0000000000fc0947 */ /* 0x01cfea0003800000 */
.L_x_5:
[----:B--2---:R-:W-:-:S04]  /*0170*/  IMAD R17, R7, UR8, RZ ;  /* 0x0000000807117c24 */ /* 0x004fc8000f8e02ff */
[----:B------:R-:W-:-:S05]  /*0180*/  IMAD.WIDE R2, R17, 0x8, R38 ;  /* 0x0000000811027825 */ /* 0x000fca00078e0226 */
[----:B------:R-:W2:Y:S01]  /*0190*/  LDG.E.64 R24, desc[UR6][R2.64] ;  /* 0x0000000602187981 */ /* 0x000ea2000c1e1b00 */
[----:B------:R-:W-:-:S06]  /*01a0*/  IMAD.WIDE R26, R17, 0x8, R40 ;  /* 0x00000008111a7825 */ /* 0x000fcc00078e0228 */
[----:B------:R-:W3:Y:S01]  /*01b0*/  LDG.E.64 R26, desc[UR6][R26.64] ;  /* 0x000000061a1a7981 */ /* 0x000ee2000c1e1b00 */
[----:B------:R-:W-:Y:S01]  /*01c0*/  IMAD.MOV.U32 R18, RZ, RZ, 0x1 ;  /* 0x00000001ff127424 */ /* 0x000fe200078e00ff */
[----:B------:R-:W-:Y:S01]  /*01d0*/  BSSY.RECONVERGENT B0, `(.L_x_1) ;  /* 0x0000012000007945 */ /* 0x000fe20003800200 */
[----:B--2---:R-:W2:Y:S01]  /*01e0*/  MUFU.RCP64H R19, R25 ;  /* 0x0000001900137308 */ /* 0x004ea20000001800 */
[----:B---3--:R-:W-:-:S03]  /*01f0*/  FSETP.GEU.AND P1, PT, |R27|, 6.5827683646048100446e-37, PT ;  /* 0x036000001b00780b */ /* 0x008fc60003f2e200 */
[----:B--2---:R-:W-:-:S08]  /*0200*/  DFMA R20, -R24, R18, 1 ;  /* 0x3ff000001814742b */ /* 0x004fd00000000112 */
[----:B------:R-:W-:-:S08]  /*0210*/  DFMA R20, R20, R20, R20 ;  /* 0x000000141414722b */ /* 0x000fd00000000014 */
[----:B------:R-:W-:-:S08]  /*0220*/  DFMA R20, R18, R20, R18 ;  /* 0x000000141214722b */ /* 0x000fd00000000012 */
[----:B------:R-:W-:-:S08]  /*0230*/  DFMA R18, -R24, R20, 1 ;  /* 0x3ff000001812742b */ /* 0x000fd00000000114 */
[----:B------:R-:W-:-:S08]  /*0240*/  DFMA R18, R20, R18, R20 ;  /* 0x000000121412722b */ /* 0x000fd00000000014 */
[----:B------:R-:W-:-:S08]  /*0250*/  DMUL R20, R26, R18 ;  /* 0x000000121a147228 */ /* 0x000fd00000000000 */
[----:B------:R-:W-:-:S08]  /*0260*/  DFMA R22, -R24, R20, R26 ;  /* 0x000000141816722b */ /* 0x000fd0000000011a */
[----:B------:R-:W-:-:S10]  /*0270*/  DFMA R18, R18, R22, R20 ;  /* 0x000000161212722b */ /* 0x000fd40000000014 */
[----:B------:R-:W-:-:S05]  /*0280*/  FFMA R0, RZ, R25, R19 ;  /* 0x00000019ff007223 */ /* 0x000fca0000000013 */
[----:B------:R-:W-:-:S13]  /*0290*/  FSETP.GT.AND P0, PT, |R0|, 1.469367938527859385e-39, PT ;  /* 0x001000000000780b */ /* 0x000fda0003f04200 */
[----:B------:R-:W-:Y:S05]  /*02a0*/  @P0 BRA P1, `(.L_x_2) ;  /* 0x0000000000100947 */ /* 0x000fea0000800000 */
[----:B------:R-:W-:-:S07]  /*02b0*/  MOV R18, 0x2d0 ;  /* 0x000002d000127802 */ /* 0x000fce0000000f00 */
[----:B01----:R-:W-:Y:S05]  /*02c0*/  CALL.REL.NOINC `($__internal_1_$__cuda_sm20_div_rn_f64_full) ;  /* 0x0000002000d47944 */ /* 0x003fea0003c00000 */
[----:B------:R-:W-:Y:S02]  /*02d0*/  IMAD.MOV.U32 R18, RZ, RZ, R20 ;  /* 0x000000ffff127224 */ /* 0x000fe400078e0014 */
[----:B------:R-:W-:-:S07]  /*02e0*/  IMAD.MOV.U32 R19, RZ, RZ, R21 ;  /* 0x000000ffff137224 */ /* 0x000fce00078e0015 */
.L_x_2:
[----:B------:R-:W-:Y:S05]  /*02f0*/  BSYNC.RECONVERGENT B0 ;  /* 0x0000000000007941 */ /* 0x000fea0003800200 */
.L_x_1:
[----:B-1----:R-:W-:-:S05]  /*0300*/  IMAD.WIDE R20, R17, 0x8, R14 ;  /* 0x0000000811147825 */ /* 0x002fca00078e020e */
[----:B------:R1:W-:Y:S04]  /*0310*/  STG.E.64 desc[UR6][R20.64], R18 ;  /* 0x0000001214007986 */ /* 0x0003e8000c101b06 */
[----:B------:R-:W2:Y:S01]  /*0320*/  LDG.E.64 R24, desc[UR6][R2.64] ;  /* 0x0000000602187981 */ /* 0x000ea2000c1e1b00 */
[----:B0-----:R-:W-:-:S06]  /*0330*/  IMAD.WIDE R22, R17, 0x8, R12 ;  /* 0x0000000811167825 */ /* 0x001fcc00078e020c */
[----:B------:R-:W3:Y:S01]  /*0340*/  LDG.E.64 R22, desc[UR6][R22.64] ;  /* 0x0000000616167981 */ /* 0x000ee2000c1e1b00 */
[----:B------:R-:W-:Y:S01]  /*0350*/  IMAD.MOV.U32 R26, RZ, RZ, 0x1 ;  /* 0x00000001ff1a7424 */ /* 0x000fe200078e00ff */
[----:B------:R-:W-:Y:S01]  /*0360*/  BSSY.RECONVERGENT B0, `(.L_x_3) ;  /* 0x0000014000007945 */ /* 0x000fe20003800200 */
[----:B--2---:R-:W0:Y:S01]  /*0370*/  MUFU.RCP64H R27, R25 ;  /* 0x00000019001b7308 */ /* 0x004e220000001800 */
[----:B---3--:R-:W-:-:S03]  /*0380*/  FSETP.GEU.AND P1, PT, |R23|, 6.5827683646048100446e-37, PT ;  /* 0x036000001700780b */ /* 0x008fc60003f2e200 */
[----:B0-----:R-:W-:-:S08]  /*0390*/  DFMA R28, -R24, R26, 1 ;  /* 0x3ff00000181c742b */ /* 0x001fd0000000011a */
[----:B------:R-:W-:-:S08]  /*03a0*/  DFMA R28, R28, R28, R28 ;  /* 0x0000001c1c1c722b */ /* 0x000fd0000000001c */
[----:B------:R-:W-:-:S08]  /*03b0*/  DFMA R28, R26, R28, R26 ;  /* 0x0000001c1a1c722b */ /* 0x000fd0000000001a */
[----:B------:R-:W-:-:S08]  /*03c0*/  DFMA R26, -R24, R28, 1 ;  /* 0x3ff00000181a742b */ /* 0x000fd0000000011c */
[----:B------:R-:W-:-:S08]  /*03d0*/  DFMA R26, R28, R26, R28 ;  /* 0x0000001a1c1a722b */ /* 0x000fd0000000001c */
[----:B-1----:R-:W-:-:S08]  /*03e0*/  DMUL R18, R22, R26 ;  /* 0x0000001a16127228 */ /* 0x002fd00000000000 */
[----:B------:R-:W-:-:S08]  /*03f0*/  DFMA R2, -R24, R18, R22 ;  /* 0x000000121802722b */ /* 0x000fd00000000116 */
[----:B------:R-:W-:-:S10]  /*0400*/  DFMA R2, R26, R2, R18 ;  /* 0x000000021a02722b */ /* 0x000fd40000000012 */
[----:B------:R-:W-:-:S05]  /*0410*/  FFMA R0, RZ, R25, R3 ;  /* 0x00000019ff007223 */ /* 0x000fca0000000003 */
[----:B------:R-:W-:-:S13]  /*0420*/  FSETP.GT.AND P0, PT, |R0|, 1.469367938527859385e-39, PT ;  /* 0x001000000000780b */ /* 0x000fda0003f04200 */
[----:B------:R-:W-:Y:S05]  /*0430*/  @P0 BRA P1, `(.L_x_4) ;  /* 0x0000000000180947 */ /* 0x000fea0000800000 */
[----:B------:R-:W-:Y:S01]  /*0440*/  IMAD.MOV.U32 R26, RZ, RZ, R22 ;  /* 0x000000ffff1a7224 */ /* 0x000fe200078e0016 */
[----:B------:R-:W-:Y:S01]  /*0450*/  MOV R18, 0x480 ;  /* 0x0000048000127802 */ /* 0x000fe20000000f00 */
[----:B------:R-:W-:-:S07]  /*0460*/  IMAD.MOV.U32 R27, RZ, RZ, R23 ;  /* 0x000000ffff1b7224 */ /* 0x000fce00078e0017 */
[----:B------:R-:W-:Y:S05]  /*0470*/  CALL.REL.NOINC `($__internal_1_$__cuda_sm20_div_rn_f64_full) ;  /* 0x0000002000687944 */ /* 0x000fea0003c00000 */
[----:B------:R-:W-:Y:S02]  /*0480*/  IMAD.MOV.U32 R2, RZ, RZ, R20 ;  /* 0x000000ffff027224 */ /* 0x000fe400078e0014 */
[----:B------:R-:W-:-:S07]  /*0490*/  IMAD.MOV.U32 R3, RZ, RZ, R21 ;  /* 0x000000ffff037224 */ /* 0x000fce00078e0015 */
.L_x_4:
[----:B------:R-:W-:Y:S05]  /*04a0*/  BSYNC.RECONVERGENT B0 ;  /* 0x0000000000007941 */ /* 0x000fea0003800200 */
.L_x_3:
[----:B------:R-:W-:-:S05]  /*04b0*/  IMAD.WIDE R18, R17, 0x8, R10 ;  /* 0x0000000811127825 */ /* 0x000fca00078e020a */
[----:B------:R2:W-:Y:S01]  /*04c0*/  STG.E.64 desc[UR6][R18.64], R2 ;  /* 0x0000000212007986 */ /* 0x0005e2000c101b06 */
[----:B------:R-:W-:-:S06]  /*04d0*/  IMAD.WIDE R20, R8, 0x8, R18 ;  /* 0x0000000808147825 */ /* 0x000fcc00078e0212 */
[----:B------:R-:W3:Y:S01]  /*04e0*/  LDG.E.64 R20, desc[UR6][R20.64] ;  /* 0x0000000614147981 */ /* 0x000ee2000c1e1b00 */
[----:B------:R-:W-:Y:S02]  /*04f0*/  IMAD.IADD R17, R8, 0x1, R17 ;  /* 0x0000000108117824 */ /* 0x000fe400078e0211 */
[----:B------:R-:W-:Y:S02]  /*0500*/  VIADD R7, R7, UR4 ;  /* 0x0000000407077c36 */ /* 0x000fe40008000000 */
[----:B------:R-:W-:-:S03]  /*0510*/  IMAD.WIDE R16, R17, 0x8, R4 ;  /* 0x0000000811107825 */ /* 0x000fc600078e0204 */
[----:B------:R-:W-:Y:S02]  /*0520*/  ISETP.GE.AND P0, PT, R7, UR9, PT ;  /* 0x0000000907007c0c */ /* 0x000fe4000bf06270 */
[----:B---3--:R2:W-:Y:S11]  /*0530*/  STG.E.64 desc[UR6][R16.64], R20 ;  /* 0x0000001410007986 */ /* 0x0085f6000c101b06 */
[----:B------:R-:W-:Y:S05]  /*0540*/  @!P0 BRA `(.L_x_5) ;  /* 0xfffffffc00088947 */ /* 0x000fea000383ffff */
[----:B------:R-:W-:Y:S05]  /*0550*/  EXIT ;  /* 0x000000000000794d */ /* 0x000fea0003800000 */
.L_x_0:
[----:B0-----:R-:W-:Y:S01]  /*0560*/  VIADD R5, R6, 0x3 ;  /* 0x0000000306057836 */ /* 0x001fe20000000000 */
[----:B------:R-:W-:Y:S01]  /*0570*/  LOP3.LUT R4, R8, 0x7, RZ, 0xc0, !PT ;  /* 0x0000000708047812 */ /* 0x000fe200078ec0ff */
[----:B------:R-:W-:-:S03]  /*0580*/  VIADD R6, R6, 0xfffffffe ;  /* 0xfffffffe06067836 */ /* 0x000fc60000000000 */
[C---:B------:R-:W-:Y:S01]  /*0590*/  LOP3.LUT R2, R5.reuse, 0x3, RZ, 0xc0, !PT ;  /* 0x0000000305027812 */ /* 0x040fe200078ec0ff */
[----:B------:R-:W-:Y:S01]  /*05a0*/  VIADD R4, R4, 0xffffffff ;  /* 0xffffffff04047836 */ /* 0x000fe20000000000 */
[----:B------:R-:W-:-:S03]  /*05b0*/  LOP3.LUT R5, R5, 0x1, RZ, 0xc0, !PT ;  /* 0x0000000105057812 */ /* 0x000fc600078ec0ff */
[----:B------:R-:W-:-:S07]  /*05c0*/  VIADD R2, R2, 0xffffffff ;  /* 0xffffffff02027836 */ /* 0x000fce0000000000 */
.L_x_35:
[----:B0-----:R-:W0:Y:S01]  /*05d0*/  LDC.64 R10, c[0x0][0x388] ;  /* 0x0000e200ff0a7b82 */ /* 0x001e220000000a00 */
[----:B--2---:R-:W2:Y:S07]  /*05e0*/  LDCU UR5, c[0x0][0x3c0] ;  /* 0x00007800ff0577ac */ /* 0x004eae0008000800 */
[----:B---34-:R-:W3:Y:S01]  /*05f0*/  LDC.64 R12, c[0x0][0x390] ;  /* 0x0000e400ff0c7b82 */ /* 0x018ee20000000a00 */
[----:B--2---:R-:W-:Y:S01]  /*0600*/  IMAD R3, R7, UR5, RZ ;  /* 0x0000000507037c24 */ /* 0x004fe2000f8e02ff */
[----:B------:R-:W2:Y:S03]  /*0610*/  LDCU UR5, c[0x0][0x3bc] ;  /* 0x00007780ff0577ac */ /* 0x000ea60008000800 */
[----:B0-----:R-:W-:-:S05]  /*0620*/  IMAD.WIDE R10, R3, 0x8, R10 ;  /* 0x00000008030a7825 */ /* 0x001fca00078e020a */
[----:B------:R-:W4:Y:S01]  /*0630*/  LDG.E.64 R24, desc[UR6][R10.64] ;  /* 0x000000060a187981 */ /* 0x000f22000c1e1b00 */
[----:B---3--:R-:W-:-:S05]  /*0640*/  IMAD.WIDE R12, R3, 0x8, R12 ;  /* 0x00000008030c7825 */ /* 0x008fca00078e020c */
[----:B-1----:R-:W3:Y:S01]  /*0650*/  LDG.E.64 R26, desc[UR6][R12.64] ;  /* 0x000000060c1a7981 */ /* 0x002ee2000c1e1b00 */
[----:B-1----:R-:W-:Y:S01]  /*0660*/  IMAD.MOV.U32 R14, RZ, RZ, 0x1 ;  /* 0x00000001ff0e7424 */ /* 0x002fe200078e00ff */
[----:B------:R-:W-:Y:S01]  /*0670*/  BSSY.RECONVERGENT B0, `(.L_x_6) ;  /* 0x0000016000007945 */ /* 0x000fe20003800200 */
[----:B------:R-:W-:Y:S01]  /*0680*/  VIADD R7, R7, UR4 ;  /* 0x0000000407077c36 */ /* 0x000fe20008000000 */
[----:B------:R-:W-:-:S04]  /*0690*/  ISETP.GE.U32.AND P2, PT, R6, 0x3, PT ;  /* 0x000000030600780c */ /* 0x000fc80003f46070 */
[----:B--2---:R-:W-:Y:S01]  /*06a0*/  ISETP.GE.AND P1, PT, R7, UR5, PT ;  /* 0x0000000507007c0c */ /* 0x004fe2000bf26270 */
[----:B----4-:R-:W0:Y:S01]  /*06b0*/  MUFU.RCP64H R15, R25 ;  /* 0x00000019000f7308 */ /* 0x010e220000001800 */
[----:B---3--:R-:W-:Y:S01]  /*06c0*/  FSETP.GEU.AND P3, PT, |R27|, 6.5827683646048100446e-37, PT ;  /* 0x036000001b00780b */ /* 0x008fe20003f6e200 */
[----:B0-----:R-:W-:-:S08]  /*06d0*/  DFMA R16, -R24, R14, 1 ;  /* 0x3ff000001810742b */ /* 0x001fd0000000010e */
        /* <DEDUP_REMOVED lines=8> */
[----:B------:R-:W-:Y:S02]  /*0760*/  FSETP.GT.AND P0, PT, |R0|, 1.469367938527859385e-39, PT ;  /* 0x001000000000780b */ /* 0x000fe40003f04200 */
[----:B------:R-:W-:-:S11]  /*0770*/  SHF.R.S32.HI R0, RZ, 0x1f, R3 ;  /* 0x0000001fff007819 */ /* 0x000fd60000011403 */
[----:B------:R-:W-:Y:S05]  /*0780*/  @P0 BRA P3, `(.L_x_7) ;  /* 0x0000000000100947 */ /* 0x000fea0001800000 */
[----:B------:R-:W-:-:S07]  /*0790*/  MOV R18, 0x7b0 ;  /* 0x000007b000127802 */ /* 0x000fce0000000f00 */
[----:B------:R-:W-:Y:S05]  /*07a0*/  CALL.REL.NOINC `($__internal_1_$__cuda_sm20_div_rn_f64_full) ;  /* 0x0000001c009c7944 */ /* 0x000fea0003c00000 */
[----:B------:R-:W-:Y:S02]  /*07b0*/  IMAD.MOV.U32 R18, RZ, RZ, R20 ;  /* 0x000000ffff127224 */ /* 0x000fe400078e0014 */
[----:B------:R-:W-:-:S07]  /*07c0*/  IMAD.MOV.U32 R19, RZ, RZ, R21 ;  /* 0x000000ffff137224 */ /* 0x000fce00078e0015 */
.L_x_7:
[----:B------:R-:W-:Y:S05]  /*07d0*/  BSYNC.RECONVERGENT B0 ;  /* 0x0000000000007941 */ /* 0x000fea0003800200 */
.L_x_6:
[----:B------:R-:W0:Y:S08]  /*07e0*/  LDC.64 R14, c[0x0][0x3a8] ;  /* 0x0000ea00ff0e7b82 */ /* 0x000e300000000a00 */
[----:B------:R-:W1:Y:S01]  /*07f0*/  LDC.64 R16, c[0x0][0x398] ;  /* 0x0000e600ff107b82 */ /* 0x000e620000000a00 */
[----:B0-----:R-:W-:-:S05]  /*0800*/  IMAD.WIDE R14, R3, 0x8, R14 ;  /* 0x00000008030e7825 */ /* 0x001fca00078e020e */
[----:B------:R0:W-:Y:S04]  /*0810*/  STG.E.64 desc[UR6][R14.64], R18 ;  /* 0x000000120e007986 */ /* 0x0001e8000c101b06 */
[----:B------:R-:W2:Y:S01]  /*0820*/  LDG.E.64 R24, desc[UR6][R10.64] ;  /* 0x000000060a187981 */ /* 0x000ea2000c1e1b00 */
[----:B-1----:R-:W-:-:S05]  /*0830*/  IMAD.WIDE R16, R3, 0x8, R16 ;  /* 0x0000000803107825 */ /* 0x002fca00078e0210 */
[----:B------:R-:W3:Y:S01]  /*0840*/  LDG.E.64 R26, desc[UR6][R16.64] ;  /* 0x00000006101a7981 */ /* 0x000ee2000c1e1b00 */
[----:B------:R-:W-:Y:S01]  /*0850*/  IMAD.MOV.U32 R20, RZ, RZ, 0x1 ;  /* 0x00000001ff147424 */ /* 0x000fe200078e00ff */
[----:B------:R-:W-:Y:S01]  /*0860*/  BSSY.RECONVERGENT B0, `(.L_x_8) ;  /* 0x0000010000007945 */ /* 0x000fe20003800200 */
[----:B--2---:R-:W1:Y:S01]  /*0870*/  MUFU.RCP64H R21, R25 ;  /* 0x0000001900157308 */ /* 0x004e620000001800 */
[----:B---3--:R-:W-:-:S03]  /*0880*/  FSETP.GEU.AND P3, PT, |R27|, 6.5827683646048100446e-37, PT ;  /* 0x036000001b00780b */ /* 0x008fc60003f6e200 */
[----:B-1----:R-:W-:-:S08]  /*0890*/  DFMA R22, -R24, R20, 1 ;  /* 0x3ff000001816742b */ /* 0x002fd00000000114 */
[----:B------:R-:W-:-:S08]  /*08a0*/  DFMA R22, R22, R22, R22 ;  /* 0x000000161616722b */ /* 0x000fd00000000016 */
[----:B------:R-:W-:-:S08]  /*08b0*/  DFMA R22, R20, R22, R20 ;  /* 0x000000161416722b */ /* 0x000fd00000000014 */
[----:B------:R-:W-:-:S08]  /*08c0*/  DFMA R20, -R24, R22, 1 ;  /* 0x3ff000001814742b */ /* 0x000fd00000000116 */
[----:B------:R-:W-:-:S08]  /*08d0*/  DFMA R20, R22, R20, R22 ;  /* 0x000000141614722b */ /* 0x000fd00000000016 */
[----:B0-----:R-:W-:-:S08]  /*08e0*/  DMUL R18, R26, R20 ;  /* 0x000000141a127228 */ /* 0x001fd00000000000 */
[----:B------:R-:W-:-:S08]  /*08f0*/  DFMA R22, -R24, R18, R26 ;  /* 0x000000121816722b */ /* 0x000fd0000000011a */
[----:B------:R-:W-:-:S10]  /*0900*/  DFMA R20, R20, R22, R18 ;  /* 0x000000161414722b */ /* 0x000fd40000000012 */
[----:B------:R-:W-:-:S05]  /*0910*/  FFMA R9, RZ, R25, R21 ;  /* 0x00000019ff097223 */ /* 0x000fca0000000015 */
[----:B------:R-:W-:-:S13]  /*0920*/  FSETP.GT.AND P0, PT, |R9|, 1.469367938527859385e-39, PT ;  /* 0x001000000900780b */ /* 0x000fda0003f04200 */
[----:B------:R-:W-:Y:S05]  /*0930*/  @P0 BRA P3, `(.L_x_9) ;  /* 0x0000000000080947 */ /* 0x000fea0001800000 */
[----:B------:R-:W-:-:S07]  /*0940*/  MOV R18, 0x960 ;  /* 0x0000096000127802 */ /* 0x000fce0000000f00 */
[----:B------:R-:W-:Y:S05]  /*0950*/  CALL.REL.NOINC `($__internal_1_$__cuda_sm20_div_rn_f64_full) ;  /* 0x0000001c00307944 */ /* 0x000fea0003c00000 */
.L_x_9:
[----:B------:R-:W-:Y:S05]  /*0960*/  BSYNC.RECONVERGENT B0 ;  /* 0x0000000000007941 */ /* 0x000fea0003800200 */
.L_x_8:
[----:B------:R-:W0:Y:S01]  /*0970*/  LDC.64 R18, c[0x0][0x3b0] ;  /* 0x0000ec00ff127b82 */ /* 0x000e220000000a00 */
[----:B------:R-:W-:Y:S02]  /*0980*/  IMAD.MOV.U32 R41, RZ, RZ, 0x1 ;  /* 0x00000001ff297424 */ /* 0x000fe400078e00ff */
[----:B0-----:R-:W-:-:S05]  /*0990*/  IMAD.WIDE R18, R3, 0x8, R18 ;  /* 0x0000000803127825 */ /* 0x001fca00078e0212 */
[----:B------:R0:W-:Y:S01]  /*09a0*/  STG.E.64 desc[UR6][R18.64], R20 ;  /* 0x0000001412007986 */ /* 0x0001e2000c101b06 */
[----:B------:R-:W-:Y:S05]  /*09b0*/  @!P2 BRA `(.L_x_10) ;  /* 0x00000008008ca947 */ /* 0x000fea0003800000 */
[----:B------:R-:W1:Y:S01]  /*09c0*/  LDCU.64 UR8, c[0x0][0x388] ;  /* 0x00007100ff0877ac */ /* 0x000e620008000a00 */
[C---:B------:R-:W-:Y:S01]  /*09d0*/  IMAD.SHL.U32 R24, R3.reuse, 0x8, RZ ;  /* 0x0000000803187824 */ /* 0x040fe200078e00ff */
[C---:B------:R-:W-:Y:S01]  /*09e0*/  SHF.L.U64.HI R25, R3.reuse, 0x3, R0 ;  /* 0x0000000303197819 */ /* 0x040fe20000010200 */
[----:B------:R-:W-:Y:S01]  /*09f0*/  BSSY.RECONVERGENT B0, `(.L_x_11) ;  /* 0x000009e000007945 */ /* 0x000fe20003800200 */
[----:B------:R-:W2:Y:S01]  /*0a00*/  LDCU.128 UR16, c[0x0][0x390] ;  /* 0x00007200ff1077ac */ /* 0x000ea20008000c00 */
[----:B------:R-:W-:Y:S01]  /*0a10*/  LOP3.LUT R9, R8, 0xfffffffc, RZ, 0xc0, !PT ;  /* 0xfffffffc08097812 */ /* 0x000fe200078ec0ff */
[----:B------:R-:W-:Y:S01]  /*0a20*/  VIADD R42, R3, 0x1 ;  /* 0x00000001032a7836 */ /* 0x000fe20000000000 */
[----:B------:R-:W3:Y:S01]  /*0a30*/  LDCU.64 UR10, c[0x0][0x3b0] ;  /* 0x00007600ff0a77ac */ /* 0x000ee20008000a00 */
[----:B------:R-:W-:Y:S02]  /*0a40*/  IMAD.MOV.U32 R41, RZ, RZ, RZ ;  /* 0x000000ffff297224 */ /* 0x000fe400078e00ff */
[----:B------:R-:W-:Y:S01]  /*0a50*/  IMAD.MOV R9, RZ, RZ, -R9 ;  /* 0x000000ffff097224 */ /* 0x000fe200078e0a09 */
[----:B------:R-:W4:Y:S01]  /*0a60*/  LDCU.64 UR12, c[0x0][0x3a8] ;  /* 0x00007500ff0c77ac */ /* 0x000f220008000a00 */
[----:B-1----:R-:W-:-:S04]  /*0a70*/  IADD3 R22, P2, PT, R24, UR8, RZ ;  /* 0x0000000818167c10 */ /* 0x002fc8000ff5e0ff */
[----:B------:R-:W-:Y:S02]  /*0a80*/  IADD3 R22, P3, PT, R22, 0x20, RZ ;  /* 0x0000002016167810 */ /* 0x000fe40007f7e0ff */
[----:B--2---:R-:W-:Y:S02]  /*0a90*/  IADD3 R28, P0, PT, R24, UR16, RZ ;  /* 0x00000010181c7c10 */ /* 0x004fe4000ff1e0ff */
[----:B------:R-:W-:Y:S02]  /*0aa0*/  IADD3.X R23, PT, PT, RZ, UR9, R25, P3, P2 ;  /* 0x00000009ff177c10 */ /* 0x000fe40009fe4419 */
[----:B------:R-:W-:Y:S02]  /*0ab0*/  IADD3 R28, P6, PT, R28, 0x20, RZ ;  /* 0x000000201c1c7810 */ /* 0x000fe40007fde0ff */
[C---:B------:R-:W-:Y:S02]  /*0ac0*/  IADD3 R30, P5, PT, R24.reuse, UR18, RZ ;  /* 0x00000012181e7c10 */ /* 0x040fe4000ffbe0ff */
[----:B---3--:R-:W-:-:S02]  /*0ad0*/  IADD3 R36, P3, PT, R24, UR10, RZ ;  /* 0x0000000a18247c10 */ /* 0x008fc4000ff7e0ff */
[----:B----4-:R-:W-:Y:S02]  /*0ae0*/  IADD3 R24, P2, PT, R24, UR12, RZ ;  /* 0x0000000c18187c10 */ /* 0x010fe4000ff5e0ff */
[--C-:B------:R-:W-:Y:S02]  /*0af0*/  IADD3.X R29, PT, PT, RZ, UR17, R25.reuse, P6, P0 ;  /* 0x00000011ff1d7c10 */ /* 0x100fe4000b7e0419 */
[----:B------:R-:W-:Y:S02]  /*0b00*/  IADD3 R30, P4, PT, R30, 0x10, RZ ;  /* 0x000000101e1e7810 */ /* 0x000fe40007f9e0ff */
[----:B------:R-:W-:Y:S02]  /*0b10*/  IADD3 R36, P0, PT, R36, 0x10, RZ ;  /* 0x0000001024247810 */ /* 0x000fe40007f1e0ff */
[----:B------:R-:W-:Y:S02]  /*0b20*/  IADD3 R24, P6, PT, R24, 0x10, RZ ;  /* 0x0000001018187810 */ /* 0x000fe40007fde0ff */
[----:B------:R-:W-:-:S02]  /*0b30*/  IADD3.X R31, PT, PT, RZ, UR19, R25, P4, P5 ;  /* 0x00000013ff1f7c10 */ /* 0x000fc4000a7ea419 */
[--C-:B------:R-:W-:Y:S02]  /*0b40*/  IADD3.X R37, PT, PT, RZ, UR11, R25.reuse, P0, P3 ;  /* 0x0000000bff257c10 */ /* 0x100fe400087e6419 */
[----:B------:R-:W-:-:S07]  /*0b50*/  IADD3.X R25, PT, PT, RZ, UR13, R25, P6, P2 ;  /* 0x0000000dff197c10 */ /* 0x000fce000b7e4419 */
.L_x_20:
[----:B0-----:R-:W0:Y:S01]  /*0b60*/  LDC.64 R20, c[0x0][0x380] ;  /* 0x0000e000ff147b82 */ /* 0x001e220000000a00 */
[----:B------:R-:W2:Y:S04]  /*0b70*/  LDG.E.64 R34, desc[UR6][R22.64+-0x18] ;  /* 0xffffe80616227981 */ /* 0x000ea8000c1e1b00 */
[----:B-1----:R-:W2:Y:S01]  /*0b80*/  LDG.E.64 R26, desc[UR6][R24.64+-0x10] ;  /* 0xfffff006181a7981 */ /* 0x002ea2000c1e1b00 */
[----:B0-----:R-:W-:-:S05]  /*0b90*/  IMAD.WIDE R20, R42, 0x8, R20 ;  /* 0x000000082a147825 */ /* 0x001fca00078e0214 */
[----:B------:R-:W2:Y:S01]  /*0ba0*/  LDG.E.64 R32, desc[UR6][R20.64] ;  /* 0x0000000614207981 */ /* 0x000ea2000c1e1b00 */
[----:B------:R-:W-:Y:S01]  /*0bb0*/  BSSY.RECONVERGENT B1, `(.L_x_12) ;  /* 0x0000011000017945 */ /* 0x000fe20003800200 */
[----:B--2---:R-:W-:-:S06]  /*0bc0*/  DFMA R32, -R26, R32, R34 ;  /* 0x000000201a20722b */ /* 0x004fcc0000000122 */
[----:B------:R-:W0:Y:S04]  /*0bd0*/  MUFU.RCP64H R39, R33 ;  /* 0x0000002100277308 */ /* 0x000e280000001800 */
[----:B------:R-:W-:-:S06]  /*0be0*/  VIADD R38, R33, 0x300402 ;  /* 0x0030040221267836 */ /* 0x000fcc0000000000 */
[----:B0-----:R-:W-:-:S08]  /*0bf0*/  DFMA R34, -R32, R38, 1 ;  /* 0x3ff000002022742b */ /* 0x001fd00000000126 */
[----:B------:R-:W-:Y:S01]  /*0c00*/  DFMA R34, R34, R34, R34 ;  /* 0x000000222222722b */ /* 0x000fe20000000022 */
[----:B------:R-:W-:-:S07]  /*0c10*/  FSETP.GEU.AND P0, PT, |R38|, 5.8789094863358348022e-39, PT ;  /* 0x004004022600780b */ /* 0x000fce0003f0e200 */
[----:B------:R-:W-:-:S08]  /*0c20*/  DFMA R34, R38, R34, R38 ;  /* 0x000000222622722b */ /* 0x000fd00000000026 */
[----:B------:R-:W-:-:S08]  /*0c30*/  DFMA R26, -R32, R34, 1 ;  /* 0x3ff00000201a742b */ /* 0x000fd00000000122 */
[----:B------:R-:W-:Y:S01]  /*0c40*/  DFMA R34, R34, R26, R34 ;  /* 0x0000001a2222722b */ /* 0x000fe20000000022 */
[----:B------:R-:W-:Y:S02]  /*0c50*/  IMAD.MOV.U32 R26, RZ, RZ, R36 ;  /* 0x000000ffff1a7224 */ /* 0x000fe400078e0024 */
[----:B------:R-:W-:Y:S01]  /*0c60*/  IMAD.MOV.U32 R27, RZ, RZ, R37 ;  /* 0x000000ffff1b7224 */ /* 0x000fe200078e0025 */
[----:B------:R-:W-:Y:S07]  /*0c70*/  @P0 BRA `(.L_x_13) ;  /* 0x0000000000100947 */ /* 0x000fee0003800000 */
[----:B------:R-:W-:Y:S02]  /*0c80*/  LOP3.LUT R36, R33, 0x7fffffff, RZ, 0xc0, !PT ;  /* 0x7fffffff21247812 */ /* 0x000fe400078ec0ff */
[----:B------:R-:W-:-:S03]  /*0c90*/  MOV R40, 0xcc0 ;  /* 0x00000cc000287802 */ /* 0x000fc60000000f00 */
[----:B------:R-:W-:-:S07]  /*0ca0*/  VIADD R36, R36, 0xfff00000 ;  /* 0xfff0000024247836 */ /* 0x000fce0000000000 */
[----:B------:R-:W-:Y:S05]  /*0cb0*/  CALL.REL.NOINC `($__internal_0_$__cuda_sm20_dblrcp_rn_slowpath_v3) ;  /* 0x0000001400bc7944 */ /* 0x000fea0003c00000 */
.L_x_13:
[----:B------:R-:W-:Y:S05]  /*0cc0*/  BSYNC.RECONVERGENT B1 ;  /* 0x0000000000017941 */ /* 0x000fea0003800200 */
.L_x_12:
[----:B------:R-:W2:Y:S02]  /*0cd0*/  LDG.E.64 R44, desc[UR6][R28.64+-0x18] ;  /* 0xffffe8061c2c7981 */ /* 0x000ea4000c1e1b00 */
[----:B--2---:R-:W-:-:S07]  /*0ce0*/  DMUL R44, R44, R34 ;  /* 0x000000222c2c7228 */ /* 0x004fce0000000000 */
[----:B------:R-:W-:Y:S04]  /*0cf0*/  STG.E.64 desc[UR6][R24.64+-0x8], R44 ;  /* 0xfffff82c18007986 */ /* 0x000fe8000c101b06 */
[----:B------:R-:W2:Y:S04]  /*0d00*/  LDG.E.64 R38, desc[UR6][R30.64+-0x8] ;  /* 0xfffff8061e267981 */ /* 0x000ea8000c1e1b00 */
[----:B------:R-:W2:Y:S04]  /*0d10*/  LDG.E.64 R36, desc[UR6][R26.64+-0x10] ;  /* 0xfffff0061a247981 */ /* 0x000ea8000c1e1b00 */
[----:B------:R-:W2:Y:S02]  /*0d20*/  LDG.E.64 R32, desc[UR6][R20.64] ;  /* 0x0000000614207981 */ /* 0x000ea4000c1e1b00 */
[----:B--2---:R-:W-:-:S08]  /*0d30*/  DFMA R32, -R36, R32, R38 ;  /* 0x000000202420722b */ /* 0x004fd00000000126 */
[----:B------:R-:W-:-:S07]  /*0d40*/  DMUL R38, R32, R34 ;  /* 0x0000002220267228 */ /* 0x000fce0000000000 */
[----:B------:R0:W-:Y:S04]  /*0d50*/  STG.E.64 desc[UR6][R26.64+-0x8], R38 ;  /* 0xfffff8261a007986 */ /* 0x0001e8000c101b06 */
[----:B------:R-:W2:Y:S04]  /*0d60*/  LDG.E.64 R36, desc[UR6][R22.64+-0x10] ;  /* 0xfffff00616247981 */ /* 0x000ea8000c1e1b00 */
[----:B------:R-:W2:Y:S04]  /*0d70*/  LDG.E.64 R34, desc[UR6][R24.64+-0x8] ;  /* 0xfffff80618227981 */ /* 0x000ea8000c1e1b00 */
[----:B------:R-:W2:Y:S01]  /*0d80*/  LDG.E.64 R32, desc[UR6][R20.64+0x8] ;  /* 0x0000080614207981 */ /* 0x000ea2000c1e1b00 */
[----:B------:R-:W-:Y:S01]  /*0d90*/  BSSY.RECONVERGENT B1, `(.L_x_14) ;  /* 0x0000011000017945 */ /* 0x000fe20003800200 */
[----:B--2---:R-:W-:-:S06]  /*0da0*/  DFMA R32, -R34, R32, R36 ;  /* 0x000000202220722b */ /* 0x004fcc0000000124 */
[----:B------:R-:W1:Y:S04]  /*0db0*/  MUFU.RCP64H R37, R33 ;  /* 0x0000002100257308 */ /* 0x000e680000001800 */
[----:B------:R-:W-:-:S05]  /*0dc0*/  VIADD R36, R33, 0x300402 ;  /* 0x0030040221247836 */ /* 0x000fca0000000000 */
[----:B------:R-:W-:Y:S01]  /*0dd0*/  FSETP.GEU.AND P0, PT, |R36|, 5.8789094863358348022e-39, PT ;  /* 0x004004022400780b */ /* 0x000fe20003f0e200 */
[----:B-1----:R-:W-:-:S08]  /*0de0*/  DFMA R34, -R32, R36, 1 ;  /* 0x3ff000002022742b */ /* 0x002fd00000000124 */
[----:B------:R-:W-:-:S08]  /*0df0*/  DFMA R34, R34, R34, R34 ;  /* 0x000000222222722b */ /* 0x000fd00000000022 */
[----:B------:R-:W-:-:S08]  /*0e00*/  DFMA R34, R36, R34, R36 ;  /* 0x000000222422722b */ /* 0x000fd00000000024 */
[----:B0-----:R-:W-:-:S08]  /*0e10*/  DFMA R38, -R32, R34, 1 ;  /* 0x3ff000002026742b */ /* 0x001fd00000000122 */
[----:B------:R-:W-:Y:S01]  /*0e20*/  DFMA R38, R34, R38, R34 ;  /* 0x000000262226722b */ /* 0x000fe20000000022 */
[----:B------:R-:W-:Y:S10]  /*0e30*/  @P0 BRA `(.L_x_15) ;  /* 0x0000000000180947 */ /* 0x000ff40003800000 */
[----:B------:R-:W-:Y:S02]  /*0e40*/  LOP3.LUT R36, R33, 0x7fffffff, RZ, 0xc0, !PT ;  /* 0x7fffffff21247812 */ /* 0x000fe400078ec0ff */
[----:B------:R-:W-:-:S03]  /*0e50*/  MOV R40, 0xe80 ;  /* 0x00000e8000287802 */ /* 0x000fc60000000f00 */
[----:B------:R-:W-:-:S07]  /*0e60*/  VIADD R36, R36, 0xfff00000 ;  /* 0xfff0000024247836 */ /* 0x000fce0000000000 */
[----:B------:R-:W-:Y:S05]  /*0e70*/  CALL.REL.NOINC `($__internal_0_$__cuda_sm20_dblrcp_rn_slowpath_v3) ;  /* 0x00000014004c7944 */ /* 0x000fea0003c00000 */
[----:B------:R-:W-:Y:S01]  /*0e80*/  IMAD.MOV.U32 R38, RZ, RZ, R34 ;  /* 0x000000ffff267224 */ /* 0x000fe200078e0022 */
[----:B------:R-:W-:-:S07]  /*0e90*/  MOV R39, R35 ;  /* 0x0000002300277202 */ /* 0x000fce0000000f00 */
.L_x_15:
[----:B------:R-:W-:Y:S05]  /*0ea0*/  BSYNC.RECONVERGENT B1 ;  /* 0x0000000000017941 */ /* 0x000fea0003800200 */
.L_x_14:
        /* <DEDUP_REMOVED lines=27> */
[----:B------:R-:W-:Y:S02]  /*1060*/  IMAD.MOV.U32 R38, RZ, RZ, R34 ;  /* 0x000000ffff267224 */ /* 0x000fe400078e0022 */
[----:B------:R-:W-:-:S07]  /*1070*/  IMAD.MOV.U32 R39, RZ, RZ, R35 ;  /* 0x000000ffff277224 */ /* 0x000fce00078e0023 */
.L_x_17:
[----:B------:R-:W-:Y:S05]  /*1080*/  BSYNC.RECONVERGENT B1 ;  /* 0x0000000000017941 */ /* 0x000fea0003800200 */
.L_x_16:
[----:B------:R-:W2:Y:S02]  /*1090*/  LDG.E.64 R44, desc[UR6][R28.64+-0x8] ;  /* 0xfffff8061c2c7981 */ /* 0x000ea4000c1e1b00 */
[----:B--2---:R-:W-:-:S07]  /*10a0*/  DMUL R44, R44, R38 ;  /* 0x000000262c2c7228 */ /* 0x004fce0000000000 */
[----:B------:R0:W-:Y:S04]  /*10b0*/  STG.E.64 desc[UR6][R24.64+0x8], R44 ;  /* 0x0000082c18007986 */ /* 0x0001e8000c101b06 */
[----:B------:R-:W2:Y:S04]  /*10c0*/  LDG.E.64 R36, desc[UR6][R30.64+0x8] ;  /* 0x000008061e247981 */ /* 0x000ea8000c1e1b00 */
[----:B------:R-:W2:Y:S04]  /*10d0*/  LDG.E.64 R34, desc[UR6][R26.64] ;  /* 0x000000061a227981 */ /* 0x000ea8000c1e1b00 */
[----:B------:R-:W2:Y:S02]  /*10e0*/  LDG.E.64 R32, desc[UR6][R20.64+0x10] ;  /* 0x0000100614207981 */ /* 0x000ea4000c1e1b00 */
[----:B--2---:R-:W-:-:S08]  /*10f0*/  DFMA R32, -R34, R32, R36 ;  /* 0x000000202220722b */ /* 0x004fd00000000124 */
[----:B0-----:R-:W-:-:S07]  /*1100*/  DMUL R44, R32, R38 ;  /* 0x00000026202c7228 */ /* 0x001fce0000000000 */
        /* <DEDUP_REMOVED lines=12> */
[----:B------:R-:W-:-:S08]  /*11d0*/  DFMA R34, -R32, R36, 1 ;  /* 0x3ff000002022742b */ /* 0x000fd00000000124 */
[----:B------:R-:W-:Y:S01]  /*11e0*/  DFMA R34, R36, R34, R36 ;  /* 0x000000222422722b */ /* 0x000fe20000000024 */
[----:B0-----:R-:W-:Y:S10]  /*11f0*/  @P0 BRA `(.L_x_19) ;  /* 0x0000000000100947 */ /* 0x001ff40003800000 */
[----:B------:R-:W-:Y:S02]  /*1200*/  LOP3.LUT R36, R33, 0x7fffffff, RZ, 0xc0, !PT ;  /* 0x7fffffff21247812 */ /* 0x000fe400078ec0ff */
[----:B------:R-:W-:-:S03]  /*1210*/  MOV R40, 0x1240 ;  /* 0x0000124000287802 */ /* 0x000fc60000000f00 */
[----:B------:R-:W-:-:S07]  /*1220*/  VIADD R36, R36, 0xfff00000 ;  /* 0xfff0000024247836 */ /* 0x000fce0000000000 */
[----:B------:R-:W-:Y:S05]  /*1230*/  CALL.REL.NOINC `($__internal_0_$__cuda_sm20_dblrcp_rn_slowpath_v3) ;  /* 0x00000010005c7944 */ /* 0x000fea0003c00000 */
.L_x_19:
[----:B------:R-:W-:Y:S05]  /*1240*/  BSYNC.RECONVERGENT B1 ;  /* 0x0000000000017941 */ /* 0x000fea0003800200 */
.L_x_18:
[----:B------:R-:W2:Y:S02]  /*1250*/  LDG.E.64 R38, desc[UR6][R28.64] ;  /* 0x000000061c267981 */ /* 0x000ea4000c1e1b00 */
[----:B--2---:R-:W-:-:S07]  /*1260*/  DMUL R38, R38, R34 ;  /* 0x0000002226267228 */ /* 0x004fce0000000000 */
[----:B------:R0:W-:Y:S04]  /*1270*/  STG.E.64 desc[UR6][R24.64+0x10], R38 ;  /* 0x0000102618007986 */ /* 0x0001e8000c101b06 */
[----:B------:R-:W2:Y:S04]  /*1280*/  LDG.E.64 R20, desc[UR6][R20.64+0x18] ;  /* 0x0000180614147981 */ /* 0x000ea8000c1e1b00 */
[----:B------:R1:W2:Y:S04]  /*1290*/  LDG.E.64 R36, desc[UR6][R30.64+0x10] ;  /* 0x000010061e247981 */ /* 0x0002a8000c1e1b00 */
[----:B------:R-:W2:Y:S01]  /*12a0*/  LDG.E.64 R32, desc[UR6][R26.64+0x8] ;  /* 0x000008061a207981 */ /* 0x000ea2000c1e1b00 */
[----:B------:R-:W-:Y:S01]  /*12b0*/  IADD3 R22, P0, PT, R22, 0x20, RZ ;  /* 0x0000002016167810 */ /* 0x000fe20007f1e0ff */
[----:B------:R-:W-:Y:S01]  /*12c0*/  VIADD R9, R9, 0x4 ;  /* 0x0000000409097836 */ /* 0x000fe20000000000 */
[----:B0-----:R-:W-:Y:S01]  /*12d0*/  IADD3 R24, P3, PT, R24, 0x20, RZ ;  /* 0x0000002018187810 */ /* 0x001fe20007f7e0ff */
[----:B------:R-:W-:Y:S01]  /*12e0*/  VIADD R42, R42, 0x4 ;  /* 0x000000042a2a7836 */ /* 0x000fe20000000000 */
[----:B------:R-:W-:Y:S01]  /*12f0*/  IADD3 R28, P4, PT, R28, 0x20, RZ ;  /* 0x000000201c1c7810 */ /* 0x000fe20007f9e0ff */
[----:B------:R-:W-:Y:S01]  /*1300*/  IMAD.X R23, RZ, RZ, R23, P0 ;  /* 0x000000ffff177224 */ /* 0x000fe200000e0617 */
[----:B------:R-:W-:Y:S01]  /*1310*/  ISETP.NE.AND P0, PT, R9, RZ, PT ;  /* 0x000000ff0900720c */ /* 0x000fe20003f05270 */
[----:B------:R-:W-:Y:S01]  /*1320*/  IMAD.X R25, RZ, RZ, R25, P3 ;  /* 0x000000ffff197224 */ /* 0x000fe200018e0619 */
[----:B-1----:R-:W-:Y:S01]  /*1330*/  IADD3 R30, P5, PT, R30, 0x20, RZ ;  /* 0x000000201e1e7810 */ /* 0x002fe20007fbe0ff */
[----:B------:R-:W-:-:S02]  /*1340*/  IMAD.X R29, RZ, RZ, R29, P4 ;  /* 0x000000ffff1d7224 */ /* 0x000fc400020e061d */
[----:B------:R-:W-:Y:S02]  /*1350*/  VIADD R41, R41, 0x4 ;  /* 0x0000000429297836 */ /* 0x000fe40000000000 */
[----:B------:R-:W-:Y:S01]  /*1360*/  IMAD.X R31, RZ, RZ, R31, P5 ;  /* 0x000000ffff1f7224 */ /* 0x000fe200028e061f */
[----:B--2---:R-:W-:Y:S01]  /*1370*/  DFMA R32, -R32, R20, R36 ;  /* 0x000000142020722b */ /* 0x004fe20000000124 */
[----:B------:R-:W-:-:S05]  /*1380*/  IADD3 R36, P2, PT, R26, 0x20, RZ ;  /* 0x000000201a247810 */ /* 0x000fca0007f5e0ff */
[----:B------:R-:W-:Y:S02]  /*1390*/  IMAD.X R37, RZ, RZ, R27, P2 ;  /* 0x000000ffff257224 */ /* 0x000fe400010e061b */
[----:B------:R-:W-:-:S07]  /*13a0*/  DMUL R32, R32, R34 ;  /* 0x0000002220207228 */ /* 0x000fce0000000000 */
[----:B------:R1:W-:Y:S01]  /*13b0*/  STG.E.64 desc[UR6][R26.64+0x10], R32 ;  /* 0x000010201a007986 */ /* 0x0003e2000c101b06 */
[----:B------:R-:W-:Y:S05]  /*13c0*/  @P0 BRA `(.L_x_20) ;  /* 0xfffffff400e40947 */ /* 0x000fea000383ffff */
[----:B------:R-:W-:Y:S05]  /*13d0*/  BSYNC.RECONVERGENT B0 ;  /* 0x0000000000007941 */ /* 0x000fea0003800200 */
.L_x_11:
[----:B------:R-:W-:-:S07]  /*13e0*/  VIADD R41, R41, 0x1 ;  /* 0x0000000129297836 */ /* 0x000fce0000000000 */
.L_x_10:
[----:B------:R-:W-:Y:S01]  /*13f0*/  LOP3.LUT P0, RZ, R8, 0x3, RZ, 0xc0, !PT ;  /* 0x0000000308ff7812 */ /* 0x000fe2000780c0ff */
[----:B------:R-:W-:-:S12]  /*1400*/  BSSY.RECONVERGENT B0, `(.L_x_21) ;  /* 0x0000071000007945 */ /* 0x000fd80003800200 */
[----:B------:R-:W-:Y:S05]  /*1410*/  @!P0 BRA `(.L_x_22) ;  /* 0x0000000400bc8947 */ /* 0x000fea0003800000 */
[----:B------:R-:W-:-:S13]  /*1420*/  ISETP.NE.AND P0, PT, R2, RZ, PT ;  /* 0x000000ff0200720c */ /* 0x000fda0003f05270 */
[----:B------:R-:W-:Y:S05]  /*1430*/  @!P0 BRA `(.L_x_23) ;  /* 0x00000004001c8947 */ /* 0x000fea0003800000 */
[----:B-1----:R-:W1:Y:S01]  /*1440*/  LDC.64 R26, c[0x0][0x380] ;  /* 0x0000e000ff1a7b82 */ /* 0x002e620000000a00 */
[----:B------:R-:W-:Y:S02]  /*1450*/  IMAD.IADD R9, R3, 0x1, R41 ;  /* 0x0000000103097824 */ /* 0x000fe400078e0229 */
[----:B------:R-:W-:-:S04]  /*1460*/  IMAD.WIDE R30, R41, 0x8, R10 ;  /* 0x00000008291e7825 */ /* 0x000fc800078e020a */
[----:B------:R-:W-:Y:S01]  /*1470*/  IMAD.WIDE R28, R41, 0x8, R14 ;  /* 0x00000008291c7825 */ /* 0x000fe200078e020e */
[----:B------:R-:W2:Y:S04]  /*1480*/  LDG.E.64 R32, desc[UR6][R30.64] ;  /* 0x000000061e207981 */ /* 0x000ea8000c1e1b00 */
[----:B0-----:R-:W2:Y:S01]  /*1490*/  LDG.E.64 R20, desc[UR6][R28.64+-0x8] ;  /* 0xfffff8061c147981 */ /* 0x001ea2000c1e1b00 */
[----:B-1----:R-:W-:-:S05]  /*14a0*/  IMAD.WIDE R26, R9, 0x8, R26 ;  /* 0x00000008091a7825 */ /* 0x002fca00078e021a */
[----:B------:R-:W2:Y:S01]  /*14b0*/  LDG.E.64 R22, desc[UR6][R26.64] ;  /* 0x000000061a167981 */ /* 0x000ea2000c1e1b00 */
[----:B------:R-:W-:Y:S01]  /*14c0*/  BSSY.RECONVERGENT B1, `(.L_x_24) ;  /* 0x0000010000017945 */ /* 0x000fe20003800200 */
[----:B------:R-:W-:Y:S01]  /*14d0*/  SHF.R.S32.HI R9, RZ, 0x1f, R41 ;  /* 0x0000001fff097819 */ /* 0x000fe20000011429 */
        /* <DEDUP_REMOVED lines=9> */
[----:B------:R-:W-:Y:S10]  /*1570*/  @P0 BRA `(.L_x_25) ;  /* 0x0000000000100947 */ /* 0x000ff40003800000 */
[----:B------:R-:W-:Y:S02]  /*1580*/  LOP3.LUT R36, R33, 0x7fffffff, RZ, 0xc0, !PT ;  /* 0x7fffffff21247812 */ /* 0x000fe400078ec0ff */
[----:B------:R-:W-:-:S03]  /*1590*/  MOV R40, 0x15c0 ;  /* 0x000015c000287802 */ /* 0x000fc60000000f00 */
[----:B------:R-:W-:-:S07]  /*15a0*/  VIADD R36, R36, 0xfff00000 ;  /* 0xfff0000024247836 */ /* 0x000fce0000000000 */
[----:B------:R-:W-:Y:S05]  /*15b0*/  CALL.REL.NOINC `($__internal_0_$__cuda_sm20_dblrcp_rn_slowpath_v3) ;  /* 0x0000000c007c7944 */ /* 0x000fea0003c00000 */
.L_x_25:
[----:B------:R-:W-:Y:S05]  /*15c0*/  BSYNC.RECONVERGENT B1 ;  /* 0x0000000000017941 */ /* 0x000fea0003800200 */
.L_x_24:
[C---:B------:R-:W-:Y:S01]  /*15d0*/  IMAD.WIDE R24, R41.reuse, 0x8, R12 ;  /* 0x0000000829187825 */ /* 0x040fe200078e020c */
[----:B------:R-:W0:Y:S04]  /*15e0*/  LDCU.64 UR8, c[0x0][0x380] ;  /* 0x00007000ff0877ac */ /* 0x000e280008000a00 */
[----:B------:R-:W2:Y:S01]  /*15f0*/  LDG.E.64 R38, desc[UR6][R24.64] ;  /* 0x0000000618267981 */ /* 0x000ea2000c1e1b00 */
[----:B------:R-:W-:-:S04]  /*1600*/  IMAD.WIDE R22, R41, 0x8, R18 ;  /* 0x0000000829167825 */ /* 0x000fc800078e0212 */
[----:B------:R-:W-:Y:S01]  /*1610*/  IMAD.WIDE R20, R41, 0x8, R16 ;  /* 0x0000000829147825 */ /* 0x000fe200078e0210 */
[----:B--2---:R-:W-:-:S07]  /*1620*/  DMUL R38, R38, R34 ;  /* 0x0000002226267228 */ /* 0x004fce0000000000 */
[----:B------:R1:W-:Y:S04]  /*1630*/  STG.E.64 desc[UR6][R28.64], R38 ;  /* 0x000000261c007986 */ /* 0x0003e8000c101b06 */
[----:B------:R-:W2:Y:S04]  /*1640*/  LDG.E.64 R26, desc[UR6][R26.64] ;  /* 0x000000061a1a7981 */ /* 0x000ea8000c1e1b00 */
[----:B------:R-:W2:Y:S04]  /*1650*/  LDG.E.64 R32, desc[UR6][R22.64+-0x8] ;  /* 0xfffff80616207981 */ /* 0x000ea8000c1e1b00 */
[----:B------:R-:W2:Y:S01]  /*1660*/  LDG.E.64 R36, desc[UR6][R20.64] ;  /* 0x0000000614247981 */ /* 0x000ea2000c1e1b00 */
[----:B------:R-:W-:-:S05]  /*1670*/  IADD3 R40, P0, PT, R3, R41, RZ ;  /* 0x0000002903287210 */ /* 0x000fca0007f1e0ff */
[----:B------:R-:W-:Y:S01]  /*1680*/  IMAD.X R9, R0, 0x1, R9, P0 ;  /* 0x0000000100097824 */ /* 0x000fe200000e0609 */
[----:B0-----:R-:W-:-:S04]  /*1690*/  LEA R42, P0, R40, UR8, 0x3 ;  /* 0x00000008282a7c11 */ /* 0x001fc8000f8018ff */
[----:B------:R-:W-:Y:S01]  /*16a0*/  LEA.HI.X R43, R40, UR9, R9, 0x3, P0 ;  /* 0x00000009282b7c11 */ /* 0x000fe200080f1c09 */
        /* <DEDUP_REMOVED lines=8> */
[----:B------:R-:W0:Y:S04]  /*1730*/  MUFU.RCP64H R37, R33 ;  /* 0x0000002100257308 */ /* 0x000e280000001800 */
[----:B------:R-:W-:-:S05]  /*1740*/  VIADD R36, R33, 0x300402 ;  /* 0x0030040221247836 */ /* 0x000fca0000000000 */
[----:B------:R-:W-:Y:S01]  /*1750*/  FSETP.GEU.AND P0, PT, |R36|, 5.8789094863358348022e-39, PT ;  /* 0x004004022400780b */ /* 0x000fe20003f0e200 */
[----:B0-----:R-:W-:-:S08]  /*1760*/  DFMA R26, -R32, R36, 1 ;  /* 0x3ff00000201a742b */ /* 0x001fd00000000124 */
[----:B------:R-:W-:-:S08]  /*1770*/  DFMA R26, R26, R26, R26 ;  /* 0x0000001a1a1a722b */ /* 0x000fd0000000001a */
[----:B------:R-:W-:-:S08]  /*1780*/  DFMA R26, R36, R26, R36 ;  /* 0x0000001a241a722b */ /* 0x000fd00000000024 */
[----:B------:R-:W-:-:S08]  /*1790*/  DFMA R34, -R32, R26, 1 ;  /* 0x3ff000002022742b */ /* 0x000fd0000000011a */
[----:B------:R-:W-:Y:S01]  /*17a0*/  DFMA R34, R26, R34, R26 ;  /* 0x000000221a22722b */ /* 0x000fe2000000001a */
[----:B-1----:R-:W-:Y:S10]  /*17b0*/  @P0 BRA `(.L_x_27) ;  /* 0x0000000000100947 */ /* 0x002ff40003800000 */
[----:B------:R-:W-:Y:S02]  /*17c0*/  LOP3.LUT R36, R33, 0x7fffffff, RZ, 0xc0, !PT ;  /* 0x7fffffff21247812 */ /* 0x000fe400078ec0ff */
[----:B------:R-:W-:-:S03]  /*17d0*/  MOV R40, 0x1800 ;  /* 0x0000180000287802 */ /* 0x000fc60000000f00 */
[----:B------:R-:W-:-:S07]  /*17e0*/  VIADD R36, R36, 0xfff00000 ;  /* 0xfff0000024247836 */ /* 0x000fce0000000000 */
[----:B------:R-:W-:Y:S05]  /*17f0*/  CALL.REL.NOINC `($__internal_0_$__cuda_sm20_dblrcp_rn_slowpath_v3) ;  /* 0x0000000800ec7944 */ /* 0x000fea0003c00000 */
.L_x_27:
[----:B------:R-:W-:Y:S05]  /*1800*/  BSYNC.RECONVERGENT B1 ;  /* 0x0000000000017941 */ /* 0x000fea0003800200 */
.L_x_26:
[----:B------:R-:W2:Y:S02]  /*1810*/  LDG.E.64 R24, desc[UR6][R24.64+0x8] ;  /* 0x0000080618187981 */ /* 0x000ea4000c1e1b00 */
[----:B--2---:R-:W-:-:S07]  /*1820*/  DMUL R26, R24, R34 ;  /* 0x00000022181a7228 */ /* 0x004fce0000000000 */
[----:B------:R2:W-:Y:S04]  /*1830*/  STG.E.64 desc[UR6][R28.64+0x8], R26 ;  /* 0x0000081a1c007986 */ /* 0x0005e8000c101b06 */
[----:B------:R-:W3:Y:S04]  /*1840*/  LDG.E.64 R20, desc[UR6][R20.64+0x8] ;  /* 0x0000080614147981 */ /* 0x000ee8000c1e1b00 */
[----:B------:R-:W3:Y:S04]  /*1850*/  LDG.E.64 R42, desc[UR6][R42.64+0x8] ;  /* 0x000008062a2a7981 */ /* 0x000ee8000c1e1b00 */
[----:B------:R-:W3:Y:S01]  /*1860*/  LDG.E.64 R30, desc[UR6][R22.64] ;  /* 0x00000006161e7981 */ /* 0x000ee2000c1e1b00 */
[----:B------:R-:W-:Y:S01]  /*1870*/  VIADD R41, R41, 0x2 ;  /* 0x0000000229297836 */ /* 0x000fe20000000000 */
[----:B---3--:R-:W-:-:S08]  /*1880*/  DFMA R30, -R30, R42, R20 ;  /* 0x0000002a1e1e722b */ /* 0x008fd00000000114 */
[----:B------:R-:W-:-:S07]  /*1890*/  DMUL R30, R30, R34 ;  /* 0x000000221e1e7228 */ /* 0x000fce0000000000 */
[----:B------:R2:W-:Y:S04]  /*18a0*/  STG.E.64 desc[UR6][R22.64+0x8], R30 ;  /* 0x0000081e16007986 */ /* 0x0005e8000c101b06 */
.L_x_23:
[----:B------:R-:W-:-:S13]  /*18b0*/  ISETP.NE.AND P0, PT, R5, RZ, PT ;  /* 0x000000ff0500720c */ /* 0x000fda0003f05270 */
[----:B------:R-:W-:Y:S05]  /*18c0*/  @!P0 BRA `(.L_x_22) ;  /* 0x0000000000908947 */ /* 0x000fea0003800000 */
[----:B------:R-:W3:Y:S01]  /*18d0*/  LDC.64 R24, c[0x0][0x380] ;  /* 0x0000e000ff187b82 */ /* 0x000ee20000000a00 */
[----:B------:R-:W-:Y:S01]  /*18e0*/  IADD3 R9, PT, PT, R3, R41, RZ ;  /* 0x0000002903097210 */ /* 0x000fe20007ffe0ff */
[----:B--2---:R-:W-:-:S04]  /*18f0*/  IMAD.WIDE R22, R41, 0x8, R10 ;  /* 0x0000000829167825 */ /* 0x004fc800078e020a */
[----:B0-----:R-:W-:Y:S02]  /*1900*/  IMAD.WIDE R20, R41, 0x8, R14 ;  /* 0x0000000829147825 */ /* 0x001fe400078e020e */
[----:B------:R-:W2:Y:S04]  /*1910*/  LDG.E.64 R22, desc[UR6][R22.64] ;  /* 0x0000000616167981 */ /* 0x000ea8000c1e1b00 */
[----:B-1----:R-:W2:Y:S01]  /*1920*/  LDG.E.64 R32, desc[UR6][R20.64+-0x8] ;  /* 0xfffff80614207981 */ /* 0x002ea2000c1e1b00 */
[----:B---3--:R-:W-:-:S05]  /*1930*/  IMAD.WIDE R10, R9, 0x8, R24 ;  /* 0x00000008090a7825 */ /* 0x008fca00078e0218 */
        /* <DEDUP_REMOVED lines=16> */
.L_x_29:
[----:B------:R-:W-:Y:S05]  /*1a40*/  BSYNC.RECONVERGENT B1 ;  /* 0x0000000000017941 */ /* 0x000fea0003800200 */
.L_x_28:
[----:B------:R-:W-:-:S06]  /*1a50*/  IMAD.WIDE R12, R41, 0x8, R12 ;  /* 0x00000008290c7825 */ /* 0x000fcc00078e020c */
[----:B------:R-:W2:Y:S01]  /*1a60*/  LDG.E.64 R12, desc[UR6][R12.64] ;  /* 0x000000060c0c7981 */ /* 0x000ea2000c1e1b00 */
[----:B------:R-:W-:-:S04]  /*1a70*/  IMAD.WIDE R16, R41, 0x8, R16 ;  /* 0x0000000829107825 */ /* 0x000fc800078e0210 */
[----:B------:R-:W-:Y:S01]  /*1a80*/  IMAD.WIDE R24, R41, 0x8, R18 ;  /* 0x0000000829187825 */ /* 0x000fe200078e0212 */
[----:B--2---:R-:W-:-:S07]  /*1a90*/  DMUL R22, R12, R34 ;  /* 0x000000220c167228 */ /* 0x004fce0000000000 */
[----:B------:R3:W-:Y:S04]  /*1aa0*/  STG.E.64 desc[UR6][R20.64], R22 ;  /* 0x0000001614007986 */ /* 0x0007e8000c101b06 */
[----:B------:R-:W2:Y:S04]  /*1ab0*/  LDG.E.64 R16, desc[UR6][R16.64] ;  /* 0x0000000610107981 */ /* 0x000ea8000c1e1b00 */
[----:B------:R-:W2:Y:S04]  /*1ac0*/  LDG.E.64 R10, desc[UR6][R10.64] ;  /* 0x000000060a0a7981 */ /* 0x000ea8000c1e1b00 */
[----:B------:R-:W2:Y:S02]  /*1ad0*/  LDG.E.64 R26, desc[UR6][R24.64+-0x8] ;  /* 0xfffff806181a7981 */ /* 0x000ea4000c1e1b00 */
[----:B--2---:R-:W-:-:S08]  /*1ae0*/  DFMA R26, -R26, R10, R16 ;  /* 0x0000000a1a1a722b */ /* 0x004fd00000000110 */
[----:B------:R-:W-:-:S07]  /*1af0*/  DMUL R26, R26, R34 ;  /* 0x000000221a1a7228 */ /* 0x000fce0000000000 */
[----:B------:R3:W-:Y:S04]  /*1b00*/  STG.E.64 desc[UR6][R24.64], R26 ;  /* 0x0000001a18007986 */ /* 0x0007e8000c101b06 */
.L_x_22:
[----:B------:R-:W-:Y:S05]  /*1b10*/  BSYNC.RECONVERGENT B0 ;  /* 0x0000000000007941 */ /* 0x000fea0003800200 */
.L_x_21:
[C---:B------:R-:W-:Y:S01]  /*1b20*/  IMAD.WIDE R12, R8.reuse, 0x8, R18 ;  /* 0x00000008080c7825 */ /* 0x040fe200078e0212 */
[----:B------:R-:W4:Y:S05]  /*1b30*/  LDC.64 R10, c[0x0][0x3a0] ;  /* 0x0000e800ff0a7b82 */ /* 0x000f2a0000000a00 */
[----:B------:R-:W5:Y:S01]  /*1b40*/  LDG.E.64 R12, desc[UR6][R12.64] ;  /* 0x000000060c0c7981 */ /* 0x000f62000c1e1b00 */
[----:B------:R-:W-:Y:S01]  /*1b50*/  IMAD.IADD R17, R8, 0x1, R3 ;  /* 0x0000000108117824 */ /* 0x000fe200078e0203 */
[----:B------:R-:W-:Y:S01]  /*1b60*/  ISETP.GE.U32.AND P0, PT, R6, 0x7, PT ;  /* 0x000000070600780c */ /* 0x000fe20003f06070 */
[----:B------:R-:W-:Y:S01]  /*1b70*/  IMAD.MOV.U32 R9, RZ, RZ, R6 ;  /* 0x000000ffff097224 */ /* 0x000fe200078e0006 */
[----:B------:R-:W-:Y:S01]  /*1b80*/  LOP3.LUT P2, RZ, R8, 0x7, RZ, 0xc0, !PT ;  /* 0x0000000708ff7812 */ /* 0x000fe2000784c0ff */
[----:B----4-:R-:W-:-:S05]  /*1b90*/  IMAD.WIDE R16, R17, 0x8, R10 ;  /* 0x0000000811107825 */ /* 0x010fca00078e020a */
[----:B-----5:R4:W-:Y:S05]  /*1ba0*/  STG.E.64 desc[UR6][R16.64], R12 ;  /* 0x0000000c10007986 */ /* 0x0209ea000c101b06 */
[----:B------:R-:W-:Y:S05]  /*1bb0*/  @!P0 BRA `(.L_x_30) ;  /* 0x0000000000e08947 */ /* 0x000fea0003800000 */
[----:B------:R-:W-:Y:S01]  /*1bc0*/  BSSY.RECONVERGENT B0, `(.L_x_30) ;  /* 0x0000037000007945 */ /* 0x000fe20003800200 */
[----:B--23--:R-:W-:Y:S02]  /*1bd0*/  IMAD.MOV.U32 R22, RZ, RZ, RZ ;  /* 0x000000ffff167224 */ /* 0x00cfe400078e00ff */
[----:B------:R-:W-:-:S07]  /*1be0*/  IMAD.MOV.U32 R9, RZ, RZ, R6 ;  /* 0x000000ffff097224 */ /* 0x000fce00078e0006 */
.L_x_31:
[C---:B----4-:R-:W-:Y:S01]  /*1bf0*/  IADD3 R17, PT, PT, R9.reuse, 0x1, R3 ;  /* 0x0000000109117810 */ /* 0x050fe20007ffe003 */
[C---:B------:R-:W-:Y:S01]  /*1c00*/  IMAD.WIDE R12, R9.reuse, 0x8, R18 ;  /* 0x00000008090c7825 */ /* 0x040fe200078e0212 */
[----:B--2---:R-:W2:Y:S03]  /*1c10*/  LDCU.64 UR8, c[0x0][0x3a0] ;  /* 0x00007400ff0877ac */ /* 0x004ea60008000a00 */
[----:B0-----:R-:W-:Y:S01]  /*1c20*/  IMAD.WIDE R20, R9, 0x8, R14 ;  /* 0x0000000809147825 */ /* 0x001fe200078e020e */
[----:B------:R-:W3:Y:S03]  /*1c30*/  LDG.E.64 R24, desc[UR6][R12.64] ;  /* 0x000000060c187981 */ /* 0x000ee6000c1e1b00 */
[----:B------:R-:W-:Y:S01]  /*1c40*/  IMAD.WIDE R16, R17, 0x8, R10 ;  /* 0x0000000811107825 */ /* 0x000fe200078e020a */
[----:B-1----:R-:W3:Y:S04]  /*1c50*/  LDG.E.64 R26, desc[UR6][R20.64] ;  /* 0x00000006141a7981 */ /* 0x002ee8000c1e1b00 */
[----:B------:R-:W3:Y:S02]  /*1c60*/  LDG.E.64 R28, desc[UR6][R16.64] ;  /* 0x00000006101c7981 */ /* 0x000ee4000c1e1b00 */
[----:B---3--:R-:W-:-:S07]  /*1c70*/  DFMA R26, -R26, R28, R24 ;  /* 0x0000001c1a1a722b */ /* 0x008fce0000000118 */
[----:B------:R0:W-:Y:S04]  /*1c80*/  STG.E.64 desc[UR6][R16.64+-0x8], R26 ;  /* 0xfffff81a10007986 */ /* 0x0001e8000c101b06 */
[----:B------:R-:W3:Y:S04]  /*1c90*/  LDG.E.64 R24, desc[UR6][R12.64+-0x8] ;  /* 0xfffff8060c187981 */ /* 0x000ee8000c1e1b00 */
[----:B------:R-:W3:Y:S02]  /*1ca0*/  LDG.E.64 R28, desc[UR6][R20.64+-0x8] ;  /* 0xfffff806141c7981 */ /* 0x000ee4000c1e1b00 */
[----:B---3--:R-:W-:-:S07]  /*1cb0*/  DFMA R28, R26, -R28, R24 ;  /* 0x8000001c1a1c722b */ /* 0x008fce0000000018 */
[----:B------:R1:W-:Y:S04]  /*1cc0*/  STG.E.64 desc[UR6][R16.64+-0x10], R28 ;  /* 0xfffff01c10007986 */ /* 0x0003e8000c101b06 */
[----:B------:R-:W3:Y:S04]  /*1cd0*/  LDG.E.64 R30, desc[UR6][R12.64+-0x10] ;  /* 0xfffff0060c1e7981 */ /* 0x000ee8000c1e1b00 */
[----:B------:R-:W3:Y:S01]  /*1ce0*/  LDG.E.64 R32, desc[UR6][R20.64+-0x10] ;  /* 0xfffff00614207981 */ /* 0x000ee2000c1e1b00 */
[----:B------:R-:W-:-:S04]  /*1cf0*/  IADD3 R23, P0, PT, R3, R9, RZ ;  /* 0x0000000903177210 */ /* 0x000fc80007f1e0ff */
[----:B------:R-:W-:Y:S02]  /*1d00*/  LEA.HI.X.SX32 R34, R9, R0, 0x1, P0 ;  /* 0x0000000009227211 */ /* 0x000fe400000f0eff */
[----:B--2---:R-:W-:-:S04]  /*1d10*/  LEA R24, P0, R23, UR8, 0x3 ;  /* 0x0000000817187c11 */ /* 0x004fc8000f8018ff */
[----:B------:R-:W-:Y:S01]  /*1d20*/  LEA.HI.X R25, R23, UR9, R34, 0x3, P0 ;  /* 0x0000000917197c11 */ /* 0x000fe200080f1c22 */
[----:B---3--:R-:W-:-:S07]  /*1d30*/  DFMA R30, R28, -R32, R30 ;  /* 0x800000201c1e722b */ /* 0x008fce000000001e */
[----:B------:R2:W-:Y:S04]  /*1d40*/  STG.E.64 desc[UR6][R24.64+-0x10], R30 ;  /* 0xfffff01e18007986 */ /* 0x0005e8000c101b06 */
[----:B0-----:R-:W3:Y:S04]  /*1d50*/  LDG.E.64 R26, desc[UR6][R12.64+-0x18] ;  /* 0xffffe8060c1a7981 */ /* 0x001ee8000c1e1b00 */
[----:B-1----:R-:W3:Y:S04]  /*1d60*/  LDG.E.64 R28, desc[UR6][R20.64+-0x18] ;  /* 0xffffe806141c7981 */ /* 0x002ee8000c1e1b00 */
[----:B------:R-:W3:Y:S02]  /*1d70*/  LDG.E.64 R32, desc[UR6][R16.64+-0x18] ;  /* 0xffffe80610207981 */ /* 0x000ee4000c1e1b00 */
[----:B---3--:R-:W-:-:S07]  /*1d80*/  DFMA R26, -R28, R32, R26 ;  /* 0x000000201c1a722b */ /* 0x008fce000000011a */
[----:B------:R0:W-:Y:S04]  /*1d90*/  STG.E.64 desc[UR6][R24.64+-0x18], R26 ;  /* 0xffffe81a18007986 */ /* 0x0001e8000c101b06 */
[----:B------:R-:W3:Y:S04]  /*1da0*/  LDG.E.64 R28, desc[UR6][R12.64+-0x20] ;  /* 0xffffe0060c1c7981 */ /* 0x000ee8000c1e1b00 */
[----:B------:R-:W3:Y:S04]  /*1db0*/  LDG.E.64 R32, desc[UR6][R20.64+-0x20] ;  /* 0xffffe00614207981 */ /* 0x000ee8000c1e1b00 */
[----:B------:R-:W3:Y:S02]  /*1dc0*/  LDG.E.64 R34, desc[UR6][R16.64+-0x20] ;  /* 0xffffe00610227981 */ /* 0x000ee4000c1e1b00 */
[----:B---3--:R-:W-:-:S07]  /*1dd0*/  DFMA R28, -R32, R34, R28 ;  /* 0x00000022201c722b */ /* 0x008fce000000011c */
[----:B------:R1:W-:Y:S04]  /*1de0*/  STG.E.64 desc[UR6][R24.64+-0x20], R28 ;  /* 0xffffe01c18007986 */ /* 0x0003e8000c101b06 */
[----:B--2---:R-:W2:Y:S04]  /*1df0*/  LDG.E.64 R30, desc[UR6][R12.64+-0x28] ;  /* 0xffffd8060c1e7981 */ /* 0x004ea8000c1e1b00 */
[----:B------:R-:W2:Y:S04]  /*1e00*/  LDG.E.64 R32, desc[UR6][R20.64+-0x28] ;  /* 0xffffd80614207981 */ /* 0x000ea8000c1e1b00 */
[----:B------:R-:W2:Y:S02]  /*1e10*/  LDG.E.64 R34, desc[UR6][R16.64+-0x28] ;  /* 0xffffd80610227981 */ /* 0x000ea4000c1e1b00 */
[----:B--2---:R-:W-:-:S07]  /*1e20*/  DFMA R30, -R32, R34, R30 ;  /* 0x00000022201e722b */ /* 0x004fce000000011e */
[----:B------:R2:W-:Y:S04]  /*1e30*/  STG.E.64 desc[UR6][R24.64+-0x28], R30 ;  /* 0xffffd81e18007986 */ /* 0x0005e8000c101b06 */
[----:B0-----:R-:W3:Y:S04]  /*1e40*/  LDG.E.64 R26, desc[UR6][R12.64+-0x30] ;  /* 0xffffd0060c1a7981 */ /* 0x001ee8000c1e1b00 */
[----:B------:R-:W3:Y:S04]  /*1e50*/  LDG.E.64 R32, desc[UR6][R20.64+-0x30] ;  /* 0xffffd00614207981 */ /* 0x000ee8000c1e1b00 */
[----:B------:R-:W3:Y:S02]  /*1e60*/  LDG.E.64 R34, desc[UR6][R16.64+-0x30] ;  /* 0xffffd00610227981 */ /* 0x000ee4000c1e1b00 */
[----:B---3--:R-:W-:-:S07]  /*1e70*/  DFMA R26, -R32, R34, R26 ;  /* 0x00000022201a722b */ /* 0x008fce000000011a */
[----:B------:R2:W-:Y:S04]  /*1e80*/  STG.E.64 desc[UR6][R24.64+-0x30], R26 ;  /* 0xffffd01a18007986 */ /* 0x0005e8000c101b06 */
[----:B-1----:R-:W3:Y:S04]  /*1e90*/  LDG.E.64 R28, desc[UR6][R12.64+-0x38] ;  /* 0xffffc8060c1c7981 */ /* 0x002ee8000c1e1b00 */
[----:B------:R-:W3:Y:S04]  /*1ea0*/  LDG.E.64 R32, desc[UR6][R20.64+-0x38] ;  /* 0xffffc80614207981 */ /* 0x000ee8000c1e1b00 */
[----:B------:R-:W3:Y:S01]  /*1eb0*/  LDG.E.64 R34, desc[UR6][R16.64+-0x38] ;  /* 0xffffc80610227981 */ /* 0x000ee2000c1e1b00 */
[----:B------:R-:W-:Y:S01]  /*1ec0*/  VIADD R22, R22, 0x8 ;  /* 0x0000000816167836 */ /* 0x000fe20000000000 */
[----:B------:R-:W-:-:S04]  /*1ed0*/  LOP3.LUT R23, R8, 0xfffffff8, RZ, 0xc0, !PT ;  /* 0xfffffff808177812 */ /* 0x000fc800078ec0ff */
[----:B------:R-:W-:Y:S01]  /*1ee0*/  ISETP.NE.AND P0, PT, R22, R23, PT ;  /* 0x000000171600720c */ /* 0x000fe20003f05270 */
[----:B------:R-:W-:Y:S01]  /*1ef0*/  VIADD R9, R9, 0xfffffff8 ;  /* 0xfffffff809097836 */ /* 0x000fe20000000000 */
[----:B---3--:R-:W-:-:S07]  /*1f00*/  DFMA R28, -R32, R34, R28 ;  /* 0x00000022201c722b */ /* 0x008fce000000011c */
[----:B------:R2:W-:Y:S04]  /*1f10*/  STG.E.64 desc[UR6][R24.64+-0x38], R28 ;  /* 0xffffc81c18007986 */ /* 0x0005e8000c101b06 */
[----:B------:R-:W-:Y:S05]  /*1f20*/  @P0 BRA `(.L_x_31) ;  /* 0xfffffffc00300947 */ /* 0x000fea000383ffff */
[----:B------:R-:W-:Y:S05]  /*1f30*/  BSYNC.RECONVERGENT B0 ;  /* 0x0000000000007941 */ /* 0x000fea0003800200 */
.L_x_30:
[----:B------:R-:W-:Y:S04]  /*1f40*/  BSSY.RECONVERGENT B0, `(.L_x_32) ;  /* 0x0000044000007945 */ /* 0x000fe80003800200 */
[----:B------:R-:W-:Y:S05]  /*1f50*/  @!P2 BRA `(.L_x_33) ;  /* 0x000000040008a947 */ /* 0x000fea0003800000 */
[----:B------:R-:W5:Y:S01]  /*1f60*/  LDCU UR5, c[0x0][0x3c0] ;  /* 0x00007800ff0577ac */ /* 0x000f620008000800 */
[----:B------:R-:W-:Y:S01]  /*1f70*/  ISETP.GE.U32.AND P0, PT, R4, 0x3, PT ;  /* 0x000000030400780c */ /* 0x000fe20003f06070 */
[----:B-----5:R-:W-:-:S06]  /*1f80*/  UIADD3 UR5, UPT, UPT, UR5, -0x1, URZ ;  /* 0xffffffff05057890 */ /* 0x020fcc000fffe0ff */
[----:B------:R-:W-:-:S05]  /*1f90*/  IMAD.U32 R8, RZ, RZ, UR5 ;  /* 0x00000005ff087e24 */ /* 0x000fca000f8e00ff */
[----:B------:R-:W-:Y:S01]  /*1fa0*/  LOP3.LUT P2, RZ, R8, 0x3, RZ, 0xc0, !PT ;  /* 0x0000000308ff7812 */ /* 0x000fe2000784c0ff */
[----:B------:R-:W-:-:S12]  /*1fb0*/  @!P0 BRA `(.L_x_34) ;  /* 0x0000000000748947 */ /* 0x000fd80003800000 */
[C---:B----4-:R-:W-:Y:S01]  /*1fc0*/  IADD3 R13, PT, PT, R9.reuse, 0x1, R3 ;  /* 0x00000001090d7810 */ /* 0x050fe20007ffe003 */
[C---:B0--3--:R-:W-:Y:S01]  /*1fd0*/  IMAD.WIDE R20, R9.reuse, 0x8, R18 ;  /* 0x0000000809147825 */ /* 0x049fe200078e0212 */
[----:B------:R-:W0:Y:S03]  /*1fe0*/  LDCU.64 UR8, c[0x0][0x3a0] ;  /* 0x00007400ff0877ac */ /* 0x000e260008000a00 */
[----:B------:R-:W-:Y:S01]  /*1ff0*/  IMAD.WIDE R16, R9, 0x8, R14 ;  /* 0x0000000809107825 */ /* 0x000fe200078e020e */
[----:B--2---:R-:W2:Y:S03]  /*2000*/  LDG.E.64 R22, desc[UR6][R20.64] ;  /* 0x0000000614167981 */ /* 0x004ea6000c1e1b00 */
[----:B------:R-:W-:Y:S01]  /*2010*/  IMAD.WIDE R12, R13, 0x8, R10 ;  /* 0x000000080d0c7825 */ /* 0x000fe200078e020a */
[----:B------:R-:W2:Y:S04]  /*2020*/  LDG.E.64 R24, desc[UR6][R16.64] ;  /* 0x0000000610187981 */ /* 0x000ea8000c1e1b00 */
[----:B-1----:R-:W2:Y:S02]  /*2030*/  LDG.E.64 R26, desc[UR6][R12.64] ;  /* 0x000000060c1a7981 */ /* 0x002ea4000c1e1b00 */
[----:B--2---:R-:W-:-:S07]  /*2040*/  DFMA R24, -R24, R26, R22 ;  /* 0x0000001a1818722b */ /* 0x004fce0000000116 */
[----:B------:R1:W-:Y:S04]  /*2050*/  STG.E.64 desc[UR6][R12.64+-0x8], R24 ;  /* 0xfffff8180c007986 */ /* 0x0003e8000c101b06 */
[----:B------:R-:W2:Y:S04]  /*2060*/  LDG.E.64 R26, desc[UR6][R20.64+-0x8] ;  /* 0xfffff806141a7981 */ /* 0x000ea8000c1e1b00 */
[----:B------:R-:W2:Y:S01]  /*2070*/  LDG.E.64 R28, desc[UR6][R16.64+-0x8] ;  /* 0xfffff806101c7981 */ /* 0x000ea2000c1e1b00 */
[----:B------:R-:W-:-:S04]  /*2080*/  IADD3 R23, P0, PT, R3, R9, RZ ;  /* 0x0000000903177210 */ /* 0x000fc80007f1e0ff */
[----:B------:R-:W-:Y:S02]  /*2090*/  LEA.HI.X.SX32 R30, R9, R0, 0x1, P0 ;  /* 0x00000000091e7211 */ /* 0x000fe400000f0eff */
[----:B0-----:R-:W-:-:S04]  /*20a0*/  LEA R22, P0, R23, UR8, 0x3 ;  /* 0x0000000817167c11 */ /* 0x001fc8000f8018ff */
[----:B------:R-:W-:Y:S01]  /*20b0*/  LEA.HI.X R23, R23, UR9, R30, 0x3, P0 ;  /* 0x0000000917177c11 */ /* 0x000fe200080f1c1e */
[----:B--2---:R-:W-:-:S07]  /*20c0*/  DFMA R26, R24, -R28, R26 ;  /* 0x8000001c181a722b */ /* 0x004fce000000001a */
[----:B------:R0:W-:Y:S04]  /*20d0*/  STG.E.64 desc[UR6][R22.64+-0x8], R26 ;  /* 0xfffff81a16007986 */ /* 0x0001e8000c101b06 */
[----:B------:R-:W2:Y:S04]  /*20e0*/  LDG.E.64 R28, desc[UR6][R20.64+-0x10] ;  /* 0xfffff006141c7981 */ /* 0x000ea8000c1e1b00 */
[----:B-1----:R-:W2:Y:S04]  /*20f0*/  LDG.E.64 R24, desc[UR6][R16.64+-0x10] ;  /* 0xfffff00610187981 */ /* 0x002ea8000c1e1b00 */
[----:B------:R-:W2:Y:S02]  /*2100*/  LDG.E.64 R30, desc[UR6][R12.64+-0x10] ;  /* 0xfffff0060c1e7981 */ /* 0x000ea4000c1e1b00 */
[----:B--2---:R-:W-:-:S07]  /*2110*/  DFMA R24, -R24, R30, R28 ;  /* 0x0000001e1818722b */ /* 0x004fce000000011c */
[----:B------:R0:W-:Y:S04]  /*2120*/  STG.E.64 desc[UR6][R22.64+-0x10], R24 ;  /* 0xfffff01816007986 */ /* 0x0001e8000c101b06 */
[----:B------:R-:W2:Y:S04]  /*2130*/  LDG.E.64 R28, desc[UR6][R20.64+-0x18] ;  /* 0xffffe806141c7981 */ /* 0x000ea8000c1e1b00 */
[----:B------:R-:W2:Y:S04]  /*2140*/  LDG.E.64 R30, desc[UR6][R16.64+-0x18] ;  /* 0xffffe806101e7981 */ /* 0x000ea8000c1e1b00 */
[----:B------:R-:W2:Y:S01]  /*2150*/  LDG.E.64 R32, desc[UR6][R12.64+-0x18] ;  /* 0xffffe8060c207981 */ /* 0x000ea2000c1e1b00 */
[----:B------:R-:W-:Y:S01]  /*2160*/  VIADD R9, R9, 0xfffffffc ;  /* 0xfffffffc09097836 */ /* 0x000fe20000000000 */
[----:B--2---:R-:W-:-:S07]  /*2170*/  DFMA R28, -R30, R32, R28 ;  /* 0x000000201e1c722b */ /* 0x004fce000000011c */
[----:B------:R0:W-:Y:S04]  /*2180*/  STG.E.64 desc[UR6][R22.64+-0x18], R28 ;  /* 0xffffe81c16007986 */ /* 0x0001e8000c101b06 */
.L_x_34:
[----:B------:R-:W-:Y:S05]  /*2190*/  @!P2 BRA `(.L_x_33) ;  /* 0x000000000078a947 */ /* 0x000fea0003800000 */
[----:B------:R-:W-:-:S13]  /*21a0*/  ISETP.NE.AND P0, PT, R2, RZ, PT ;  /* 0x000000ff0200720c */ /* 0x000fda0003f05270 */
[C---:B0-2---:R-:W-:Y:S01]  /*21b0*/  @P0 IADD3 R29, PT, PT, R9.reuse, 0x1, R3 ;  /* 0x00000001091d0810 */ /* 0x045fe20007ffe003 */
[C---:B---3--:R-:W-:Y:S01]  /*21c0*/  @P0 IMAD.WIDE R24, R9.reuse, 0x8, R18 ;  /* 0x0000000809180825 */ /* 0x048fe200078e0212 */
[----:B------:R-:W0:Y:S03]  /*21d0*/  @P0 LDC.64 R30, c[0x0][0x3a0] ;  /* 0x0000e800ff1e0b82 */ /* 0x000e260000000a00 */
[----:B-1----:R-:W-:Y:S01]  /*21e0*/  @P0 IMAD.WIDE R26, R9, 0x8, R14 ;  /* 0x00000008091a0825 */ /* 0x002fe200078e020e */
[----:B----4-:R-:W2:Y:S03]  /*21f0*/  @P0 LDG.E.64 R16, desc[UR6][R24.64] ;  /* 0x0000000618100981 */ /* 0x010ea6000c1e1b00 */
[----:B------:R-:W-:Y:S01]  /*2200*/  @P0 IMAD.WIDE R28, R29, 0x8, R10 ;  /* 0x000000081d1c0825 */ /* 0x000fe200078e020a */
[----:B------:R-:W2:Y:S04]  /*2210*/  @P0 LDG.E.64 R12, desc[UR6][R26.64] ;  /* 0x000000061a0c0981 */ /* 0x000ea8000c1e1b00 */
[----:B------:R-:W2:Y:S01]  /*2220*/  @P0 LDG.E.64 R20, desc[UR6][R28.64] ;  /* 0x000000061c140981 */ /* 0x000ea2000c1e1b00 */
[----:B------:R-:W-:Y:S01]  /*2230*/  ISETP.NE.AND P3, PT, R5, RZ, PT ;  /* 0x000000ff0500720c */ /* 0x000fe20003f65270 */
[----:B--2---:R-:W-:-:S07]  /*2240*/  @P0 DFMA R16, -R12, R20, R16 ;  /* 0x000000140c10022b */ /* 0x004fce0000000110 */
[----:B------:R1:W-:Y:S04]  /*2250*/  @P0 STG.E.64 desc[UR6][R28.64+-0x8], R16 ;  /* 0xfffff8101c000986 */ /* 0x0003e8000c101b06 */
[----:B------:R-:W2:Y:S04]  /*2260*/  @P0 LDG.E.64 R20, desc[UR6][R24.64+-0x8] ;  /* 0xfffff80618140981 */ /* 0x000ea8000c1e1b00 */
[----:B------:R-:W2:Y:S01]  /*2270*/  @P0 LDG.E.64 R22, desc[UR6][R26.64+-0x8] ;  /* 0xfffff8061a160981 */ /* 0x000ea2000c1e1b00 */
[----:B------:R-:W-:-:S04]  /*2280*/  @P0 IADD3 R13, P2, PT, R3, R9, RZ ;  /* 0x00000009030d0210 */ /* 0x000fc80007f5e0ff */
[C---:B------:R-:W-:Y:S01]  /*2290*/  @P0 LEA.HI.X.SX32 R0, R9.reuse, R0, 0x1, P2 ;  /* 0x0000000009000211 */ /* 0x040fe200010f0eff */
[----:B------:R-:W-:Y:S01]  /*22a0*/  @P0 VIADD R9, R9, 0xfffffffe ;  /* 0xfffffffe09090836 */ /* 0x000fe20000000000 */
[----:B0-----:R-:W-:-:S04]  /*22b0*/  @P0 LEA R12, P2, R13, R30, 0x3 ;  /* 0x0000001e0d0c0211 */ /* 0x001fc800078418ff */
[C---:B------:R-:W-:Y:S01]  /*22c0*/  @P3 IADD3 R3, PT, PT, R9.reuse, 0x1, R3 ;  /* 0x0000000109033810 */ /* 0x040fe20007ffe003 */
[----:B------:R-:W-:Y:S01]  /*22d0*/  @P3 IMAD.WIDE R18, R9, 0x8, R18 ;  /* 0x0000000809123825 */ /* 0x000fe200078e0212 */
[----:B------:R-:W-:-:S03]  /*22e0*/  @P0 LEA.HI.X R13, R13, R31, R0, 0x3, P2 ;  /* 0x0000001f0d0d0211 */ /* 0x000fc600010f1c00 */
[----:B------:R-:W-:-:S04]  /*22f0*/  @P3 IMAD.WIDE R14, R9, 0x8, R14 ;  /* 0x00000008090e3825 */ /* 0x000fc800078e020e */
[----:B------:R-:W-:Y:S01]  /*2300*/  @P3 IMAD.WIDE R10, R3, 0x8, R10 ;  /* 0x00000008030a3825 */ /* 0x000fe200078e020a */
[----:B--2---:R-:W-:-:S07]  /*2310*/  @P0 DFMA R20, R16, -R22, R20 ;  /* 0x800000161014022b */ /* 0x004fce0000000014 */
[----:B------:R0:W-:Y:S04]  /*2320*/  @P0 STG.E.64 desc[UR6][R12.64+-0x8], R20 ;  /* 0xfffff8140c000986 */ /* 0x0001e8000c101b06 */
[----:B------:R-:W2:Y:S04]  /*2330*/  @P3 LDG.E.64 R18, desc[UR6][R18.64] ;  /* 0x0000000612123981 */ /* 0x000ea8000c1e1b00 */
[----:B------:R-:W2:Y:S04]  /*2340*/  @P3 LDG.E.64 R14, desc[UR6][R14.64] ;  /* 0x000000060e0e3981 */ /* 0x000ea8000c1e1b00 */
[----:B-1----:R-:W2:Y:S02]  /*2350*/  @P3 LDG.E.64 R16, desc[UR6][R10.64] ;  /* 0x000000060a103981 */ /* 0x002ea4000c1e1b00 */
[----:B--2---:R-:W-:-:S07]  /*2360*/  @P3 DFMA R16, -R14, R16, R18 ;  /* 0x000000100e10322b */ /* 0x004fce0000000112 */
[----:B------:R0:W-:Y:S04]  /*2370*/  @P3 STG.E.64 desc[UR6][R10.64+-0x8], R16 ;  /* 0xfffff8100a003986 */ /* 0x0001e8000c101b06 */
.L_x_33:
[----:B------:R-:W-:Y:S05]  /*2380*/  BSYNC.RECONVERGENT B0 ;  /* 0x0000000000007941 */ /* 0x000fea0003800200 */
.L_x_32:
[----:B------:R-:W-:Y:S05]  /*2390*/  @!P1 BRA `(.L_x_35) ;  /* 0xffffffe0008c9947 */ /* 0x000fea000383ffff */
[----:B------:R-:W-:Y:S05]  /*23a0*/  EXIT ;  /* 0x000000000000794d */ /* 0x000fea0003800000 */
        .weak           $__internal_0_$__cuda_sm20_dblrcp_rn_slowpath_v3
        .type           $__internal_0_$__cuda_sm20_dblrcp_rn_slowpath_v3,@function
        .size           $__internal_0_$__cuda_sm20_dblrcp_rn_slowpath_v3,($__internal_1_$__cuda_sm20_div_rn_f64_full - $__internal_0_$__cuda_sm20_dblrcp_rn_slowpath_v3)
$__internal_0_$__cuda_sm20_dblrcp_rn_slowpath_v3:
[----:B------:R-:W-:Y:S01]  /*23b0*/  DSETP.GTU.AND P0, PT, |R32|, +INF , PT ;  /* 0x7ff000002000742a */ /* 0x000fe20003f0c200 */
[----:B------:R-:W-:-:S13]  /*23c0*/  BSSY.RECONVERGENT B2, `(.L_x_36) ;  /* 0x0000022000027945 */ /* 0x000fda0003800200 */
[----:B------:R-:W-:Y:S05]  /*23d0*/  @P0 BRA `(.L_x_37) ;  /* 0x0000000000780947 */ /* 0x000fea0003800000 */
[----:B------:R-:W-:-:S05]  /*23e0*/  LOP3.LUT R37, R33, 0x7fffffff, RZ, 0xc0, !PT ;  /* 0x7fffffff21257812 */ /* 0x000fca00078ec0ff */
[----:B------:R-:W-:-:S05]  /*23f0*/  VIADD R34, R37, 0xffffffff ;  /* 0xffffffff25227836 */ /* 0x000fca0000000000 */
[----:B------:R-:W-:-:S13]  /*2400*/  ISETP.GE.U32.AND P0, PT, R34, 0x7fefffff, PT ;  /* 0x7fefffff2200780c */ /* 0x000fda0003f06070 */
[----:B------:R-:W-:Y:S01]  /*2410*/  @P0 LOP3.LUT R35, R33, 0x7ff00000, RZ, 0x3c, !PT ;  /* 0x7ff0000021230812 */ /* 0x000fe200078e3cff */
[----:B------:R-:W-:Y:S01]  /*2420*/  @P0 IMAD.MOV.U32 R34, RZ, RZ, RZ ;  /* 0x000000ffff220224 */ /* 0x000fe200078e00ff */
[----:B------:R-:W-:Y:S06]  /*2430*/  @P0 BRA `(.L_x_38) ;  /* 0x0000000000680947 */ /* 0x000fec0003800000 */
[----:B------:R-:W-:-:S13]  /*2440*/  ISETP.GE.U32.AND P0, PT, R37, 0x1000001, PT ;  /* 0x010000012500780c */ /* 0x000fda0003f06070 */
[----:B------:R-:W-:Y:S05]  /*2450*/  @!P0 BRA `(.L_x_39) ;  /* 0x0000000000348947 */ /* 0x000fea0003800000 */
[----:B------:R-:W-:Y:S02]  /*2460*/  VIADD R35, R33, 0xc0200000 ;  /* 0xc020000021237836 */ /* 0x000fe40000000000 */
[----:B------:R-:W-:Y:S02]  /*2470*/  IMAD.MOV.U32 R34, RZ, RZ, R32 ;  /* 0x000000ffff227224 */ /* 0x000fe400078e0020 */
[----:B------:R-:W0:Y:S04]  /*2480*/  MUFU.RCP64H R37, R35 ;  /* 0x0000002300257308 */ /* 0x000e280000001800 */
[----:B0-----:R-:W-:-:S08]  /*2490*/  DFMA R38, -R34, R36, 1 ;  /* 0x3ff000002226742b */ /* 0x001fd00000000124 */
[----:B------:R-:W-:-:S08]  /*24a0*/  DFMA R38, R38, R38, R38 ;  /* 0x000000262626722b */ /* 0x000fd00000000026 */
[----:B------:R-:W-:-:S08]  /*24b0*/  DFMA R38, R36, R38, R36 ;  /* 0x000000262426722b */ /* 0x000fd00000000024 */
[----:B------:R-:W-:-:S08]  /*24c0*/  DFMA R36, -R34, R38, 1 ;  /* 0x3ff000002224742b */ /* 0x000fd00000000126 */
[----:B------:R-:W-:-:S08]  /*24d0*/  DFMA R36, R38, R36, R38 ;  /* 0x000000242624722b */ /* 0x000fd00000000026 */
[----:B------:R-:W-:-:S08]  /*24e0*/  DMUL R36, R36, 2.2250738585072013831e-308 ;  /* 0x0010000024247828 */ /* 0x000fd00000000000 */
[----:B------:R-:W-:-:S08]  /*24f0*/  DFMA R32, -R32, R36, 1 ;  /* 0x3ff000002020742b */ /* 0x000fd00000000124 */
[----:B------:R-:W-:-:S08]  /*2500*/  DFMA R32, R32, R32, R32 ;  /* 0x000000202020722b */ /* 0x000fd00000000020 */
[----:B------:R-:W-:Y:S01]  /*2510*/  DFMA R34, R36, R32, R36 ;  /* 0x000000202422722b */ /* 0x000fe20000000024 */
[----:B------:R-:W-:Y:S10]  /*2520*/  BRA `(.L_x_38) ;  /* 0x00000000002c7947 */ /* 0x000ff40003800000 */
.L_x_39:
[----:B------:R-:W-:-:S06]  /*2530*/  DMUL R32, R32, 8.11296384146066816958e+31 ;  /* 0x4690000020207828 */ /* 0x000fcc0000000000 */
[----:B------:R-:W0:Y:S02]  /*2540*/  MUFU.RCP64H R37, R33 ;  /* 0x0000002100257308 */ /* 0x000e240000001800 */
[----:B0-----:R-:W-:-:S08]  /*2550*/  DFMA R34, -R32, R36, 1 ;  /* 0x3ff000002022742b */ /* 0x001fd00000000124 */
[----:B------:R-:W-:-:S08]  /*2560*/  DFMA R34, R34, R34, R34 ;  /* 0x000000222222722b */ /* 0x000fd00000000022 */
[----:B------:R-:W-:-:S08]  /*2570*/  DFMA R34, R36, R34, R36 ;  /* 0x000000222422722b */ /* 0x000fd00000000024 */
[----:B------:R-:W-:-:S08]  /*2580*/  DFMA R36, -R32, R34, 1 ;  /* 0x3ff000002024742b */ /* 0x000fd00000000122 */
[----:B------:R-:W-:-:S08]  /*2590*/  DFMA R34, R34, R36, R34 ;  /* 0x000000242222722b */ /* 0x000fd00000000022 */
[----:B------:R-:W-:Y:S01]  /*25a0*/  DMUL R34, R34, 8.11296384146066816958e+31 ;  /* 0x4690000022227828 */ /* 0x000fe20000000000 */
[----:B------:R-:W-:Y:S10]  /*25b0*/  BRA `(.L_x_38) ;  /* 0x0000000000087947 */ /* 0x000ff40003800000 */
.L_x_37:
[----:B------:R-:W-:Y:S01]  /*25c0*/  LOP3.LUT R35, R33, 0x80000, RZ, 0xfc, !PT ;  /* 0x0008000021237812 */ /* 0x000fe200078efcff */
[----:B------:R-:W-:-:S07]  /*25d0*/  IMAD.MOV.U32 R34, RZ, RZ, R32 ;  /* 0x000000ffff227224 */ /* 0x000fce00078e0020 */
.L_x_38:
[----:B------:R-:W-:Y:S05]  /*25e0*/  BSYNC.RECONVERGENT B2 ;  /* 0x0000000000027941 */ /* 0x000fea0003800200 */
.L_x_36:
[----:B------:R-:W-:Y:S02]  /*25f0*/  IMAD.MOV.U32 R32, RZ, RZ, R40 ;  /* 0x000000ffff207224 */ /* 0x000fe400078e0028 */
[----:B------:R-:W-:-:S04]  /*2600*/  IMAD.MOV.U32 R33, RZ, RZ, 0x0 ;  /* 0x00000000ff217424 */ /* 0x000fc800078e00ff */
[----:B------:R-:W-:Y:S05]  /*2610*/  RET.REL.NODEC R32 `(_Z15y_Thomas_on_gpuPdS_S_S_S_S_S_iii) ;  /* 0xffffffd820787950 */ /* 0x000fea0003c3ffff */
        .weak           $__internal_1_$__cuda_sm20_div_rn_f64_full
        .type           $__internal_1_$__cuda_sm20_div_rn_f64_full,@function
        .size           $__internal_1_$__cuda_sm20_div_rn_f64_full,(.L_x_241 - $__internal_1_$__cuda_sm20_div_rn_f64_full)
$__internal_1_$__cuda_sm20_div_rn_f64_full:
[C---:B------:R-:W-:Y:S01]  /*2620*/  FSETP.GEU.AND P0, PT, |R25|.reuse, 1.469367938527859385e-39, PT ;  /* 0x001000001900780b */ /* 0x040fe20003f0e200 */
[----:B------:R-:W-:Y:S01]  /*2630*/  IMAD.MOV.U32 R20, RZ, RZ, 0x1 ;  /* 0x00000001ff147424 */ /* 0x000fe200078e00ff */
[----:B------:R-:W-:Y:S01]  /*2640*/  LOP3.LUT R22, R25, 0x800fffff, RZ, 0xc0, !PT ;  /* 0x800fffff19167812 */ /* 0x000fe200078ec0ff */
[----:B------:R-:W-:Y:S01]  /*2650*/  IMAD.MOV.U32 R19, RZ, RZ, 0x1ca00000 ;  /* 0x1ca00000ff137424 */ /* 0x000fe200078e00ff */
[C---:B------:R-:W-:Y:S01]  /*2660*/  FSETP.GEU.AND P4, PT, |R27|.reuse, 1.469367938527859385e-39, PT ;  /* 0x001000001b00780b */ /* 0x040fe20003f8e200 */
[----:B------:R-:W-:Y:S01]  /*2670*/  BSSY.RECONVERGENT B1, `(.L_x_40) ;  /* 0x0000052000017945 */ /* 0x000fe20003800200 */
[----:B------:R-:W-:Y:S01]  /*2680*/  LOP3.LUT R23, R22, 0x3ff00000, RZ, 0xfc, !PT ;  /* 0x3ff0000016177812 */ /* 0x000fe200078efcff */
[----:B------:R-:W-:Y:S01]  /*2690*/  IMAD.MOV.U32 R22, RZ, RZ, R24 ;  /* 0x000000ffff167224 */ /* 0x000fe200078e0018 */
[----:B------:R-:W-:Y:S02]  /*26a0*/  LOP3.LUT R9, R27, 0x7ff00000, RZ, 0xc0, !PT ;  /* 0x7ff000001b097812 */ /* 0x000fe400078ec0ff */
[----:B------:R-:W-:-:S03]  /*26b0*/  LOP3.LUT R34, R25, 0x7ff00000, RZ, 0xc0, !PT ;  /* 0x7ff0000019227812 */ /* 0x000fc600078ec0ff */
[----:B------:R-:W-:Y:S01]  /*26c0*/  @!P0 DMUL R22, R24, 8.98846567431157953865e+307 ;  /* 0x7fe0000018168828 */ /* 0x000fe20000000000 */
[----:B------:R-:W-:Y:S01]  /*26d0*/  ISETP.GE.U32.AND P3, PT, R9, R34, PT ;  /* 0x000000220900720c */ /* 0x000fe20003f66070 */
[----:B------:R-:W-:Y:S02]  /*26e0*/  IMAD.MOV.U32 R35, RZ, RZ, R9 ;  /* 0x000000ffff237224 */ /* 0x000fe400078e0009 */
[----:B------:R-:W-:Y:S02]  /*26f0*/  @!P4 LOP3.LUT R30, R25, 0x7ff00000, RZ, 0xc0, !PT ;  /* 0x7ff00000191ec812 */ /* 0x000fe400078ec0ff */
[----:B------:R-:W0:Y:S02]  /*2700*/  MUFU.RCP64H R21, R23 ;  /* 0x0000001700157308 */ /* 0x000e240000001800 */
[----:B------:R-:W-:Y:S02]  /*2710*/  @!P4 ISETP.GE.U32.AND P5, PT, R9, R30, PT ;  /* 0x0000001e0900c20c */ /* 0x000fe40003fa6070 */
[----:B------:R-:W-:-:S02]  /*2720*/  @!P0 LOP3.LUT R34, R23, 0x7ff00000, RZ, 0xc0, !PT ;  /* 0x7ff0000017228812 */ /* 0x000fc400078ec0ff */
[----:B------:R-:W-:-:S03]  /*2730*/  @!P4 SEL R31, R19, 0x63400000, !P5 ;  /* 0x63400000131fc807 */ /* 0x000fc60006800000 */
[----:B------:R-:W-:Y:S01]  /*2740*/  VIADD R37, R34, 0xffffffff ;  /* 0xffffffff22257836 */ /* 0x000fe20000000000 */
[----:B------:R-:W-:-:S04]  /*2750*/  @!P4 LOP3.LUT R32, R31, 0x80000000, R27, 0xf8, !PT ;  /* 0x800000001f20c812 */ /* 0x000fc800078ef81b */
[----:B------:R-:W-:Y:S01]  /*2760*/  @!P4 LOP3.LUT R33, R32, 0x100000, RZ, 0xfc, !PT ;  /* 0x001000002021c812 */ /* 0x000fe200078efcff */
[----:B------:R-:W-:Y:S01]  /*2770*/  @!P4 IMAD.MOV.U32 R32, RZ, RZ, RZ ;  /* 0x000000ffff20c224 */ /* 0x000fe200078e00ff */
[----:B0-----:R-:W-:-:S08]  /*2780*/  DFMA R28, R20, -R22, 1 ;  /* 0x3ff00000141c742b */ /* 0x001fd00000000816 */
[----:B------:R-:W-:-:S08]  /*2790*/  DFMA R28, R28, R28, R28 ;  /* 0x0000001c1c1c722b */ /* 0x000fd0000000001c */
[----:B------:R-:W-:Y:S01]  /*27a0*/  DFMA R28, R20, R28, R20 ;  /* 0x0000001c141c722b */ /* 0x000fe20000000014 */
[----:B------:R-:W-:Y:S02]  /*27b0*/  SEL R21, R19, 0x63400000, !P3 ;  /* 0x6340000013157807 */ /* 0x000fe40005800000 */
[----:B------:R-:W-:Y:S02]  /*27c0*/  MOV R20, R26 ;  /* 0x0000001a00147202 */ /* 0x000fe40000000f00 */
[----:B------:R-:W-:-:S03]  /*27d0*/  LOP3.LUT R21, R21, 0x800fffff, R27, 0xf8, !PT ;  /* 0x800fffff15157812 */ /* 0x000fc600078ef81b */
[----:B------:R-:W-:-:S03]  /*27e0*/  DFMA R30, R28, -R22, 1 ;  /* 0x3ff000001c1e742b */ /* 0x000fc60000000816 */
[----:B------:R-:W-:-:S05]  /*27f0*/  @!P4 DFMA R20, R20, 2, -R32 ;  /* 0x400000001414c82b */ /* 0x000fca0000000820 */
[----:B------:R-:W-:-:S05]  /*2800*/  DFMA R30, R28, R30, R28 ;  /* 0x0000001e1c1e722b */ /* 0x000fca000000001c */
[----:B------:R-:W-:-:S03]  /*2810*/  @!P4 LOP3.LUT R35, R21, 0x7ff00000, RZ, 0xc0, !PT ;  /* 0x7ff000001523c812 */ /* 0x000fc600078ec0ff */
[----:B------:R-:W-:Y:S02]  /*2820*/  DMUL R28, R30, R20 ;  /* 0x000000141e1c7228 */ /* 0x000fe40000000000 */
[----:B------:R-:W-:-:S05]  /*2830*/  VIADD R36, R35, 0xffffffff ;  /* 0xffffffff23247836 */ /* 0x000fca0000000000 */
[----:B------:R-:W-:Y:S01]  /*2840*/  ISETP.GT.U32.AND P0, PT, R36, 0x7feffffe, PT ;  /* 0x7feffffe2400780c */ /* 0x000fe20003f04070 */
[----:B------:R-:W-:-:S03]  /*2850*/  DFMA R32, R28, -R22, R20 ;  /* 0x800000161c20722b */ /* 0x000fc60000000014 */
[----:B------:R-:W-:-:S05]  /*2860*/  ISETP.GT.U32.OR P0, PT, R37, 0x7feffffe, P0 ;  /* 0x7feffffe2500780c */ /* 0x000fca0000704470 */
[----:B------:R-:W-:-:S08]  /*2870*/  DFMA R32, R30, R32, R28 ;  /* 0x000000201e20722b */ /* 0x000fd0000000001c */
[----:B------:R-:W-:Y:S05]  /*2880*/  @P0 BRA `(.L_x_41) ;  /* 0x00000000006c0947 */ /* 0x000fea0003800000 */
[----:B------:R-:W-:-:S04]  /*2890*/  LOP3.LUT R28, R25, 0x7ff00000, RZ, 0xc0, !PT ;  /* 0x7ff00000191c7812 */ /* 0x000fc800078ec0ff */
[CC--:B------:R-:W-:Y:S02]  /*28a0*/  VIADDMNMX R26, R9.reuse, -R28.reuse, 0xb9600000, !PT ;  /* 0xb9600000091a7446 */ /* 0x0c0fe4000780091c */
[----:B------:R-:W-:Y:S02]  /*28b0*/  ISETP.GE.U32.AND P0, PT, R9, R28, PT ;  /* 0x0000001c0900720c */ /* 0x000fe40003f06070 */
[----:B------:R-:W-:Y:S02]  /*28c0*/  VIMNMX R9, PT, PT, R26, 0x46a00000, PT ;  /* 0x46a000001a097848 */ /* 0x000fe40003fe0100 */
[----:B------:R-:W-:-:S05]  /*28d0*/  SEL R26, R19, 0x63400000, !P0 ;  /* 0x63400000131a7807 */ /* 0x000fca0004000000 */
[----:B------:R-:W-:Y:S02]  /*28e0*/  IMAD.IADD R9, R9, 0x1, -R26 ;  /* 0x0000000109097824 */ /* 0x000fe400078e0a1a */
[----:B------:R-:W-:Y:S02]  /*28f0*/  IMAD.MOV.U32 R26, RZ, RZ, RZ ;  /* 0x000000ffff1a7224 */ /* 0x000fe400078e00ff */
[----:B------:R-:W-:-:S06]  /*2900*/  VIADD R27, R9, 0x7fe00000 ;  /* 0x7fe00000091b7836 */ /* 0x000fcc0000000000 */
[----:B------:R-:W-:-:S10]  /*2910*/  DMUL R28, R32, R26 ;  /* 0x0000001a201c7228 */ /* 0x000fd40000000000 */
[----:B------:R-:W-:-:S13]  /*2920*/  FSETP.GTU.AND P0, PT, |R29|, 1.469367938527859385e-39, PT ;  /* 0x001000001d00780b */ /* 0x000fda0003f0c200 */
[----:B------:R-:W-:Y:S05]  /*2930*/  @P0 BRA `(.L_x_42) ;  /* 0x0000000000940947 */ /* 0x000fea0003800000 */
[----:B------:R-:W-:Y:S01]  /*2940*/  DFMA R20, R32, -R22, R20 ;  /* 0x800000162014722b */ /* 0x000fe20000000014 */
[----:B------:R-:W-:-:S09]  /*2950*/  IMAD.MOV.U32 R26, RZ, RZ, RZ ;  /* 0x000000ffff1a7224 */ /* 0x000fd200078e00ff */
[C---:B------:R-:W-:Y:S02]  /*2960*/  FSETP.NEU.AND P0, PT, R21.reuse, RZ, PT ;  /* 0x000000ff1500720b */ /* 0x040fe40003f0d000 */
[----:B------:R-:W-:-:S04]  /*2970*/  LOP3.LUT R25, R21, 0x80000000, R25, 0x48, !PT ;  /* 0x8000000015197812 */ /* 0x000fc800078e4819 */
[----:B------:R-:W-:-:S07]  /*2980*/  LOP3.LUT R27, R25, R27, RZ, 0xfc, !PT ;  /* 0x0000001b191b7212 */ /* 0x000fce00078efcff */
[----:B------:R-:W-:Y:S05]  /*2990*/  @!P0 BRA `(.L_x_42) ;  /* 0x00000000007c8947 */ /* 0x000fea0003800000 */
[----:B------:R-:W-:Y:S01]  /*29a0*/  IMAD.MOV R21, RZ, RZ, -R9 ;  /* 0x000000ffff157224 */ /* 0x000fe200078e0a09 */
[----:B------:R-:W-:Y:S01]  /*29b0*/  DMUL.RP R26, R32, R26 ;  /* 0x0000001a201a7228 */ /* 0x000fe20000008000 */
[----:B------:R-:W-:Y:S01]  /*29c0*/  IMAD.MOV.U32 R20, RZ, RZ, RZ ;  /* 0x000000ffff147224 */ /* 0x000fe200078e00ff */
[----:B------:R-:W-:-:S05]  /*29d0*/  IADD3 R9, PT, PT, -R9, -0x43300000, RZ ;  /* 0xbcd0000009097810 */ /* 0x000fca0007ffe1ff */
[----:B------:R-:W-:-:S03]  /*29e0*/  DFMA R20, R28, -R20, R32 ;  /* 0x800000141c14722b */ /* 0x000fc60000000020 */
[----:B------:R-:W-:-:S07]  /*29f0*/  LOP3.LUT R25, R27, R25, RZ, 0x3c, !PT ;  /* 0x000000191b197212 */ /* 0x000fce00078e3cff */
[----:B------:R-:W-:-:S04]  /*2a00*/  FSETP.NEU.AND P0, PT, |R21|, R9, PT ;  /* 0x000000091500720b */ /* 0x000fc80003f0d200 */
[----:B------:R-:W-:Y:S02]  /*2a10*/  FSEL R28, R26, R28, !P0 ;  /* 0x0000001c1a1c7208 */ /* 0x000fe40004000000 */
[----:B------:R-:W-:Y:S01]  /*2a20*/  FSEL R29, R25, R29, !P0 ;  /* 0x0000001d191d7208 */ /* 0x000fe20004000000 */
[----:B------:R-:W-:Y:S06]  /*2a30*/  BRA `(.L_x_42) ;  /* 0x0000000000547947 */ /* 0x000fec0003800000 */
.L_x_41:
[----:B------:R-:W-:-:S14]  /*2a40*/  DSETP.NAN.AND P0, PT, R26, R26, PT ;  /* 0x0000001a1a00722a */ /* 0x000fdc0003f08000 */
[----:B------:R-:W-:Y:S05]  /*2a50*/  @P0 BRA `(.L_x_43) ;  /* 0x0000000000440947 */ /* 0x000fea0003800000 */
[----:B------:R-:W-:-:S14]  /*2a60*/  DSETP.NAN.AND P0, PT, R24, R24, PT ;  /* 0x000000181800722a */ /* 0x000fdc0003f08000 */
[----:B------:R-:W-:Y:S05]  /*2a70*/  @P0 BRA `(.L_x_44) ;  /* 0x0000000000300947 */ /* 0x000fea0003800000 */
[----:B------:R-:W-:Y:S01]  /*2a80*/  ISETP.NE.AND P0, PT, R35, R34, PT ;  /* 0x000000222300720c */ /* 0x000fe20003f05270 */
[----:B------:R-:W-:Y:S02]  /*2a90*/  IMAD.MOV.U32 R28, RZ, RZ, 0x0 ;  /* 0x00000000ff1c7424 */ /* 0x000fe400078e00ff */
[----:B------:R-:W-:-:S10]  /*2aa0*/  IMAD.MOV.U32 R29, RZ, RZ, -0x80000 ;  /* 0xfff80000ff1d7424 */ /* 0x000fd400078e00ff */
[----:B------:R-:W-:Y:S05]  /*2ab0*/  @!P0 BRA `(.L_x_42) ;  /* 0x0000000000348947 */ /* 0x000fea0003800000 */
[----:B------:R-:W-:Y:S02]  /*2ac0*/  ISETP.NE.AND P0, PT, R35, 0x7ff00000, PT ;  /* 0x7ff000002300780c */ /* 0x000fe40003f05270 */
[----:B------:R-:W-:Y:S02]  /*2ad0*/  LOP3.LUT R29, R27, 0x80000000, R25, 0x48, !PT ;  /* 0x800000001b1d7812 */ /* 0x000fe400078e4819 */
[----:B------:R-:W-:-:S13]  /*2ae0*/  ISETP.EQ.OR P0, PT, R34, RZ, !P0 ;  /* 0x000000ff2200720c */ /* 0x000fda0004702670 */
[----:B------:R-:W-:Y:S01]  /*2af0*/  @P0 LOP3.LUT R9, R29, 0x7ff00000, RZ, 0xfc, !PT ;  /* 0x7ff000001d090812 */ /* 0x000fe200078efcff */
[----:B------:R-:W-:Y:S02]  /*2b00*/  @!P0 IMAD.MOV.U32 R28, RZ, RZ, RZ ;  /* 0x000000ffff1c8224 */ /* 0x000fe400078e00ff */
[----:B------:R-:W-:Y:S02]  /*2b10*/  @P0 IMAD.MOV.U32 R28, RZ, RZ, RZ ;  /* 0x000000ffff1c0224 */ /* 0x000fe400078e00ff */
[----:B------:R-:W-:Y:S01]  /*2b20*/  @P0 IMAD.MOV.U32 R29, RZ, RZ, R9 ;  /* 0x000000ffff1d0224 */ /* 0x000fe200078e0009 */
[----:B------:R-:W-:Y:S06]  /*2b30*/  BRA `(.L_x_42) ;  /* 0x0000000000147947 */ /* 0x000fec0003800000 */
.L_x_44:
[----:B------:R-:W-:Y:S01]  /*2b40*/  LOP3.LUT R29, R25, 0x80000, RZ, 0xfc, !PT ;  /* 0x00080000191d7812 */ /* 0x000fe200078efcff */
[----:B------:R-:W-:Y:S01]  /*2b50*/  IMAD.MOV.U32 R28, RZ, RZ, R24 ;  /* 0x000000ffff1c7224 */ /* 0x000fe200078e0018 */
[----:B------:R-:W-:Y:S06]  /*2b60*/  BRA `(.L_x_42) ;  /* 0x0000000000087947 */ /* 0x000fec0003800000 */
.L_x_43:
[----:B------:R-:W-:Y:S01]  /*2b70*/  LOP3.LUT R29, R27, 0x80000, RZ, 0xfc, !PT ;  /* 0x000800001b1d7812 */ /* 0x000fe200078efcff */
[----:B------:R-:W-:-:S07]  /*2b80*/  IMAD.MOV.U32 R28, RZ, RZ, R26 ;  /* 0x000000ffff1c7224 */ /* 0x000fce00078e001a */
.L_x_42:
[----:B------:R-:W-:Y:S05]  /*2b90*/  BSYNC.RECONVERGENT B1 ;  /* 0x0000000000017941 */ /* 0x000fea0003800200 */
.L_x_40:
[----:B------:R-:W-:Y:S02]  /*2ba0*/  IMAD.MOV.U32 R19, RZ, RZ, 0x0 ;  /* 0x00000000ff137424 */ /* 0x000fe400078e00ff */
[----:B------:R-:W-:Y:S02]  /*2bb0*/  IMAD.MOV.U32 R20, RZ, RZ, R28 ;  /* 0x000000ffff147224 */ /* 0x000fe400078e001c */
[----:B------:R-:W-:Y:S01]  /*2bc0*/  IMAD.MOV.U32 R21, RZ, RZ, R29 ;  /* 0x000000ffff157224 */ /* 0x000fe200078e001d */
[----:B------:R-:W-:Y:S06]  /*2bd0*/  RET.REL.NODEC R18 `(_Z15y_Thomas_on_gpuPdS_S_S_S_S_S_iii) ;  /* 0xffffffd412087950 */ /* 0x000fec0003c3ffff */
.L_x_45:
[----:B------:R-:W-:-:S00]  /*2be0*/  BRA `(.L_x_45) ;  /* 0xfffffffc00fc7947 */ /* 0x000fc0000383ffff */
[----:B------:R-:W-:-:S00]  /*2bf0*/  NOP ;  /* 0x0000000000007918 */ /* 0x000fc00000000000 */
        /* <DEDUP_REMOVED lines=8> */
.L_x_241:


//--------------------- .text._Z15x_Thomas_on_gpuPdS_S_S_S_S_S_iii --------------------------
	.section	.text._Z15x_Thomas_on_gpuPdS_S_S_S_S_S_iii,"ax",@progbits
	.align	128
        .global         _Z15x_Thomas_on_gpuPdS_S_S_S_S_S_iii
        .type           _Z15x_Thomas_on_gpuPdS_S_S_S_S_S_iii,@function
        .size           _Z15x_Thomas_on_gpuPdS_S_S_S_S_S_iii,(.L_x_243 - _Z15x_Thomas_on_gpuPdS_S_S_S_S_S_iii)
        .other          _Z15x_Thomas_on_gpuPdS_S_S_S_S_S_iii,@"STO_CUDA_ENTRY STV_DEFAULT"
_Z15x_Thomas_on_gpuPdS_S_S_S_S_S_iii:
.text._Z15x_Thomas_on_gpuPdS_S_S_S_S_S_iii:
        /* <DEDUP_REMOVED lines=8> */
[----:B------:R-:W0:Y:S01]  /*0080*/  LDCU UR11, c[0x0][0x3bc] ;  /* 0x00007780ff0b77ac */ /* 0x000e220008000800 */
[----:B------:R-:W1:Y:S01]  /*0090*/  LDC.64 R32, c[0x0][0x390] ;  /* 0x0000e400ff207b82 */ /* 0x000e620000000a00 */
[----:B------:R-:W2:Y:S01]  /*00a0*/  LDCU UR5, c[0x0][0x370] ;  /* 0x00006e00ff0577ac */ /* 0x000ea20008000800 */
[----:B------:R-:W3:Y:S06]  /*00b0*/  LDCU.64 UR14, c[0x0][0x358] ;  /* 0x00006b00ff0e77ac */ /* 0x000eec0008000a00 */
[----:B------:R-:W4:Y:S01]  /*00c0*/  LDC.64 R30, c[0x0][0x388] ;  /* 0x0000e200ff1e7b82 */ /* 0x000f220000000a00 */
[----:B------:R-:W1:Y:S07]  /*00d0*/  LDCU UR8, c[0x0][0x3c0] ;  /* 0x00007800ff0877ac */ /* 0x000e6e0008000800 */
[----:B------:R-:W1:Y:S01]  /*00e0*/  LDC.64 R20, c[0x0][0x3a8] ;  /* 0x0000ea00ff147b82 */ /* 0x000e620000000a00 */
[----:B0-----:R-:W-:-:S02]  /*00f0*/  UISETP.GT.AND UP0, UPT, UR11, 0x1, UPT ;  /* 0x000000010b00788c */ /* 0x001fc4000bf04270 */
[----:B------:R-:W-:Y:S02]  /*0100*/  UIADD3 UR4, UPT, UPT, UR11, -0x1, URZ ;  /* 0xffffffff0b047890 */ /* 0x000fe4000fffe0ff */
[----:B--2---:R-:W-:Y:S02]  /*0110*/  UIMAD UR6, UR6, UR5, URZ ;  /* 0x00000005060672a4 */ /* 0x004fe4000f8e02ff */
[----:B------:R-:W-:Y:S01]  /*0120*/  UIMAD UR5, UR4, UR7, URZ ;  /* 0x00000007040572a4 */ /* 0x000fe2000f8e02ff */
[----:B------:R-:W0:Y:S08]  /*0130*/  LDC.64 R22, c[0x0][0x398] ;  /* 0x0000e600ff167b82 */ /* 0x000e300000000a00 */
[----:B------:R-:W2:Y:S08]  /*0140*/  LDC.64 R24, c[0x0][0x3b0] ;  /* 0x0000ec00ff187b82 */ /* 0x000eb00000000a00 */
[----:B------:R-:W0:Y:S01]  /*0150*/  LDC.64 R26, c[0x0][0x3a0] ;  /* 0x0000e800ff1a7b82 */ /* 0x000e220000000a00 */
[----:B---3--:R-:W-:Y:S05]  /*0160*/  BRA.U UP0, `(.L_x_46) ;  /* 0x0000000100f47547 */ /* 0x008fea000b800000 */
.L_x_51:
[----:B----4-:R-:W-:-:S05]  /*0170*/  IMAD.WIDE R28, R7, 0x8, R30 ;  /* 0x00000008071c7825 */ /* 0x010fca00078e021e */
[----:B---3--:R-:W3:Y:S01]  /*0180*/  LDG.E.64 R12, desc[UR14][R28.64] ;  /* 0x0000000e1c0c7981 */ /* 0x008ee2000c1e1b00 */
[----:B-1----:R-:W-:-:S06]  /*0190*/  IMAD.WIDE R14, R7, 0x8, R32 ;  /* 0x00000008070e7825 */ /* 0x002fcc00078e0220 */
[----:B------:R-:W4:Y:S01]  /*01a0*/  LDG.E.64 R14, desc[UR14][R14.64] ;  /* 0x0000000e0e0e7981 */ /* 0x000f22000c1e1b00 */
[----:B------:R-:W-:Y:S01]  /*01b0*/  HFMA2 R2, -RZ, RZ, 0, 5.9604644775390625e-08 ;  /* 0x00000001ff027431 */ /* 0x000fe200000001ff */
[----:B------:R-:W-:Y:S01]  /*01c0*/  BSSY.RECONVERGENT B0, `(.L_x_47) ;  /* 0x0000012000007945 */ /* 0x000fe20003800200 */
[----:B---3--:R-:W1:Y:S01]  /*01d0*/  MUFU.RCP64H R3, R13 ;  /* 0x0000000d00037308 */ /* 0x008e620000001800 */
[----:B----4-:R-:W-:-:S03]  /*01e0*/  FSETP.GEU.AND P1, PT, |R15|, 6.5827683646048100446e-37, PT ;  /* 0x036000000f00780b */ /* 0x010fc60003f2e200 */
[----:B-1----:R-:W-:-:S08]  /*01f0*/  DFMA R4, -R12, R2, 1 ;  /* 0x3ff000000c04742b */ /* 0x002fd00000000102 */
        /* <DEDUP_REMOVED lines=11> */
[----:B0-2---:R-:W-:Y:S05]  /*02b0*/  CALL.REL.NOINC `($__internal_3_$__cuda_sm20_div_rn_f64_full) ;  /* 0x0000002800147944 */ /* 0x005fea0003c00000 */
[----:B------:R-:W-:Y:S01]  /*02c0*/  IMAD.MOV.U32 R2, RZ, RZ, R4 ;  /* 0x000000ffff027224 */ /* 0x000fe200078e0004 */
[----:B------:R-:W-:-:S07]  /*02d0*/  MOV R3, R5 ;  /* 0x0000000500037202 */ /* 0x000fce0000000f00 */
.L_x_48:
[----:B------:R-:W-:Y:S05]  /*02e0*/  BSYNC.RECONVERGENT B0 ;  /* 0x0000000000007941 */ /* 0x000fea0003800200 */
.L_x_47:
[----:B------:R-:W-:-:S05]  /*02f0*/  IMAD.WIDE R4, R7, 0x8, R20 ;  /* 0x0000000807047825 */ /* 0x000fca00078e0214 */
[----:B------:R1:W-:Y:S04]  /*0300*/  STG.E.64 desc[UR14][R4.64], R2 ;  /* 0x0000000204007986 */ /* 0x0003e8000c101b0e */
[----:B------:R-:W3:Y:S01]  /*0310*/  LDG.E.64 R12, desc[UR14][R28.64] ;  /* 0x0000000e1c0c7981 */ /* 0x000ee2000c1e1b00 */
[----:B0-----:R-:W-:-:S06]  /*0320*/  IMAD.WIDE R14, R7, 0x8, R22 ;  /* 0x00000008070e7825 */ /* 0x001fcc00078e0216 */
[----:B------:R-:W4:Y:S01]  /*0330*/  LDG.E.64 R14, desc[UR14][R14.64] ;  /* 0x0000000e0e0e7981 */ /* 0x000f22000c1e1b00 */
[----:B------:R-:W-:Y:S01]  /*0340*/  IMAD.MOV.U32 R8, RZ, RZ, 0x1 ;  /* 0x00000001ff087424 */ /* 0x000fe200078e00ff */
[----:B------:R-:W-:Y:S01]  /*0350*/  BSSY.RECONVERGENT B0, `(.L_x_49) ;  /* 0x0000012000007945 */ /* 0x000fe20003800200 */
[----:B---3--:R-:W0:Y:S01]  /*0360*/  MUFU.RCP64H R9, R13 ;  /* 0x0000000d00097308 */ /* 0x008e220000001800 */
[----:B----4-:R-:W-:-:S03]  /*0370*/  FSETP.GEU.AND P1, PT, |R15|, 6.5827683646048100446e-37, PT ;  /* 0x036000000f00780b */ /* 0x010fc60003f2e200 */
        /* <DEDUP_REMOVED lines=11> */
[----:B------:R-:W-:-:S07]  /*0430*/  MOV R0, 0x450 ;  /* 0x0000045000007802 */ /* 0x000fce0000000f00 */
[----:B--2---:R-:W-:Y:S05]  /*0440*/  CALL.REL.NOINC `($__internal_3_$__cuda_sm20_div_rn_f64_full) ;  /* 0x0000002400b07944 */ /* 0x004fea0003c00000 */
[----:B------:R-:W-:Y:S01]  /*0450*/  MOV R2, R4 ;  /* 0x0000000400027202 */ /* 0x000fe20000000f00 */
[----:B------:R-:W-:-:S07]  /*0460*/  IMAD.MOV.U32 R3, RZ, RZ, R5 ;  /* 0x000000ffff037224 */ /* 0x000fce00078e0005 */
.L_x_50:
[----:B------:R-:W-:Y:S05]  /*0470*/  BSYNC.RECONVERGENT B0 ;  /* 0x0000000000007941 */ /* 0x000fea0003800200 */
.L_x_49:
[----:B--2---:R-:W-:Y:S01]  /*0480*/  IMAD.WIDE R4, R7, 0x8, R24 ;  /* 0x0000000807047825 */ /* 0x004fe200078e0218 */
[----:B------:R-:W-:-:S04]  /*0490*/  MOV R9, UR5 ;  /* 0x0000000500097c02 */ /* 0x000fc80008000f00 */
[----:B------:R3:W-:Y:S01]  /*04a0*/  STG.E.64 desc[UR14][R4.64], R2 ;  /* 0x0000000204007986 */ /* 0x0007e2000c101b0e */
[----:B------:R-:W-:-:S06]  /*04b0*/  IMAD.WIDE R8, R9, 0x8, R4 ;  /* 0x0000000809087825 */ /* 0x000fcc00078e0204 */
[----:B------:R-:W2:Y:S01]  /*04c0*/  LDG.E.64 R8, desc[UR14][R8.64] ;  /* 0x0000000e08087981 */ /* 0x000ea2000c1e1b00 */
[C---:B------:R-:W-:Y:S01]  /*04d0*/  VIADD R11, R7.reuse, UR5 ;  /* 0x00000005070b7c36 */ /* 0x040fe20008000000 */
[----:B------:R-:W-:-:S03]  /*04e0*/  IADD3 R7, PT, PT, R7, UR6, RZ ;  /* 0x0000000607077c10 */ /* 0x000fc6000fffe0ff */
[----:B------:R-:W-:Y:S01]  /*04f0*/  IMAD.WIDE R10, R11, 0x8, R26 ;  /* 0x000000080b0a7825 */ /* 0x000fe200078e021a */
[----:B------:R-:W-:-:S04]  /*0500*/  ISETP.GE.AND P0, PT, R7, UR8, PT ;  /* 0x0000000807007c0c */ /* 0x000fc8000bf06270 */
[----:B--2---:R3:W-:Y:S09]  /*0510*/  STG.E.64 desc[UR14][R10.64], R8 ;  /* 0x000000080a007986 */ /* 0x0047f2000c101b0e */
[----:B------:R-:W-:Y:S05]  /*0520*/  @!P0 BRA `(.L_x_51) ;  /* 0xfffffffc00108947 */ /* 0x000fea000383ffff */
[----:B------:R-:W-:Y:S05]  /*0530*/  EXIT ;  /* 0x000000000000794d */ /* 0x000fea0003800000 */
.L_x_46:
[----:B------:R-:W-:Y:S02]  /*0540*/  UIADD3 UR7, UPT, UPT, UR11, 0x3, URZ ;  /* 0x000000030b077890 */ /* 0x000fe4000fffe0ff */
[----:B------:R-:W-:Y:S02]  /*0550*/  UIADD3 UR12, UPT, UPT, UR11, 0x7, URZ ;  /* 0x000000070b0c7890 */ /* 0x000fe4000fffe0ff */
[----:B------:R-:W-:Y:S02]  /*0560*/  ULOP3.LUT UR13, UR4, 0xfffffff8, URZ, 0xc0, !UPT ;  /* 0xfffffff8040d7892 */ /* 0x000fe4000f8ec0ff */
[----:B------:R-:W-:Y:S02]  /*0570*/  ULOP3.LUT UR10, UR4, 0xfffffffc, URZ, 0xc0, !UPT ;  /* 0xfffffffc040a7892 */ /* 0x000fe4000f8ec0ff */
[----:B------:R-:W-:Y:S02]  /*0580*/  ULOP3.LUT UR4, UR7, 0x3, URZ, 0xc0, !UPT ;  /* 0x0000000307047892 */ /* 0x000fe4000f8ec0ff */
[----:B-1----:R-:W-:-:S02]  /*0590*/  ULOP3.LUT UR8, UR12, 0x7, URZ, 0xc0, !UPT ;  /* 0x000000070c087892 */ /* 0x002fc4000f8ec0ff */
[----:B------:R-:W-:Y:S02]  /*05a0*/  ULOP3.LUT UR9, UR7, 0x1, URZ, 0xc0, !UPT ;  /* 0x0000000107097892 */ /* 0x000fe4000f8ec0ff */
[----:B------:R-:W-:Y:S02]  /*05b0*/  UIADD3 UR11, UPT, UPT, UR11, -0x2, URZ ;  /* 0xfffffffe0b0b7890 */ /* 0x000fe4000fffe0ff */
[----:B------:R-:W-:Y:S02]  /*05c0*/  UIADD3 UR10, UPT, UPT, -UR10, URZ, URZ ;  /* 0x000000ff0a0a7290 */ /* 0x000fe4000fffe1ff */
[----:B------:R-:W-:Y:S02]  /*05d0*/  UIADD3 UR7, UPT, UPT, UR4, -0x1, URZ ;  /* 0xffffffff04077890 */ /* 0x000fe4000fffe0ff */
[----:B------:R-:W-:-:S12]  /*05e0*/  UIADD3 UR8, UPT, UPT, UR8, -0x1, URZ ;  /* 0xffffffff08087890 */ /* 0x000fd8000fffe0ff */
.L_x_79:
[----:B0-----:R-:W0:Y:S08]  /*05f0*/  LDC.64 R26, c[0x0][0x388] ;  /* 0x0000e200ff1a7b82 */ /* 0x001e300000000a00 */
[----:B-12---:R-:W1:Y:S01]  /*0600*/  LDC.64 R24, c[0x0][0x390] ;  /* 0x0000e400ff187b82 */ /* 0x006e620000000a00 */
[----:B0-----:R-:W-:-:S05]  /*0610*/  IMAD.WIDE R26, R7, 0x8, R26 ;  /* 0x00000008071a7825 */ /* 0x001fca00078e021a */
[----:B---3--:R-:W2:Y:S01]  /*0620*/  LDG.E.64 R12, desc[UR14][R26.64] ;  /* 0x0000000e1a0c7981 */ /* 0x008ea2000c1e1b00 */
[----:B-1----:R-:W-:-:S05]  /*0630*/  IMAD.WIDE R24, R7, 0x8, R24 ;  /* 0x0000000807187825 */ /* 0x002fca00078e0218 */
[----:B------:R-:W3:Y:S01]  /*0640*/  LDG.E.64 R14, desc[UR14][R24.64] ;  /* 0x0000000e180e7981 */ /* 0x000ee2000c1e1b00 */
[----:B------:R-:W-:Y:S01]  /*0650*/  IMAD.MOV.U32 R2, RZ, RZ, 0x1 ;  /* 0x00000001ff027424 */ /* 0x000fe200078e00ff */
[----:B------:R-:W-:Y:S01]  /*0660*/  MOV R0, UR11 ;  /* 0x0000000b00007c02 */ /* 0x000fe20008000f00 */
[----:B------:R-:W-:Y:S03]  /*0670*/  BSSY.RECONVERGENT B0, `(.L_x_52) ;  /* 0x0000013000007945 */ /* 0x000fe60003800200 */
[----:B------:R-:W-:Y:S01]  /*0680*/  ISETP.GE.U32.AND P1, PT, R0, 0x3, PT ;  /* 0x000000030000780c */ /* 0x000fe20003f26070 */
[----:B--2---:R-:W0:Y:S01]  /*0690*/  MUFU.RCP64H R3, R13 ;  /* 0x0000000d00037308 */ /* 0x004e220000001800 */
        /* <DEDUP_REMOVED lines=13> */
[----:B----4-:R-:W-:Y:S05]  /*0770*/  CALL.REL.NOINC `($__internal_3_$__cuda_sm20_div_rn_f64_full) ;  /* 0x0000002000e47944 */ /* 0x010fea0003c00000 */
[----:B------:R-:W-:Y:S01]  /*0780*/  IMAD.MOV.U32 R2, RZ, RZ, R4 ;  /* 0x000000ffff027224 */ /* 0x000fe200078e0004 */
[----:B------:R-:W-:-:S07]  /*0790*/  MOV R3, R5 ;  /* 0x0000000500037202 */ /* 0x000fce0000000f00 */
.L_x_53:
[----:B------:R-:W-:Y:S05]  /*07a0*/  BSYNC.RECONVERGENT B0 ;  /* 0x0000000000007941 */ /* 0x000fea0003800200 */
.L_x_52:
        /* <DEDUP_REMOVED lines=23> */
[----:B----4-:R-:W-:Y:S05]  /*0920*/  CALL.REL.NOINC `($__internal_3_$__cuda_sm20_div_rn_f64_full) ;  /* 0x0000002000787944 */ /* 0x010fea0003c00000 */
[----:B------:R-:W-:Y:S01]  /*0930*/  MOV R2, R4 ;  /* 0x0000000400027202 */ /* 0x000fe20000000f00 */
[----:B------:R-:W-:-:S07]  /*0940*/  IMAD.MOV.U32 R3, RZ, RZ, R5 ;  /* 0x000000ffff037224 */ /* 0x000fce00078e0005 */
.L_x_55:
[----:B------:R-:W-:Y:S05]  /*0950*/  BSYNC.RECONVERGENT B0 ;  /* 0x0000000000007941 */ /* 0x000fea0003800200 */
.L_x_54:
[----:B------:R-:W0:Y:S01]  /*0960*/  LDC.64 R18, c[0x0][0x3b0] ;  /* 0x0000ec00ff127b82 */ /* 0x000e220000000a00 */
[----:B------:R-:W-:Y:S02]  /*0970*/  HFMA2 R5, -RZ, RZ, 0, 5.9604644775390625e-08 ;  /* 0x00000001ff057431 */ /* 0x000fe400000001ff */
[----:B0-----:R-:W-:-:S05]  /*0980*/  IMAD.WIDE R18, R7, 0x8, R18 ;  /* 0x0000000807127825 */ /* 0x001fca00078e0212 */
[----:B------:R0:W-:Y:S01]  /*0990*/  STG.E.64 desc[UR14][R18.64], R2 ;  /* 0x0000000212007986 */ /* 0x0001e2000c101b0e */
[----:B------:R-:W-:Y:S05]  /*09a0*/  @!P1 BRA `(.L_x_56) ;  /* 0x0000000800989947 */ /* 0x000fea0003800000 */
[----:B------:R-:W0:Y:S01]  /*09b0*/  LDCU UR16, c[0x0][0x3c0] ;  /* 0x00007800ff1077ac */ /* 0x000e220008000800 */
[----:B------:R-:W-:Y:S01]  /*09c0*/  IMAD.MOV.U32 R6, RZ, RZ, RZ ;  /* 0x000000ffff067224 */ /* 0x000fe200078e00ff */
[----:B------:R-:W-:Y:S01]  /*09d0*/  MOV R5, RZ ;  /* 0x000000ff00057202 */ /* 0x000fe20000000f00 */
[----:B------:R-:W-:Y:S01]  /*09e0*/  IMAD.U32 R4, RZ, RZ, UR10 ;  /* 0x0000000aff047e24 */ /* 0x000fe2000f8e00ff */
[----:B------:R-:W1:Y:S01]  /*09f0*/  LDCU UR4, c[0x0][0x3c0] ;  /* 0x00007800ff0477ac */ /* 0x000e620008000800 */
[----:B0-----:R-:W-:Y:S01]  /*0a00*/  IADD3 R3, PT, PT, R7, UR16, RZ ;  /* 0x0000001007037c10 */ /* 0x001fe2000fffe0ff */
[----:B-1----:R-:W-:-:S07]  /*0a10*/  IMAD.U32 R2, RZ, RZ, UR4 ;  /* 0x00000004ff027e24 */ /* 0x002fce000f8e00ff */
.L_x_65:
[----:B0-----:R-:W0:Y:S01]  /*0a20*/  LDC.64 R14, c[0x0][0x380] ;  /* 0x0000e000ff0e7b82 */ /* 0x001e220000000a00 */
[----:B------:R-:W-:-:S04]  /*0a30*/  IMAD.WIDE R16, R2, 0x8, R26 ;  /* 0x0000000802107825 */ /* 0x000fc800078e021a */
[----:B------:R-:W-:Y:S01]  /*0a40*/  IMAD.WIDE R10, R6, 0x8, R22 ;  /* 0x00000008060a7825 */ /* 0x000fe200078e0216 */
[----:B------:R-:W2:Y:S04]  /*0a50*/  LDG.E.64 R8, desc[UR14][R16.64] ;  /* 0x0000000e10087981 */ /* 0x000ea8000c1e1b00 */
[----:B------:R-:W2:Y:S01]  /*0a60*/  LDG.E.64 R12, desc[UR14][R10.64] ;  /* 0x0000000e0a0c7981 */ /* 0x000ea2000c1e1b00 */
[----:B0-----:R-:W-:-:S05]  /*0a70*/  IMAD.WIDE R14, R3, 0x8, R14 ;  /* 0x00000008030e7825 */ /* 0x001fca00078e020e */
[----:B------:R-:W2:Y:S01]  /*0a80*/  LDG.E.64 R28, desc[UR14][R14.64] ;  /* 0x0000000e0e1c7981 */ /* 0x000ea2000c1e1b00 */
[----:B------:R-:W-:Y:S01]  /*0a90*/  BSSY.RECONVERGENT B0, `(.L_x_57) ;  /* 0x0000011000007945 */ /* 0x000fe20003800200 */
[----:B--2---:R-:W-:-:S06]  /*0aa0*/  DFMA R8, -R12, R28, R8 ;  /* 0x0000001c0c08722b */ /* 0x004fcc0000000108 */
[----:B------:R-:W0:Y:S04]  /*0ab0*/  MUFU.RCP64H R13, R9 ;  /* 0x00000009000d7308 */ /* 0x000e280000001800 */
[----:B------:R-:W-:-:S06]  /*0ac0*/  IADD3 R12, PT, PT, R9, 0x300402, RZ ;  /* 0x00300402090c7810 */ /* 0x000fcc0007ffe0ff */
[----:B0-----:R-:W-:-:S08]  /*0ad0*/  DFMA R28, -R8, R12, 1 ;  /* 0x3ff00000081c742b */ /* 0x001fd0000000010c */
[----:B------:R-:W-:Y:S01]  /*0ae0*/  DFMA R28, R28, R28, R28 ;  /* 0x0000001c1c1c722b */ /* 0x000fe2000000001c */
[----:B------:R-:W-:-:S07]  /*0af0*/  FSETP.GEU.AND P0, PT, |R12|, 5.8789094863358348022e-39, PT ;  /* 0x004004020c00780b */ /* 0x000fce0003f0e200 */
[----:B------:R-:W-:-:S08]  /*0b00*/  DFMA R28, R12, R28, R12 ;  /* 0x0000001c0c1c722b */ /* 0x000fd0000000000c */
[----:B----4-:R-:W-:-:S08]  /*0b10*/  DFMA R30, -R8, R28, 1 ;  /* 0x3ff00000081e742b */ /* 0x010fd0000000011c */
[----:B------:R-:W-:Y:S01]  /*0b20*/  DFMA R28, R28, R30, R28 ;  /* 0x0000001e1c1c722b */ /* 0x000fe2000000001c */
[----:B------:R-:W-:Y:S10]  /*0b30*/  @P0 BRA `(.L_x_58) ;  /* 0x0000000000180947 */ /* 0x000ff40003800000 */
[----:B------:R-:W-:Y:S01]  /*0b40*/  LOP3.LUT R0, R9, 0x7fffffff, RZ, 0xc0, !PT ;  /* 0x7fffffff09007812 */ /* 0x000fe200078ec0ff */
[----:B------:R-:W-:Y:S01]  /*0b50*/  IMAD.MOV.U32 R28, RZ, RZ, R8 ;  /* 0x000000ffff1c7224 */ /* 0x000fe200078e0008 */
[----:B------:R-:W-:Y:S02]  /*0b60*/  MOV R29, R9 ;  /* 0x00000009001d7202 */ /* 0x000fe40000000f00 */
[----:B------:R-:W-:Y:S02]  /*0b70*/  IADD3 R0, PT, PT, R0, -0x100000, RZ ;  /* 0xfff0000000007810 */ /* 0x000fe40007ffe0ff */
[----:B------:R-:W-:-:S07]  /*0b80*/  MOV R34, 0xba0 ;  /* 0x00000ba000227802 */ /* 0x000fce0000000f00 */
[----:B------:R-:W-:Y:S05]  /*0b90*/  CALL.REL.NOINC `($__internal_2_$__cuda_sm20_dblrcp_rn_slowpath_v3) ;  /* 0x0000001c00347944 */ /* 0x000fea0003c00000 */
.L_x_58:
[----:B------:R-:W-:Y:S05]  /*0ba0*/  BSYNC.RECONVERGENT B0 ;  /* 0x0000000000007941 */ /* 0x000fea0003800200 */
.L_x_57:
[----:B------:R-:W-:Y:S01]  /*0bb0*/  IMAD.WIDE R12, R2, 0x8, R24 ;  /* 0x00000008020c7825 */ /* 0x000fe200078e0218 */
[----:B------:R-:W0:Y:S04]  /*0bc0*/  LDC R33, c[0x0][0x3c0] ;  /* 0x0000f000ff217b82 */ /* 0x000e280000000800 */
[----:B------:R-:W2:Y:S01]  /*0bd0*/  LDG.E.64 R40, desc[UR14][R12.64] ;  /* 0x0000000e0c287981 */ /* 0x000ea2000c1e1b00 */
[----:B------:R-:W-:-:S04]  /*0be0*/  IMAD.WIDE R34, R6, 0x8, R18 ;  /* 0x0000000806227825 */ /* 0x000fc800078e0212 */
[----:B------:R-:W-:-:S04]  /*0bf0*/  IMAD.WIDE R8, R2, 0x8, R20 ;  /* 0x0000000802087825 */ /* 0x000fc800078e0214 */
[----:B0-----:R-:W-:Y:S01]  /*0c00*/  IMAD.WIDE R10, R33, 0x8, R10 ;  /* 0x00000008210a7825 */ /* 0x001fe200078e020a */
[----:B--2---:R-:W-:-:S07]  /*0c10*/  DMUL R40, R40, R28 ;  /* 0x0000001c28287228 */ /* 0x004fce0000000000 */
[----:B------:R-:W-:Y:S04]  /*0c20*/  STG.E.64 desc[UR14][R10.64], R40 ;  /* 0x000000280a007986 */ /* 0x000fe8000c101b0e */
[----:B------:R-:W2:Y:S04]  /*0c30*/  LDG.E.64 R36, desc[UR14][R34.64] ;  /* 0x0000000e22247981 */ /* 0x000ea8000c1e1b00 */
[----:B------:R-:W2:Y:S04]  /*0c40*/  LDG.E.64 R38, desc[UR14][R8.64] ;  /* 0x0000000e08267981 */ /* 0x000ea8000c1e1b00 */
[----:B------:R-:W2:Y:S01]  /*0c50*/  LDG.E.64 R30, desc[UR14][R14.64] ;  /* 0x0000000e0e1e7981 */ /* 0x000ea2000c1e1b00 */
[----:B------:R-:W-:Y:S01]  /*0c60*/  IMAD.WIDE R16, R33, 0x8, R16 ;  /* 0x0000000821107825 */ /* 0x000fe200078e0210 */
[----:B--2---:R-:W-:-:S08]  /*0c70*/  DFMA R30, -R36, R30, R38 ;  /* 0x0000001e241e722b */ /* 0x004fd00000000126 */
[----:B------:R-:W-:Y:S01]  /*0c80*/  DMUL R28, R30, R28 ;  /* 0x0000001c1e1c7228 */ /* 0x000fe20000000000 */
[----:B------:R-:W-:-:S04]  /*0c90*/  IMAD.WIDE R30, R33, 0x8, R34 ;  /* 0x00000008211e7825 */ /* 0x000fc800078e0222 */
[----:B------:R-:W-:Y:S02]  /*0ca0*/  IMAD.WIDE R32, R33, 0x8, R14 ;  /* 0x0000000821207825 */ /* 0x000fe400078e020e */
        /* <DEDUP_REMOVED lines=16> */
[----:B------:R-:W-:Y:S02]  /*0db0*/  MOV R28, R34 ;  /* 0x00000022001c7202 */ /* 0x000fe40000000f00 */
[----:B------:R-:W-:Y:S01]  /*0dc0*/  MOV R29, R35 ;  /* 0x00000023001d7202 */ /* 0x000fe20000000f00 */
[----:B------:R-:W-:Y:S01]  /*0dd0*/  VIADD R0, R0, 0xfff00000 ;  /* 0xfff0000000007836 */ /* 0x000fe20000000000 */
[----:B------:R-:W-:-:S07]  /*0de0*/  MOV R34, 0xe00 ;  /* 0x00000e0000227802 */ /* 0x000fce0000000f00 */
[----:B------:R-:W-:Y:S05]  /*0df0*/  CALL.REL.NOINC `($__internal_2_$__cuda_sm20_dblrcp_rn_slowpath_v3) ;  /* 0x00000018009c7944 */ /* 0x000fea0003c00000 */
.L_x_60:
[----:B------:R-:W-:Y:S05]  /*0e00*/  BSYNC.RECONVERGENT B0 ;  /* 0x0000000000007941 */ /* 0x000fea0003800200 */
.L_x_59:
[----:B------:R-:W0:Y:S02]  /*0e10*/  LDC R15, c[0x0][0x3c0] ;  /* 0x0000f000ff0f7b82 */ /* 0x000e240000000800 */
[----:B0-----:R-:W-:-:S05]  /*0e20*/  IMAD.WIDE R12, R15, 0x8, R12 ;  /* 0x000000080f0c7825 */ /* 0x001fca00078e020c */
[----:B------:R-:W2:Y:S01]  /*0e30*/  LDG.E.64 R40, desc[UR14][R12.64] ;  /* 0x0000000e0c287981 */ /* 0x000ea2000c1e1b00 */
[----:B------:R-:W-:-:S04]  /*0e40*/  IMAD.WIDE R10, R15, 0x8, R10 ;  /* 0x000000080f0a7825 */ /* 0x000fc800078e020a */
[----:B------:R-:W-:Y:S01]  /*0e50*/  IMAD.WIDE R8, R15, 0x8, R8 ;  /* 0x000000080f087825 */ /* 0x000fe200078e0208 */
[----:B--2---:R-:W-:-:S07]  /*0e60*/  DMUL R40, R40, R28 ;  /* 0x0000001c28287228 */ /* 0x004fce0000000000 */
[----:B------:R-:W-:Y:S04]  /*0e70*/  STG.E.64 desc[UR14][R10.64], R40 ;  /* 0x000000280a007986 */ /* 0x000fe8000c101b0e */
[----:B------:R0:W2:Y:S04]  /*0e80*/  LDG.E.64 R36, desc[UR14][R30.64] ;  /* 0x0000000e1e247981 */ /* 0x0000a8000c1e1b00 */
[----:B------:R-:W2:Y:S04]  /*0e90*/  LDG.E.64 R38, desc[UR14][R8.64] ;  /* 0x0000000e08267981 */ /* 0x000ea8000c1e1b00 */
[----:B------:R-:W2:Y:S01]  /*0ea0*/  LDG.E.64 R34, desc[UR14][R32.64] ;  /* 0x0000000e20227981 */ /* 0x000ea2000c1e1b00 */
[----:B------:R-:W-:-:S04]  /*0eb0*/  IMAD.WIDE R16, R15, 0x8, R16 ;  /* 0x000000080f107825 */ /* 0x000fc800078e0210 */
[----:B0-----:R-:W-:-:S04]  /*0ec0*/  IMAD.WIDE R30, R15, 0x8, R30 ;  /* 0x000000080f1e7825 */ /* 0x001fc800078e021e */
[----:B------:R-:W-:Y:S01]  /*0ed0*/  IMAD.WIDE R14, R15, 0x8, R32 ;  /* 0x000000080f0e7825 */ /* 0x000fe200078e0220 */
[----:B--2---:R-:W-:-:S08]  /*0ee0*/  DFMA R34, -R36, R34, R38 ;  /* 0x000000222422722b */ /* 0x004fd00000000126 */
[----:B------:R-:W-:-:S07]  /*0ef0*/  DMUL R28, R34, R28 ;  /* 0x0000001c221c7228 */ /* 0x000fce0000000000 */
[----:B------:R0:W-:Y:S04]  /*0f00*/  STG.E.64 desc[UR14][R30.64], R28 ;  /* 0x0000001c1e007986 */ /* 0x0001e8000c101b0e */
[----:B------:R-:W0:Y:S04]  /*0f10*/  LDG.E.64 R38, desc[UR14][R16.64] ;  /* 0x0000000e10267981 */ /* 0x000e28000c1e1b00 */
[----:B------:R-:W0:Y:S04]  /*0f20*/  LDG.E.64 R36, desc[UR14][R10.64] ;  /* 0x0000000e0a247981 */ /* 0x000e28000c1e1b00 */
[----:B------:R-:W0:Y:S01]  /*0f30*/  LDG.E.64 R34, desc[UR14][R14.64] ;  /* 0x0000000e0e227981 */ /* 0x000e22000c1e1b00 */
[----:B------:R-:W-:Y:S01]  /*0f40*/  BSSY.RECONVERGENT B0, `(.L_x_61) ;  /* 0x0000011000007945 */ /* 0x000fe20003800200 */
[----:B0-----:R-:W-:-:S06]  /*0f50*/  DFMA R28, -R36, R34, R38 ;  /* 0x00000022241c722b */ /* 0x001fcc0000000126 */
[----:B------:R-:W0:Y:S04]  /*0f60*/  MUFU.RCP64H R33, R29 ;  /* 0x0000001d00217308 */ /* 0x000e280000001800 */
[----:B------:R-:W-:-:S04]  /*0f70*/  IADD3 R32, PT, PT, R29, 0x300402, RZ ;  /* 0x003004021d207810 */ /* 0x000fc80007ffe0ff */
[----:B------:R-:W-:Y:S02]  /*0f80*/  FSETP.GEU.AND P0, PT, |R32|, 5.8789094863358348022e-39, PT ;  /* 0x004004022000780b */ /* 0x000fe40003f0e200 */
[----:B0-----:R-:W-:-:S08]  /*0f90*/  DFMA R34, -R28, R32, 1 ;  /* 0x3ff000001c22742b */ /* 0x001fd00000000120 */
[----:B------:R-:W-:-:S08]  /*0fa0*/  DFMA R34, R34, R34, R34 ;  /* 0x000000222222722b */ /* 0x000fd00000000022 */
[----:B------:R-:W-:-:S08]  /*0fb0*/  DFMA R34, R32, R34, R32 ;  /* 0x000000222022722b */ /* 0x000fd00000000020 */
[----:B------:R-:W-:-:S08]  /*0fc0*/  DFMA R32, -R28, R34, 1 ;  /* 0x3ff000001c20742b */ /* 0x000fd00000000122 */
[----:B------:R-:W-:Y:S01]  /*0fd0*/  DFMA R32, R34, R32, R34 ;  /* 0x000000202220722b */ /* 0x000fe20000000022 */
[----:B------:R-:W-:Y:S10]  /*0fe0*/  @P0 BRA `(.L_x_62) ;  /* 0x0000000000180947 */ /* 0x000ff40003800000 */
[----:B------:R-:W-:Y:S02]  /*0ff0*/  LOP3.LUT R0, R29, 0x7fffffff, RZ, 0xc0, !PT ;  /* 0x7fffffff1d007812 */ /* 0x000fe400078ec0ff */
[----:B------:R-:W-:Y:S02]  /*1000*/  MOV R34, 0x1030 ;  /* 0x0000103000227802 */ /* 0x000fe40000000f00 */
[----:B------:R-:W-:-:S07]  /*1010*/  IADD3 R0, PT, PT, R0, -0x100000, RZ ;  /* 0xfff0000000007810 */ /* 0x000fce0007ffe0ff */
[----:B------:R-:W-:Y:S05]  /*1020*/  CALL.REL.NOINC `($__internal_2_$__cuda_sm20_dblrcp_rn_slowpath_v3) ;  /* 0x0000001800107944 */ /* 0x000fea0003c00000 */
[----:B------:R-:W-:Y:S01]  /*1030*/  IMAD.MOV.U32 R32, RZ, RZ, R28 ;  /* 0x000000ffff207224 */ /* 0x000fe200078e001c */
[----:B------:R-:W-:-:S07]  /*1040*/  MOV R33, R29 ;  /* 0x0000001d00217202 */ /* 0x000fce0000000f00 */
.L_x_62:
[----:B------:R-:W-:Y:S05]  /*1050*/  BSYNC.RECONVERGENT B0 ;  /* 0x0000000000007941 */ /* 0x000fea0003800200 */
.L_x_61:
[----:B------:R-:W0:Y:S02]  /*1060*/  LDC R29, c[0x0][0x3c0] ;  /* 0x0000f000ff1d7b82 */ /* 0x000e240000000800 */
[----:B0-----:R-:W-:-:S05]  /*1070*/  IMAD.WIDE R12, R29, 0x8, R12 ;  /* 0x000000081d0c7825 */ /* 0x001fca00078e020c */
        /* <DEDUP_REMOVED lines=8> */
[----:B--2---:R-:W-:Y:S01]  /*1100*/  DFMA R34, -R36, R34, R38 ;  /* 0x000000222422722b */ /* 0x004fe20000000126 */
[----:B------:R-:W-:-:S04]  /*1110*/  IMAD.WIDE R38, R29, 0x8, R16 ;  /* 0x000000081d267825 */ /* 0x000fc800078e0210 */
[----:B------:R-:W-:-:S03]  /*1120*/  IMAD.WIDE R16, R29, 0x8, R14 ;  /* 0x000000081d107825 */ /* 0x000fc600078e020e */
[----:B------:R-:W-:Y:S01]  /*1130*/  DMUL R34, R34, R32 ;  /* 0x0000002022227228 */ /* 0x000fe20000000000 */
[----:B------:R-:W-:-:S06]  /*1140*/  IMAD.WIDE R32, R29, 0x8, R30 ;  /* 0x000000081d207825 */ /* 0x000fcc00078e021e */
[----:B------:R0:W-:Y:S04]  /*1150*/  STG.E.64 desc[UR14][R32.64], R34 ;  /* 0x0000002220007986 */ /* 0x0001e8000c101b0e */
[----:B------:R-:W2:Y:S04]  /*1160*/  LDG.E.64 R38, desc[UR14][R38.64] ;  /* 0x0000000e26267981 */ /* 0x000ea8000c1e1b00 */
[----:B------:R-:W2:Y:S04]  /*1170*/  LDG.E.64 R28, desc[UR14][R10.64] ;  /* 0x0000000e0a1c7981 */ /* 0x000ea8000c1e1b00 */
[----:B------:R-:W2:Y:S01]  /*1180*/  LDG.E.64 R30, desc[UR14][R16.64] ;  /* 0x0000000e101e7981 */ /* 0x000ea2000c1e1b00 */
[----:B------:R-:W-:Y:S01]  /*1190*/  BSSY.RECONVERGENT B0, `(.L_x_63) ;  /* 0x0000011000007945 */ /* 0x000fe20003800200 */
[----:B--2---:R-:W-:-:S06]  /*11a0*/  DFMA R28, -R28, R30, R38 ;  /* 0x0000001e1c1c722b */ /* 0x004fcc0000000126 */
[----:B------:R-:W1:Y:S04]  /*11b0*/  MUFU.RCP64H R37, R29 ;  /* 0x0000001d00257308 */ /* 0x000e680000001800 */
[----:B------:R-:W-:-:S04]  /*11c0*/  IADD3 R36, PT, PT, R29, 0x300402, RZ ;  /* 0x003004021d247810 */ /* 0x000fc80007ffe0ff */
[----:B------:R-:W-:Y:S02]  /*11d0*/  FSETP.GEU.AND P0, PT, |R36|, 5.8789094863358348022e-39, PT ;  /* 0x004004022400780b */ /* 0x000fe40003f0e200 */
        /* <DEDUP_REMOVED lines=9> */
[----:B------:R-:W-:Y:S05]  /*1270*/  CALL.REL.NOINC `($__internal_2_$__cuda_sm20_dblrcp_rn_slowpath_v3) ;  /* 0x00000014007c7944 */ /* 0x000fea0003c00000 */
[----:B------:R-:W-:Y:S02]  /*1280*/  MOV R14, R28 ;  /* 0x0000001c000e7202 */ /* 0x000fe40000000f00 */
[----:B------:R-:W-:-:S07]  /*1290*/  MOV R15, R29 ;  /* 0x0000001d000f7202 */ /* 0x000fce0000000f00 */
.L_x_64:
[----:B------:R-:W-:Y:S05]  /*12a0*/  BSYNC.RECONVERGENT B0 ;  /* 0x0000000000007941 */ /* 0x000fea0003800200 */
.L_x_63:
        /* <DEDUP_REMOVED lines=10> */
[----:B------:R-:W-:Y:S01]  /*1350*/  VIADD R4, R4, 0x4 ;  /* 0x0000000404047836 */ /* 0x000fe20000000000 */
[C---:B------:R-:W-:Y:S01]  /*1360*/  LEA R2, R29.reuse, R2, 0x2 ;  /* 0x000000021d027211 */ /* 0x040fe200078e10ff */
[C---:B------:R-:W-:Y:S01]  /*1370*/  IMAD R3, R29.reuse, 0x4, R3 ;  /* 0x000000041d037824 */ /* 0x040fe200078e0203 */
[----:B------:R-:W-:-:S02]  /*1380*/  LEA R6, R29, R6, 0x2 ;  /* 0x000000061d067211 */ /* 0x000fc400078e10ff */
[----:B------:R-:W-:Y:S02]  /*1390*/  ISETP.NE.AND P0, PT, R4, RZ, PT ;  /* 0x000000ff0400720c */ /* 0x000fe40003f05270 */
[----:B------:R-:W-:Y:S01]  /*13a0*/  IADD3 R5, PT, PT, R5, 0x4, RZ ;  /* 0x0000000405057810 */ /* 0x000fe20007ffe0ff */
[----:B--2---:R-:W-:-:S08]  /*13b0*/  DFMA R34, -R34, R16, R8 ;  /* 0x000000102222722b */ /* 0x004fd00000000108 */
[----:B------:R-:W-:Y:S01]  /*13c0*/  DMUL R34, R34, R14 ;  /* 0x0000000e22227228 */ /* 0x000fe20000000000 */
[----:B------:R-:W-:-:S06]  /*13d0*/  IMAD.WIDE R14, R29, 0x8, R32 ;  /* 0x000000081d0e7825 */ /* 0x000fcc00078e0220 */
[----:B------:R0:W-:Y:S01]  /*13e0*/  STG.E.64 desc[UR14][R14.64], R34 ;  /* 0x000000220e007986 */ /* 0x0001e2000c101b0e */
[----:B------:R-:W-:Y:S05]  /*13f0*/  @P0 BRA `(.L_x_65) ;  /* 0xfffffff400880947 */ /* 0x000fea000383ffff */
[----:B------:R-:W-:-:S07]  /*1400*/  IADD3 R5, PT, PT, R5, 0x1, RZ ;  /* 0x0000000105057810 */ /* 0x000fce0007ffe0ff */
.L_x_56:
[----:B------:R-:W1:Y:S02]  /*1410*/  LDCU UR4, c[0x0][0x3bc] ;  /* 0x00007780ff0477ac */ /* 0x000e640008000800 */
[----:B-1----:R-:W-:-:S04]  /*1420*/  UIADD3 UR4, UPT, UPT, UR4, -0x1, URZ ;  /* 0xffffffff04047890 */ /* 0x002fc8000fffe0ff */
[----:B------:R-:W-:-:S09]  /*1430*/  ULOP3.LUT UP0, URZ, UR4, 0x3, URZ, 0xc0, !UPT ;  /* 0x0000000304ff7892 */ /* 0x000fd2000f80c0ff */
[----:B------:R-:W-:Y:S05]  /*1440*/  BRA.U !UP0, `(.L_x_66) ;  /* 0x0000000908087547 */ /* 0x000fea000b800000 */
[----:B------:R-:W-:-:S09]  /*1450*/  UISETP.NE.AND UP0, UPT, UR7, URZ, UPT ;  /* 0x000000ff0700728c */ /* 0x000fd2000bf05270 */
[----:B------:R-:W-:Y:S05]  /*1460*/  BRA.U !UP0, `(.L_x_67) ;  /* 0x0000000508487547 */ /* 0x000fea000b800000 */
[----:B------:R-:W1:Y:S01]  /*1470*/  LDCU UR4, c[0x0][0x3c0] ;  /* 0x00007800ff0477ac */ /* 0x000e620008000800 */
[----:B0-----:R-:W0:Y:S01]  /*1480*/  LDC.64 R14, c[0x0][0x380] ;  /* 0x0000e000ff0e7b82 */ /* 0x001e220000000a00 */
[----:B-1----:R-:W-:-:S04]  /*1490*/  IMAD R3, R5, UR4, RZ ;  /* 0x0000000405037c24 */ /* 0x002fc8000f8e02ff */
[C---:B------:R-:W-:Y:S01]  /*14a0*/  VIADD R9, R3.reuse, -UR4 ;  /* 0x8000000403097c36 */ /* 0x040fe20008000000 */
[C---:B------:R-:W-:Y:S01]  /*14b0*/  IADD3 R13, PT, PT, R3.reuse, R7, RZ ;  /* 0x00000007030d7210 */ /* 0x040fe20007ffe0ff */
[----:B------:R-:W-:-:S04]  /*14c0*/  IMAD.WIDE R16, R3, 0x8, R26 ;  /* 0x0000000803107825 */ /* 0x000fc800078e021a */
[----:B------:R-:W-:-:S04]  /*14d0*/  IMAD.WIDE R10, R9, 0x8, R22 ;  /* 0x00000008090a7825 */ /* 0x000fc800078e0216 */
[----:B0-----:R-:W-:Y:S01]  /*14e0*/  IMAD.WIDE R14, R13, 0x8, R14 ;  /* 0x000000080d0e7825 */ /* 0x001fe200078e020e */
[----:B------:R-:W2:Y:S04]  /*14f0*/  LDG.E.64 R28, desc[UR14][R10.64] ;  /* 0x0000000e0a1c7981 */ /* 0x000ea8000c1e1b00 */
[----:B------:R-:W2:Y:S04]  /*1500*/  LDG.E.64 R12, desc[UR14][R16.64] ;  /* 0x0000000e100c7981 */ /* 0x000ea8000c1e1b00 */
[----:B----4-:R-:W2:Y:S01]  /*1510*/  LDG.E.64 R30, desc[UR14][R14.64] ;  /* 0x0000000e0e1e7981 */ /* 0x010ea2000c1e1b00 */
        /* <DEDUP_REMOVED lines=8> */
[----:B------:R-:W-:-:S08]  /*15a0*/  DFMA R32, -R12, R30, 1 ;  /* 0x3ff000000c20742b */ /* 0x000fd0000000011e */
        /* <DEDUP_REMOVED lines=8> */
.L_x_69:
[----:B------:R-:W-:Y:S05]  /*1630*/  BSYNC.RECONVERGENT B0 ;  /* 0x0000000000007941 */ /* 0x000fea0003800200 */
.L_x_68:
[----:B------:R-:W-:Y:S01]  /*1640*/  IMAD.WIDE R12, R3, 0x8, R24 ;  /* 0x00000008030c7825 */ /* 0x000fe200078e0218 */
[----:B------:R-:W0:Y:S04]  /*1650*/  LDC R33, c[0x0][0x3c0] ;  /* 0x0000f000ff217b82 */ /* 0x000e280000000800 */
[----:B------:R-:W2:Y:S01]  /*1660*/  LDG.E.64 R30, desc[UR14][R12.64] ;  /* 0x0000000e0c1e7981 */ /* 0x000ea2000c1e1b00 */
[----:B------:R-:W-:-:S04]  /*1670*/  IMAD.WIDE R34, R9, 0x8, R18 ;  /* 0x0000000809227825 */ /* 0x000fc800078e0212 */
[----:B------:R-:W-:-:S04]  /*1680*/  IMAD.WIDE R8, R3, 0x8, R20 ;  /* 0x0000000803087825 */ /* 0x000fc800078e0214 */
[----:B0-----:R-:W-:Y:S01]  /*1690*/  IMAD.WIDE R10, R33, 0x8, R10 ;  /* 0x00000008210a7825 */ /* 0x001fe200078e020a */
        /* <DEDUP_REMOVED lines=12> */
[----:B0-----:R-:W2:Y:S04]  /*1760*/  LDG.E.64 R30, desc[UR14][R10.64] ;  /* 0x0000000e0a1e7981 */ /* 0x001ea8000c1e1b00 */
        /* <DEDUP_REMOVED lines=13> */
[----:B------:R-:W-:Y:S02]  /*1840*/  MOV R34, 0x1870 ;  /* 0x0000187000227802 */ /* 0x000fe40000000f00 */
[----:B------:R-:W-:-:S07]  /*1850*/  IADD3 R0, PT, PT, R0, -0x100000, RZ ;  /* 0xfff0000000007810 */ /* 0x000fce0007ffe0ff */
[----:B------:R-:W-:Y:S05]  /*1860*/  CALL.REL.NOINC `($__internal_2_$__cuda_sm20_dblrcp_rn_slowpath_v3) ;  /* 0x0000001000007944 */ /* 0x000fea0003c00000 */
[----:B------:R-:W-:Y:S01]  /*1870*/  MOV R14, R28 ;  /* 0x0000001c000e7202 */ /* 0x000fe20000000f00 */
[----:B------:R-:W-:-:S07]  /*1880*/  IMAD.MOV.U32 R15, RZ, RZ, R29 ;  /* 0x000000ffff0f7224 */ /* 0x000fce00078e001d */
.L_x_71:
[----:B------:R-:W-:Y:S05]  /*1890*/  BSYNC.RECONVERGENT B0 ;  /* 0x0000000000007941 */ /* 0x000fea0003800200 */
.L_x_70:
[----:B------:R-:W0:Y:S02]  /*18a0*/  LDC R29, c[0x0][0x3c0] ;  /* 0x0000f000ff1d7b82 */ /* 0x000e240000000800 */
[----:B0-----:R-:W-:-:S06]  /*18b0*/  IMAD.WIDE R12, R29, 0x8, R12 ;  /* 0x000000081d0c7825 */ /* 0x001fcc00078e020c */
        /* <DEDUP_REMOVED lines=8> */
[----:B------:R-:W-:Y:S01]  /*1940*/  IADD3 R5, PT, PT, R5, 0x2, RZ ;  /* 0x0000000205057810 */ /* 0x000fe20007ffe0ff */
[----:B--2---:R-:W-:-:S08]  /*1950*/  DFMA R32, -R32, R16, R8 ;  /* 0x000000102020722b */ /* 0x004fd00000000108 */
[----:B------:R-:W-:Y:S01]  /*1960*/  DMUL R32, R32, R14 ;  /* 0x0000000e20207228 */ /* 0x000fe20000000000 */
[----:B------:R-:W-:-:S06]  /*1970*/  IMAD.WIDE R14, R29, 0x8, R2 ;  /* 0x000000081d0e7825 */ /* 0x000fcc00078e0202 */
[----:B------:R1:W-:Y:S04]  /*1980*/  STG.E.64 desc[UR14][R14.64], R32 ;  /* 0x000000200e007986 */ /* 0x0003e8000c101b0e */
.L_x_67:
[----:B------:R-:W-:-:S09]  /*1990*/  UISETP.NE.AND UP0, UPT, UR9, URZ, UPT ;  /* 0x000000ff0900728c */ /* 0x000fd2000bf05270 */
[----:B------:R-:W-:Y:S05]  /*19a0*/  BRA.U !UP0, `(.L_x_66) ;  /* 0x0000000108b07547 */ /* 0x000fea000b800000 */
[----:B------:R-:W2:Y:S01]  /*19b0*/  LDCU UR4, c[0x0][0x3c0] ;  /* 0x00007800ff0477ac */ /* 0x000ea20008000800 */
[----:B------:R-:W3:Y:S01]  /*19c0*/  LDC.64 R8, c[0x0][0x380] ;  /* 0x0000e000ff087b82 */ /* 0x000ee20000000a00 */
[----:B--2---:R-:W-:-:S04]  /*19d0*/  IMAD R5, R5, UR4, RZ ;  /* 0x0000000405057c24 */ /* 0x004fc8000f8e02ff */
[C---:B0-----:R-:W-:Y:S01]  /*19e0*/  IMAD.IADD R13, R5.reuse, 0x1, R7 ;  /* 0x00000001050d7824 */ /* 0x041fe200078e0207 */
[C---:B------:R-:W-:Y:S01]  /*19f0*/  IADD3 R3, PT, PT, R5.reuse, -UR4, RZ ;  /* 0x8000000405037c10 */ /* 0x040fe2000fffe0ff */
[----:B------:R-:W-:-:S04]  /*1a00*/  IMAD.WIDE R26, R5, 0x8, R26 ;  /* 0x00000008051a7825 */ /* 0x000fc800078e021a */
[----:B-1----:R-:W-:Y:S02]  /*1a10*/  IMAD.WIDE R10, R3, 0x8, R22 ;  /* 0x00000008030a7825 */ /* 0x002fe400078e0216 */
[----:B------:R-:W2:Y:S02]  /*1a20*/  LDG.E.64 R26, desc[UR14][R26.64] ;  /* 0x0000000e1a1a7981 */ /* 0x000ea4000c1e1b00 */
[----:B---3--:R-:W-:Y:S02]  /*1a30*/  IMAD.WIDE R8, R13, 0x8, R8 ;  /* 0x000000080d087825 */ /* 0x008fe400078e0208 */
[----:B------:R-:W2:Y:S04]  /*1a40*/  LDG.E.64 R12, desc[UR14][R10.64] ;  /* 0x0000000e0a0c7981 */ /* 0x000ea8000c1e1b00 */
        /* <DEDUP_REMOVED lines=17> */
[----:B----4-:R-:W-:Y:S05]  /*1b60*/  CALL.REL.NOINC `($__internal_2_$__cuda_sm20_dblrcp_rn_slowpath_v3) ;  /* 0x0000000c00407944 */ /* 0x010fea0003c00000 */
.L_x_73:
[----:B------:R-:W-:Y:S05]  /*1b70*/  BSYNC.RECONVERGENT B0 ;  /* 0x0000000000007941 */ /* 0x000fea0003800200 */
.L_x_72:
[C---:B------:R-:W-:Y:S01]  /*1b80*/  IMAD.WIDE R24, R5.reuse, 0x8, R24 ;  /* 0x0000000805187825 */ /* 0x040fe200078e0218 */
[----:B------:R-:W0:Y:S05]  /*1b90*/  LDC R15, c[0x0][0x3c0] ;  /* 0x0000f000ff0f7b82 */ /* 0x000e2a0000000800 */
[----:B------:R-:W2:Y:S01]  /*1ba0*/  LDG.E.64 R24, desc[UR14][R24.64] ;  /* 0x0000000e18187981 */ /* 0x000ea2000c1e1b00 */
[----:B------:R-:W-:-:S04]  /*1bb0*/  IMAD.WIDE R20, R5, 0x8, R20 ;  /* 0x0000000805147825 */ /* 0x000fc800078e0214 */
[----:B------:R-:W-:-:S04]  /*1bc0*/  IMAD.WIDE R2, R3, 0x8, R18 ;  /* 0x0000000803027825 */ /* 0x000fc800078e0212 */
[----:B0-----:R-:W-:Y:S01]  /*1bd0*/  IMAD.WIDE R10, R15, 0x8, R10 ;  /* 0x000000080f0a7825 */ /* 0x001fe200078e020a */
[----:B--2---:R-:W-:-:S07]  /*1be0*/  DMUL R12, R24, R28 ;  /* 0x0000001c180c7228 */ /* 0x004fce0000000000 */
[----:B------:R2:W-:Y:S04]  /*1bf0*/  STG.E.64 desc[UR14][R10.64], R12 ;  /* 0x0000000c0a007986 */ /* 0x0005e8000c101b0e */
[----:B------:R-:W3:Y:S04]  /*1c00*/  LDG.E.64 R20, desc[UR14][R20.64] ;  /* 0x0000000e14147981 */ /* 0x000ee8000c1e1b00 */
[----:B------:R-:W3:Y:S04]  /*1c10*/  LDG.E.64 R8, desc[UR14][R8.64] ;  /* 0x0000000e08087981 */ /* 0x000ee8000c1e1b00 */
[----:B------:R-:W3:Y:S01]  /*1c20*/  LDG.E.64 R4, desc[UR14][R2.64] ;  /* 0x0000000e02047981 */ /* 0x000ee2000c1e1b00 */
[----:B------:R-:W-:Y:S01]  /*1c30*/  IMAD.WIDE R14, R15, 0x8, R2 ;  /* 0x000000080f0e7825 */ /* 0x000fe200078e0202 */
[----:B---3--:R-:W-:-:S08]  /*1c40*/  DFMA R4, -R4, R8, R20 ;  /* 0x000000080404722b */ /* 0x008fd00000000114 */
[----:B------:R-:W-:-:S07]  /*1c50*/  DMUL R4, R4, R28 ;  /* 0x0000001c04047228 */ /* 0x000fce0000000000 */
[----:B------:R2:W-:Y:S04]  /*1c60*/  STG.E.64 desc[UR14][R14.64], R4 ;  /* 0x000000040e007986 */ /* 0x0005e8000c101b0e */
.L_x_66:
[----:B--2---:R-:W-:Y:S01]  /*1c70*/  MOV R5, UR5 ;  /* 0x0000000500057c02 */ /* 0x004fe20008000f00 */
[----:B0-----:R-:W0:Y:S01]  /*1c80*/  LDC.64 R2, c[0x0][0x3a0] ;  /* 0x0000e800ff027b82 */ /* 0x001e220000000a00 */
[----:B------:R-:W2:Y:S03]  /*1c90*/  LDCU UR4, c[0x0][0x3bc] ;  /* 0x00007780ff0477ac */ /* 0x000ea60008000800 */
[----:B------:R-:W-:-:S06]  /*1ca0*/  IMAD.WIDE R4, R5, 0x8, R18 ;  /* 0x0000000805047825 */ /* 0x000fcc00078e0212 */
[----:B------:R-:W3:Y:S01]  /*1cb0*/  LDG.E.64 R4, desc[UR14][R4.64] ;  /* 0x0000000e04047981 */ /* 0x000ee2000c1e1b00 */
[----:B------:R-:W-:Y:S01]  /*1cc0*/  VIADD R9, R7, UR5 ;  /* 0x0000000507097c36 */ /* 0x000fe20008000000 */
[----:B------:R-:W-:Y:S02]  /*1cd0*/  UISETP.GE.U32.AND UP1, UPT, UR11, 0x7, UPT ;  /* 0x000000070b00788c */ /* 0x000fe4000bf26070 */
[----:B------:R-:W-:Y:S01]  /*1ce0*/  MOV R0, UR11 ;  /* 0x0000000b00007c02 */ /* 0x000fe20008000f00 */
[----:B--2---:R-:W-:-:S04]  /*1cf0*/  UIADD3 UR4, UPT, UPT, UR4, -0x1, URZ ;  /* 0xffffffff04047890 */ /* 0x004fc8000fffe0ff */
[----:B------:R-:W-:Y:S01]  /*1d00*/  ULOP3.LUT UP0, URZ, UR4, 0x7, URZ, 0xc0, !UPT ;  /* 0x0000000704ff7892 */ /* 0x000fe2000f80c0ff */
[----:B0-----:R-:W-:-:S05]  /*1d10*/  IMAD.WIDE R8, R9, 0x8, R2 ;  /* 0x0000000809087825 */ /* 0x001fca00078e0202 */
[----:B---3--:R0:W-:Y:S01]  /*1d20*/  STG.E.64 desc[UR14][R8.64], R4 ;  /* 0x0000000408007986 */ /* 0x0081e2000c101b0e */
[----:B------:R-:W-:Y:S05]  /*1d30*/  BRA.U !UP1, `(.L_x_74) ;  /* 0x0000000509507547 */ /* 0x000fea000b800000 */
[----:B------:R-:W-:Y:S01]  /*1d40*/  MOV R0, UR11 ;  /* 0x0000000b00007c02 */ /* 0x000fe20008000f00 */
[----:B------:R-:W2:Y:S01]  /*1d50*/  LDCU UR16, c[0x0][0x3c0] ;  /* 0x00007800ff1077ac */ /* 0x000ea20008000800 */
[----:B------:R-:W-:-:S05]  /*1d60*/  UMOV UR4, URZ ;  /* 0x000000ff00047c82 */ /* 0x000fca0008000000 */
.L_x_75:
[----:B--23--:R-:W-:-:S04]  /*1d70*/  IMAD R13, R0, UR16, RZ ;  /* 0x00000010000d7c24 */ /* 0x00cfc8000f8e02ff */
[C---:B-1----:R-:W-:Y:S02]  /*1d80*/  IMAD.IADD R15, R13.reuse, 0x1, R7 ;  /* 0x000000010d0f7824 */ /* 0x042fe400078e0207 */
[----:B0-----:R-:W-:-:S03]  /*1d90*/  IMAD.WIDE R4, R13, 0x8, R18 ;  /* 0x000000080d047825 */ /* 0x001fc600078e0212 */
[----:B------:R-:W-:Y:S01]  /*1da0*/  IADD3 R11, PT, PT, R15, UR16, RZ ;  /* 0x000000100f0b7c10 */ /* 0x000fe2000fffe0ff */
[----:B------:R-:W-:Y:S02]  /*1db0*/  IMAD.WIDE R8, R13, 0x8, R22 ;  /* 0x000000080d087825 */ /* 0x000fe400078e0216 */
[----:B------:R-:W2:Y:S02]  /*1dc0*/  LDG.E.64 R4, desc[UR14][R4.64] ;  /* 0x0000000e04047981 */ /* 0x000ea4000c1e1b00 */
[----:B------:R-:W-:Y:S02]  /*1dd0*/  IMAD.WIDE R10, R11, 0x8, R2 ;  /* 0x000000080b0a7825 */ /* 0x000fe400078e0202 */
[----:B------:R-:W2:Y:S04]  /*1de0*/  LDG.E.64 R8, desc[UR14][R8.64] ;  /* 0x0000000e08087981 */ /* 0x000ea8000c1e1b00 */
[----:B------:R-:W2:Y:S01]  /*1df0*/  LDG.E.64 R10, desc[UR14][R10.64] ;  /* 0x0000000e0a0a7981 */ /* 0x000ea2000c1e1b00 */
[----:B------:R-:W-:Y:S01]  /*1e00*/  VIADD R13, R13, UR16 ;  /* 0x000000100d0d7c36 */ /* 0x000fe20008000000 */
[----:B------:R-:W-:-:S04]  /*1e10*/  IADD3 R6, PT, PT, RZ, -UR16, RZ ;  /* 0x80000010ff067c10 */ /* 0x000fc8000fffe0ff */
[----:B------:R-:W-:Y:S01]  /*1e20*/  LEA R25, R6, R13, 0x1 ;  /* 0x0000000d06197211 */ /* 0x000fe200078e08ff */
[----:B------:R-:W-:-:S04]  /*1e30*/  IMAD.WIDE R14, R15, 0x8, R2 ;  /* 0x000000080f0e7825 */ /* 0x000fc800078e0202 */
[----:B------:R-:W-:-:S04]  /*1e40*/  IMAD.WIDE R16, R25, 0x8, R18 ;  /* 0x0000000819107825 */ /* 0x000fc800078e0212 */
[----:B------:R-:W-:Y:S01]  /*1e50*/  IMAD.WIDE R20, R25, 0x8, R22 ;  /* 0x0000000819147825 */ /* 0x000fe200078e0216 */
[----:B--2---:R-:W-:-:S07]  /*1e60*/  DFMA R12, -R8, R10, R4 ;  /* 0x0000000a080c722b */ /* 0x004fce0000000104 */
[----:B------:R0:W-:Y:S04]  /*1e70*/  STG.E.64 desc[UR14][R14.64], R12 ;  /* 0x0000000c0e007986 */ /* 0x0001e8000c101b0e */
[----:B------:R-:W2:Y:S04]  /*1e80*/  LDG.E.64 R16, desc[UR14][R16.64] ;  /* 0x0000000e10107981 */ /* 0x000ea8000c1e1b00 */
[----:B------:R-:W2:Y:S01]  /*1e90*/  LDG.E.64 R20, desc[UR14][R20.64] ;  /* 0x0000000e14147981 */ /* 0x000ea2000c1e1b00 */
[C---:B------:R-:W-:Y:S01]  /*1ea0*/  IADD3 R9, PT, PT, R25.reuse, R7, RZ ;  /* 0x0000000719097210 */ /* 0x040fe20007ffe0ff */
[----:B------:R-:W-:-:S04]  /*1eb0*/  VIADD R27, R25, -UR16 ;  /* 0x80000010191b7c36 */ /* 0x000fc80008000000 */
[----:B------:R-:W-:-:S04]  /*1ec0*/  IMAD.WIDE R8, R9, 0x8, R2 ;  /* 0x0000000809087825 */ /* 0x000fc800078e0202 */
[----:B------:R-:W-:-:S04]  /*1ed0*/  IMAD.WIDE R10, R27, 0x8, R18 ;  /* 0x000000081b0a7825 */ /* 0x000fc800078e0212 */
[----:B------:R-:W-:Y:S01]  /*1ee0*/  IMAD.WIDE R24, R27, 0x8, R22 ;  /* 0x000000081b187825 */ /* 0x000fe200078e0216 */
[----:B--2---:R-:W-:-:S07]  /*1ef0*/  DFMA R4, R12, -R20, R16 ;  /* 0x800000140c04722b */ /* 0x004fce0000000010 */
[----:B------:R1:W-:Y:S04]  /*1f00*/  STG.E.64 desc[UR14][R8.64], R4 ;  /* 0x0000000408007986 */ /* 0x0003e8000c101b0e */
[----:B------:R-:W2:Y:S04]  /*1f10*/  LDG.E.64 R10, desc[UR14][R10.64] ;  /* 0x0000000e0a0a7981 */ /* 0x000ea8000c1e1b00 */
[----:B------:R-:W2:Y:S01]  /*1f20*/  LDG.E.64 R24, desc[UR14][R24.64] ;  /* 0x0000000e18187981 */ /* 0x000ea2000c1e1b00 */
[C---:B0-----:R-:W-:Y:S02]  /*1f30*/  IADD3 R15, PT, PT, R27.reuse, R7, RZ ;  /* 0x000000071b0f7210 */ /* 0x041fe40007ffe0ff */
[----:B------:R-:W-:-:S03]  /*1f40*/  IADD3 R27, PT, PT, R27, -UR16, RZ ;  /* 0x800000101b1b7c10 */ /* 0x000fc6000fffe0ff */
[----:B------:R-:W-:-:S04]  /*1f50*/  IMAD.WIDE R14, R15, 0x8, R2 ;  /* 0x000000080f0e7825 */ /* 0x000fc800078e0202 */
[----:B------:R-:W-:-:S04]  /*1f60*/  IMAD.WIDE R16, R27, 0x8, R18 ;  /* 0x000000081b107825 */ /* 0x000fc800078e0212 */
[----:B------:R-:W-:Y:S01]  /*1f70*/  IMAD.WIDE R20, R27, 0x8, R22 ;  /* 0x000000081b147825 */ /* 0x000fe200078e0216 */
[----:B--2---:R-:W-:-:S07]  /*1f80*/  DFMA R12, R4, -R24, R10 ;  /* 0x80000018040c722b */ /* 0x004fce000000000a */
[----:B------:R0:W-:Y:S04]  /*1f90*/  STG.E.64 desc[UR14][R14.64], R12 ;  /* 0x0000000c0e007986 */ /* 0x0001e8000c101b0e */
[----:B------:R-:W2:Y:S04]  /*1fa0*/  LDG.E.64 R16, desc[UR14][R16.64] ;  /* 0x0000000e10107981 */ /* 0x000ea8000c1e1b00 */
[----:B------:R-:W2:Y:S01]  /*1fb0*/  LDG.E.64 R20, desc[UR14][R20.64] ;  /* 0x0000000e14147981 */ /* 0x000ea2000c1e1b00 */
[C---:B-1----:R-:W-:Y:S01]  /*1fc0*/  IMAD.IADD R9, R27.reuse, 0x1, R7 ;  /* 0x000000011b097824 */ /* 0x042fe200078e0207 */
        /* <DEDUP_REMOVED lines=8> */
[C---:B0-----:R-:W-:Y:S01]  /*2050*/  IADD3 R15, PT, PT, R27.reuse, R7, RZ ;  /* 0x000000071b0f7210 */ /* 0x041fe20007ffe0ff */
        /* <DEDUP_REMOVED lines=8> */
[C---:B-1----:R-:W-:Y:S02]  /*20e0*/  IADD3 R9, PT, PT, R27.reuse, R7, RZ ;  /* 0x000000071b097210 */ /* 0x042fe40007ffe0ff */
        /* <DEDUP_REMOVED lines=8> */
[C---:B0-----:R-:W-:Y:S01]  /*2170*/  IMAD.IADD R15, R27.reuse, 0x1, R7 ;  /* 0x000000011b0f7824 */ /* 0x041fe200078e0207 */
        /* <DEDUP_REMOVED lines=8> */
[----:B-1----:R-:W-:-:S05]  /*2200*/  IADD3 R9, PT, PT, R27, R7, RZ ;  /* 0x000000071b097210 */ /* 0x002fca0007ffe0ff */
[----:B------:R-:W-:Y:S01]  /*2210*/  IMAD.WIDE R8, R9, 0x8, R2 ;  /* 0x0000000809087825 */ /* 0x000fe200078e0202 */
[----:B------:R-:W-:-:S04]  /*2220*/  UIADD3 UR4, UPT, UPT, UR4, 0x8, URZ ;  /* 0x0000000804047890 */ /* 0x000fc8000fffe0ff */
[----:B------:R-:W-:Y:S01]  /*2230*/  UISETP.NE.AND UP1, UPT, UR4, UR13, UPT ;  /* 0x0000000d0400728c */ /* 0x000fe2000bf25270 */
[----:B------:R-:W-:Y:S01]  /*2240*/  VIADD R0, R0, 0xfffffff8 ;  /* 0xfffffff800007836 */ /* 0x000fe20000000000 */
[----:B--2---:R-:W-:-:S07]  /*2250*/  DFMA R4, R12, -R20, R16 ;  /* 0x800000140c04722b */ /* 0x004fce0000000010 */
[----:B------:R3:W-:Y:S01]  /*2260*/  STG.E.64 desc[UR14][R8.64], R4 ;  /* 0x0000000408007986 */ /* 0x0007e2000c101b0e */
[----:B------:R-:W-:Y:S05]  /*2270*/  BRA.U UP1, `(.L_x_75) ;  /* 0xfffffff901bc7547 */ /* 0x000fea000b83ffff */
.L_x_74:
[----:B------:R-:W-:Y:S05]  /*2280*/  BRA.U !UP0, `(.L_x_76) ;  /* 0x0000000508647547 */ /* 0x000fea000b800000 */
[----:B------:R-:W-:Y:S02]  /*2290*/  UISETP.GE.U32.AND UP0, UPT, UR8, 0x3, UPT ;  /* 0x000000030800788c */ /* 0x000fe4000bf06070 */
[----:B------:R-:W-:-:S07]  /*22a0*/  ULOP3.LUT UP1, URZ, UR12, 0x3, URZ, 0xc0, !UPT ;  /* 0x000000030cff7892 */ /* 0x000fce000f82c0ff */
[----:B------:R-:W-:Y:S05]  /*22b0*/  BRA.U !UP0, `(.L_x_77) ;  /* 0x0000000108ac7547 */ /* 0x000fea000b800000 */
[----:B------:R-:W3:Y:S02]  /*22c0*/  LDCU UR4, c[0x0][0x3c0] ;  /* 0x00007800ff0477ac */ /* 0x000ee40008000800 */
[----:B---3--:R-:W-:-:S04]  /*22d0*/  IMAD R13, R0, UR4, RZ ;  /* 0x00000004000d7c24 */ /* 0x008fc8000f8e02ff */
[C---:B0-----:R-:W-:Y:S01]  /*22e0*/  IMAD.WIDE R4, R13.reuse, 0x8, R18 ;  /* 0x000000080d047825 */ /* 0x041fe200078e0212 */
[----:B-1----:R-:W-:-:S03]  /*22f0*/  IADD3 R15, PT, PT, R13, R7, RZ ;  /* 0x000000070d0f7210 */ /* 0x002fc60007ffe0ff */
[----:B------:R-:W-:Y:S01]  /*2300*/  IMAD.WIDE R8, R13, 0x8, R22 ;  /* 0x000000080d087825 */ /* 0x000fe200078e0216 */
[----:B------:R-:W-:Y:S01]  /*2310*/  IADD3 R11, PT, PT, R15, UR4, RZ ;  /* 0x000000040f0b7c10 */ /* 0x000fe2000fffe0ff */
[----:B------:R-:W2:Y:S04]  /*2320*/  LDG.E.64 R4, desc[UR14][R4.64] ;  /* 0x0000000e04047981 */ /* 0x000ea8000c1e1b00 */
[----:B------:R-:W-:Y:S01]  /*2330*/  IMAD.WIDE R10, R11, 0x8, R2 ;  /* 0x000000080b0a7825 */ /* 0x000fe200078e0202 */
[----:B------:R-:W2:Y:S05]  /*2340*/  LDG.E.64 R8, desc[UR14][R8.64] ;  /* 0x0000000e08087981 */ /* 0x000eaa000c1e1b00 */
[----:B------:R-:W2:Y:S01]  /*2350*/  LDG.E.64 R10, desc[UR14][R10.64] ;  /* 0x0000000e0a0a7981 */ /* 0x000ea2000c1e1b00 */
[----:B------:R-:W-:Y:S01]  /*2360*/  IMAD R6, RZ, RZ, -UR4 ;  /* 0x80000004ff067e24 */ /* 0x000fe2000f8e02ff */
[----:B------:R-:W-:-:S04]  /*2370*/  IADD3 R13, PT, PT, R13, UR4, RZ ;  /* 0x000000040d0d7c10 */ /* 0x000fc8000fffe0ff */
        /* <DEDUP_REMOVED lines=8> */
[C---:B------:R-:W-:Y:S01]  /*2400*/  IADD3 R27, PT, PT, R25.reuse, -UR4, RZ ;  /* 0x80000004191b7c10 */ /* 0x040fe2000fffe0ff */
[----:B------:R-:W-:-:S04]  /*2410*/  IMAD.IADD R9, R25, 0x1, R7 ;  /* 0x0000000119097824 */ /* 0x000fc800078e0207 */
        /* <DEDUP_REMOVED lines=14> */
[----:B------:R-:W3:Y:S04]  /*2500*/  LDG.E.64 R16, desc[UR14][R16.64] ;  /* 0x0000000e10107981 */ /* 0x000ee8000c1e1b00 */
[----:B------:R-:W3:Y:S01]  /*2510*/  LDG.E.64 R20, desc[UR14][R20.64] ;  /* 0x0000000e14147981 */ /* 0x000ee2000c1e1b00 */
[----:B-1----:R-:W-:-:S05]  /*2520*/  IADD3 R9, PT, PT, R27, R7, RZ ;  /* 0x000000071b097210 */ /* 0x002fca0007ffe0ff */
[----:B------:R-:W-:Y:S01]  /*2530*/  IMAD.WIDE R8, R9, 0x8, R2 ;  /* 0x0000000809087825 */ /* 0x000fe200078e0202 */
[----:B------:R-:W-:Y:S01]  /*2540*/  IADD3 R0, PT, PT, R0, -0x4, RZ ;  /* 0xfffffffc00007810 */ /* 0x000fe20007ffe0ff */
[----:B---3--:R-:W-:-:S07]  /*2550*/  DFMA R4, R12, -R20, R16 ;  /* 0x800000140c04722b */ /* 0x008fce0000000010 */
[----:B------:R2:W-:Y:S04]  /*2560*/  STG.E.64 desc[UR14][R8.64], R4 ;  /* 0x0000000408007986 */ /* 0x0005e8000c101b0e */
.L_x_77:
[----:B------:R-:W-:Y:S05]  /*2570*/  BRA.U !UP1, `(.L_x_76) ;  /* 0x0000000109a87547 */ /* 0x000fea000b800000 */
[----:B------:R-:W-:Y:S02]  /*2580*/  UISETP.NE.AND UP0, UPT, UR7, URZ, UPT ;  /* 0x000000ff0700728c */ /* 0x000fe4000bf05270 */
[----:B------:R-:W-:-:S07]  /*2590*/  UISETP.NE.AND UP1, UPT, UR9, URZ, UPT ;  /* 0x000000ff0900728c */ /* 0x000fce000bf25270 */
[----:B------:R-:W-:Y:S05]  /*25a0*/  BRA.U !UP0, `(.L_x_78) ;  /* 0x0000000108647547 */ /* 0x000fea000b800000 */
[----:B------:R-:W5:Y:S02]  /*25b0*/  LDCU UR4, c[0x0][0x3c0] ;  /* 0x00007800ff0477ac */ /* 0x000f640008000800 */
[----:B-----5:R-:W-:-:S04]  /*25c0*/  IMAD R21, R0, UR4, RZ ;  /* 0x0000000400157c24 */ /* 0x020fc8000f8e02ff */
[C---:B------:R-:W-:Y:S02]  /*25d0*/  IMAD.IADD R25, R21.reuse, 0x1, R7 ;  /* 0x0000000115197824 */ /* 0x040fe400078e0207 */
[----:B--23--:R-:W-:-:S03]  /*25e0*/  IMAD.WIDE R12, R21, 0x8, R18 ;  /* 0x00000008150c7825 */ /* 0x00cfc600078e0212 */
[----:B------:R-:W-:Y:S01]  /*25f0*/  IADD3 R17, PT, PT, R25, UR4, RZ ;  /* 0x0000000419117c10 */ /* 0x000fe2000fffe0ff */
[----:B-1----:R-:W-:Y:S01]  /*2600*/  IMAD.WIDE R14, R21, 0x8, R22 ;  /* 0x00000008150e7825 */ /* 0x002fe200078e0216 */
[----:B0-----:R-:W2:Y:S03]  /*2610*/  LDG.E.64 R4, desc[UR14][R12.64] ;  /* 0x0000000e0c047981 */ /* 0x001ea6000c1e1b00 */
[----:B------:R-:W-:Y:S01]  /*2620*/  IMAD.WIDE R16, R17, 0x8, R2 ;  /* 0x0000000811107825 */ /* 0x000fe200078e0202 */
[----:B------:R-:W2:Y:S04]  /*2630*/  LDG.E.64 R8, desc[UR14][R14.64] ;  /* 0x0000000e0e087981 */ /* 0x000ea8000c1e1b00 */
[----:B------:R-:W2:Y:S01]  /*2640*/  LDG.E.64 R10, desc[UR14][R16.64] ;  /* 0x0000000e100a7981 */ /* 0x000ea2000c1e1b00 */
[----:B------:R-:W-:Y:S01]  /*2650*/  VIADD R21, R21, UR4 ;  /* 0x0000000415157c36 */ /* 0x000fe20008000000 */
[----:B------:R-:W-:-:S04]  /*2660*/  IADD3 R6, PT, PT, RZ, -UR4, RZ ;  /* 0x80000004ff067c10 */ /* 0x000fc8000fffe0ff */
[----:B------:R-:W-:Y:S01]  /*2670*/  LEA R27, R6, R21, 0x1 ;  /* 0x00000015061b7211 */ /* 0x000fe200078e08ff */
[----:B------:R-:W-:-:S04]  /*2680*/  IMAD.WIDE R20, R25, 0x8, R2 ;  /* 0x0000000819147825 */ /* 0x000fc800078e0202 */
[----:B------:R-:W-:Y:S01]  /*2690*/  IMAD.WIDE R24, R27, 0x8, R18 ;  /* 0x000000081b187825 */ /* 0x000fe200078e0212 */
[----:B--2---:R-:W-:-:S03]  /*26a0*/  DFMA R4, -R8, R10, R4 ;  /* 0x0000000a0804722b */ /* 0x004fc60000000104 */
[----:B------:R-:W-:-:S04]  /*26b0*/  IMAD.WIDE R10, R27, 0x8, R22 ;  /* 0x000000081b0a7825 */ /* 0x000fc800078e0216 */
[----:B------:R0:W-:Y:S04]  /*26c0*/  STG.E.64 desc[UR14][R20.64], R4 ;  /* 0x0000000414007986 */ /* 0x0001e8000c101b0e */
[----:B------:R-:W2:Y:S04]  /*26d0*/  LDG.E.64 R8, desc[UR14][R24.64] ;  /* 0x0000000e18087981 */ /* 0x000ea8000c1e1b00 */
[----:B------:R-:W2:Y:S01]  /*26e0*/  LDG.E.64 R10, desc[UR14][R10.64] ;  /* 0x0000000e0a0a7981 */ /* 0x000ea2000c1e1b00 */
[----:B------:R-:W-:-:S05]  /*26f0*/  IADD3 R13, PT, PT, R27, R7, RZ ;  /* 0x000000071b0d7210 */ /* 0x000fca0007ffe0ff */
[----:B------:R-:W-:-:S04]  /*2700*/  IMAD.WIDE R12, R13, 0x8, R2 ;  /* 0x000000080d0c7825 */ /* 0x000fc800078e0202 */
[----:B------:R-:W-:Y:S01]  /*2710*/  VIADD R0, R0, 0xfffffffe ;  /* 0xfffffffe00007836 */ /* 0x000fe20000000000 */
[----:B--2---:R-:W-:-:S07]  /*2720*/  DFMA R8, R4, -R10, R8 ;  /* 0x8000000a0408722b */ /* 0x004fce0000000008 */
[----:B------:R0:W-:Y:S04]  /*2730*/  STG.E.64 desc[UR14][R12.64], R8 ;  /* 0x000000080c007986 */ /* 0x0001e8000c101b0e */
.L_x_78:
[----:B------:R-:W-:Y:S05]  /*2740*/  BRA.U !UP1, `(.L_x_76) ;  /* 0x0000000109347547 */ /* 0x000fea000b800000 */
[----:B------:R-:W0:Y:S02]  /*2750*/  LDCU UR4, c[0x0][0x3c0] ;  /* 0x00007800ff0477ac */ /* 0x000e240008000800 */
[----:B0-23--:R-:W-:-:S04]  /*2760*/  IMAD R5, R0, UR4, RZ ;  /* 0x0000000400057c24 */ /* 0x00dfc8000f8e02ff */
[C---:B------:R-:W-:Y:S01]  /*2770*/  IMAD.WIDE R18, R5.reuse, 0x8, R18 ;  /* 0x0000000805127825 */ /* 0x040fe200078e0212 */
[----:B-1----:R-:W-:-:S03]  /*2780*/  IADD3 R11, PT, PT, R5, R7, RZ ;  /* 0x00000007050b7210 */ /* 0x002fc60007ffe0ff */
[----:B------:R-:W-:Y:S01]  /*2790*/  IMAD.WIDE R22, R5, 0x8, R22 ;  /* 0x0000000805167825 */ /* 0x000fe200078e0216 */
[----:B------:R-:W-:Y:S01]  /*27a0*/  IADD3 R9, PT, PT, R11, UR4, RZ ;  /* 0x000000040b097c10 */ /* 0x000fe2000fffe0ff */
[----:B------:R-:W2:Y:S04]  /*27b0*/  LDG.E.64 R18, desc[UR14][R18.64] ;  /* 0x0000000e12127981 */ /* 0x000ea8000c1e1b00 */
[--C-:B------:R-:W-:Y:S01]  /*27c0*/  IMAD.WIDE R4, R9, 0x8, R2.reuse ;  /* 0x0000000809047825 */ /* 0x100fe200078e0202 */
[----:B------:R-:W2:Y:S05]  /*27d0*/  LDG.E.64 R22, desc[UR14][R22.64] ;  /* 0x0000000e16167981 */ /* 0x000eaa000c1e1b00 */
[----:B------:R-:W2:Y:S01]  /*27e0*/  LDG.E.64 R4, desc[UR14][R4.64] ;  /* 0x0000000e04047981 */ /* 0x000ea2000c1e1b00 */
[----:B------:R-:W-:Y:S01]  /*27f0*/  IMAD.WIDE R2, R11, 0x8, R2 ;  /* 0x000000080b027825 */ /* 0x000fe200078e0202 */
[----:B--2---:R-:W-:-:S07]  /*2800*/  DFMA R8, -R22, R4, R18 ;  /* 0x000000041608722b */ /* 0x004fce0000000112 */
[----:B------:R0:W-:Y:S04]  /*2810*/  STG.E.64 desc[UR14][R2.64], R8 ;  /* 0x0000000802007986 */ /* 0x0001e8000c101b0e */
.L_x_76:
[----:B------:R-:W5:Y:S01]  /*2820*/  LDCU UR4, c[0x0][0x3c0] ;  /* 0x00007800ff0477ac */ /* 0x000f620008000800 */
[----:B------:R-:W-:-:S05]  /*2830*/  VIADD R7, R7, UR6 ;  /* 0x0000000607077c36 */ /* 0x000fca0008000000 */
[----:B-----5:R-:W-:-:S13]  /*2840*/  ISETP.GE.AND P0, PT, R7, UR4, PT ;  /* 0x0000000407007c0c */ /* 0x020fda000bf06270 */
[----:B------:R-:W-:Y:S05]  /*2850*/  @!P0 BRA `(.L_x_79) ;  /* 0xffffffdc00648947 */ /* 0x000fea000383ffff */
[----:B------:R-:W-:Y:S05]  /*2860*/  EXIT ;  /* 0x000000000000794d */ /* 0x000fea0003800000 */
        .weak           $__internal_2_$__cuda_sm20_dblrcp_rn_slowpath_v3
        .type           $__internal_2_$__cuda_sm20_dblrcp_rn_slowpath_v3,@function
        .size           $__internal_2_$__cuda_sm20_dblrcp_rn_slowpath_v3,($__internal_3_$__cuda_sm20_div_rn_f64_full - $__internal_2_$__cuda_sm20_dblrcp_rn_slowpath_v3)
$__internal_2_$__cuda_sm20_dblrcp_rn_slowpath_v3:
[----:B------:R-:W-:Y:S01]  /*2870*/  DSETP.GTU.AND P0, PT, |R28|, +INF , PT ;  /* 0x7ff000001c00742a */ /* 0x000fe20003f0c200 */
[----:B------:R-:W-:-:S13]  /*2880*/  BSSY.RECONVERGENT B1, `(.L_x_80) ;  /* 0x0000024000017945 */ /* 0x000fda0003800200 */
[----:B------:R-:W-:Y:S05]  /*2890*/  @P0 BRA `(.L_x_81) ;  /* 0x0000000000800947 */ /* 0x000fea0003800000 */
[----:B------:R-:W-:-:S04]  /*28a0*/  LOP3.LUT R35, R29, 0x7fffffff, RZ, 0xc0, !PT ;  /* 0x7fffffff1d237812 */ /* 0x000fc800078ec0ff */
[----:B------:R-:W-:-:S04]  /*28b0*/  IADD3 R36, PT, PT, R35, -0x1, RZ ;  /* 0xffffffff23247810 */ /* 0x000fc80007ffe0ff */
[----:B------:R-:W-:-:S13]  /*28c0*/  ISETP.GE.U32.AND P0, PT, R36, 0x7fefffff, PT ;  /* 0x7fefffff2400780c */ /* 0x000fda0003f06070 */
[----:B------:R-:W-:Y:S02]  /*28d0*/  @P0 LOP3.LUT R37, R29, 0x7ff00000, RZ, 0x3c, !PT ;  /* 0x7ff000001d250812 */ /* 0x000fe400078e3cff */
[----:B------:R-:W-:Y:S01]  /*28e0*/  @P0 MOV R36, RZ ;  /* 0x000000ff00240202 */ /* 0x000fe20000000f00 */
[----:B------:R-:W-:Y:S06]  /*28f0*/  @P0 BRA `(.L_x_82) ;  /* 0x0000000000700947 */ /* 0x000fec0003800000 */
[----:B------:R-:W-:-:S13]  /*2900*/  ISETP.GE.U32.AND P0, PT, R35, 0x1000001, PT ;  /* 0x010000012300780c */ /* 0x000fda0003f06070 */
[----:B------:R-:W-:Y:S05]  /*2910*/  @!P0 BRA `(.L_x_83) ;  /* 0x0000000000388947 */ /* 0x000fea0003800000 */
[----:B------:R-:W-:Y:S01]  /*2920*/  VIADD R39, R29, 0xc0200000 ;  /* 0xc02000001d277836 */ /* 0x000fe20000000000 */
[----:B------:R-:W-:Y:S02]  /*2930*/  MOV R36, R0 ;  /* 0x0000000000247202 */ /* 0x000fe40000000f00 */
[----:B------:R-:W-:Y:S01]  /*2940*/  MOV R38, R28 ;  /* 0x0000001c00267202 */ /* 0x000fe20000000f00 */
[----:B------:R-:W0:Y:S05]  /*2950*/  MUFU.RCP64H R37, R39 ;  /* 0x0000002700257308 */ /* 0x000e2a0000001800 */
        /* <DEDUP_REMOVED lines=10> */
.L_x_83:
[----:B------:R-:W-:Y:S01]  /*2a00*/  DMUL R38, R28, 8.11296384146066816958e+31 ;  /* 0x469000001c267828 */ /* 0x000fe20000000000 */
[----:B------:R-:W-:-:S05]  /*2a10*/  IMAD.MOV.U32 R28, RZ, RZ, R0 ;  /* 0x000000ffff1c7224 */ /* 0x000fca00078e0000 */
        /* <DEDUP_REMOVED lines=8> */
.L_x_81:
[----:B------:R-:W-:Y:S02]  /*2aa0*/  LOP3.LUT R37, R29, 0x80000, RZ, 0xfc, !PT ;  /* 0x000800001d257812 */ /* 0x000fe400078efcff */
[----:B------:R-:W-:-:S07]  /*2ab0*/  MOV R36, R28 ;  /* 0x0000001c00247202 */ /* 0x000fce0000000f00 */
.L_x_82:
[----:B------:R-:W-:Y:S05]  /*2ac0*/  BSYNC.RECONVERGENT B1 ;  /* 0x0000000000017941 */ /* 0x000fea0003800200 */
.L_x_80:
[----:B------:R-:W-:Y:S01]  /*2ad0*/  HFMA2 R35, -RZ, RZ, 0, 0 ;  /* 0x00000000ff237431 */ /* 0x000fe200000001ff */
[----:B------:R-:W-:Y:S01]  /*2ae0*/  MOV R28, R36 ;  /* 0x00000024001c7202 */ /* 0x000fe20000000f00 */
[----:B------:R-:W-:Y:S02]  /*2af0*/  IMAD.MOV.U32 R29, RZ, RZ, R37 ;  /* 0x000000ffff1d7224 */ /* 0x000fe400078e0025 */
[----:B------:R-:W-:Y:S05]  /*2b00*/  RET.REL.NODEC R34 `(_Z15x_Thomas_on_gpuPdS_S_S_S_S_S_iii) ;  /* 0xffffffd4223c7950 */ /* 0x000fea0003c3ffff */
        .weak           $__internal_3_$__cuda_sm20_div_rn_f64_full
        .type           $__internal_3_$__cuda_sm20_div_rn_f64_full,@function
        .size           $__internal_3_$__cuda_sm20_div_rn_f64_full,(.L_x_243 - $__internal_3_$__cuda_sm20_div_rn_f64_full)
$__internal_3_$__cuda_sm20_div_rn_f64_full:
[C---:B------:R-:W-:Y:S01]  /*2b10*/  FSETP.GEU.AND P0, PT, |R13|.reuse, 1.469367938527859385e-39, PT ;  /* 0x001000000d00780b */ /* 0x040fe20003f0e200 */
[----:B------:R-:W-:Y:S01]  /*2b20*/  IMAD.MOV.U32 R16, RZ, RZ, 0x1 ;  /* 0x00000001ff107424 */ /* 0x000fe200078e00ff */
[----:B------:R-:W-:Y:S01]  /*2b30*/  LOP3.LUT R10, R13, 0x800fffff, RZ, 0xc0, !PT ;  /* 0x800fffff0d0a7812 */ /* 0x000fe200078ec0ff */
[----:B------:R-:W-:Y:S01]  /*2b40*/  BSSY.RECONVERGENT B1, `(.L_x_84) ;  /* 0x0000054000017945 */ /* 0x000fe20003800200 */
[C---:B------:R-:W-:Y:S02]  /*2b50*/  FSETP.GEU.AND P3, PT, |R15|.reuse, 1.469367938527859385e-39, PT ;  /* 0x001000000f00780b */ /* 0x040fe40003f6e200 */
[----:B------:R-:W-:Y:S02]  /*2b60*/  LOP3.LUT R11, R10, 0x3ff00000, RZ, 0xfc, !PT ;  /* 0x3ff000000a0b7812 */ /* 0x000fe400078efcff */
[----:B------:R-:W-:Y:S02]  /*2b70*/  MOV R10, R12 ;  /* 0x0000000c000a7202 */ /* 0x000fe40000000f00 */
[----:B------:R-:W-:-:S02]  /*2b80*/  LOP3.LUT R2, R15, 0x7ff00000, RZ, 0xc0, !PT ;  /* 0x7ff000000f027812 */ /* 0x000fc400078ec0ff */
[----:B------:R-:W-:Y:S01]  /*2b90*/  LOP3.LUT R5, R13, 0x7ff00000, RZ, 0xc0, !PT ;  /* 0x7ff000000d057812 */ /* 0x000fe200078ec0ff */
[----:B------:R-:W-:-:S03]  /*2ba0*/  @!P0 DMUL R10, R12, 8.98846567431157953865e+307 ;  /* 0x7fe000000c0a8828 */ /* 0x000fc60000000000 */
[C---:B------:R-:W-:Y:S01]  /*2bb0*/  ISETP.GE.U32.AND P2, PT, R2.reuse, R5, PT ;  /* 0x000000050200720c */ /* 0x040fe20003f46070 */
[----:B------:R-:W-:Y:S01]  /*2bc0*/  @!P3 IMAD.MOV.U32 R18, RZ, RZ, RZ ;  /* 0x000000ffff12b224 */ /* 0x000fe200078e00ff */
[----:B------:R-:W-:Y:S01]  /*2bd0*/  @!P3 LOP3.LUT R3, R13, 0x7ff00000, RZ, 0xc0, !PT ;  /* 0x7ff000000d03b812 */ /* 0x000fe200078ec0ff */
[----:B------:R-:W0:Y:S03]  /*2be0*/  MUFU.RCP64H R17, R11 ;  /* 0x0000000b00117308 */ /* 0x000e260000001800 */
[----:B------:R-:W-:Y:S02]  /*2bf0*/  @!P3 ISETP.GE.U32.AND P4, PT, R2, R3, PT ;  /* 0x000000030200b20c */ /* 0x000fe40003f86070 */
[----:B------:R-:W-:Y:S02]  /*2c00*/  MOV R3, 0x1ca00000 ;  /* 0x1ca0000000037802 */ /* 0x000fe40000000f00 */
[----:B------:R-:W-:-:S02]  /*2c10*/  @!P0 LOP3.LUT R5, R11, 0x7ff00000, RZ, 0xc0, !PT ;  /* 0x7ff000000b058812 */ /* 0x000fc400078ec0ff */
[----:B------:R-:W-:-:S04]  /*2c20*/  @!P3 SEL R19, R3, 0x63400000, !P4 ;  /* 0x634000000313b807 */ /* 0x000fc80006000000 */
[----:B------:R-:W-:Y:S01]  /*2c30*/  @!P3 LOP3.LUT R4, R19, 0x80000000, R15, 0xf8, !PT ;  /* 0x800000001304b812 */ /* 0x000fe200078ef80f */
[----:B0-----:R-:W-:-:S03]  /*2c40*/  DFMA R8, R16, -R10, 1 ;  /* 0x3ff000001008742b */ /* 0x001fc6000000080a */
[----:B------:R-:W-:Y:S02]  /*2c50*/  @!P3 LOP3.LUT R19, R4, 0x100000, RZ, 0xfc, !PT ;  /* 0x001000000413b812 */ /* 0x000fe400078efcff */
[----:B------:R-:W-:-:S03]  /*2c60*/  MOV R4, R2 ;  /* 0x0000000200047202 */ /* 0x000fc60000000f00 */
        /* <DEDUP_REMOVED lines=9> */
[----:B------:R-:W-:Y:S01]  /*2d00*/  DMUL R8, R34, R16 ;  /* 0x0000001022087228 */ /* 0x000fe20000000000 */
[----:B------:R-:W-:-:S04]  /*2d10*/  IADD3 R6, PT, PT, R4, -0x1, RZ ;  /* 0xffffffff04067810 */ /* 0x000fc80007ffe0ff */
[----:B------:R-:W-:-:S03]  /*2d20*/  ISETP.GT.U32.AND P0, PT, R6, 0x7feffffe, PT ;  /* 0x7feffffe0600780c */ /* 0x000fc60003f04070 */
[----:B------:R-:W-:-:S08]  /*2d30*/  DFMA R18, R8, -R10, R16 ;  /* 0x8000000a0812722b */ /* 0x000fd00000000010 */
[----:B------:R-:W-:Y:S01]  /*2d40*/  DFMA R18, R34, R18, R8 ;  /* 0x000000122212722b */ /* 0x000fe20000000008 */
[----:B------:R-:W-:-:S05]  /*2d50*/  VIADD R8, R5, 0xffffffff ;  /* 0xffffffff05087836 */ /* 0x000fca0000000000 */
[----:B------:R-:W-:-:S13]  /*2d60*/  ISETP.GT.U32.OR P0, PT, R8, 0x7feffffe, P0 ;  /* 0x7feffffe0800780c */ /* 0x000fda0000704470 */
[----:B------:R-:W-:Y:S05]  /*2d70*/  @P0 BRA `(.L_x_85) ;  /* 0x00000000006c0947 */ /* 0x000fea0003800000 */
[----:B------:R-:W-:-:S04]  /*2d80*/  LOP3.LUT R5, R13, 0x7ff00000, RZ, 0xc0, !PT ;  /* 0x7ff000000d057812 */ /* 0x000fc800078ec0ff */
[CC--:B------:R-:W-:Y:S02]  /*2d90*/  VIADDMNMX R4, R2.reuse, -R5.reuse, 0xb9600000, !PT ;  /* 0xb960000002047446 */ /* 0x0c0fe40007800905 */
[----:B------:R-:W-:Y:S02]  /*2da0*/  ISETP.GE.U32.AND P0, PT, R2, R5, PT ;  /* 0x000000050200720c */ /* 0x000fe40003f06070 */
[----:B------:R-:W-:Y:S02]  /*2db0*/  VIMNMX R4, PT, PT, R4, 0x46a00000, PT ;  /* 0x46a0000004047848 */ /* 0x000fe40003fe0100 */
[----:B------:R-:W-:-:S04]  /*2dc0*/  SEL R3, R3, 0x63400000, !P0 ;  /* 0x6340000003037807 */ /* 0x000fc80004000000 */
[----:B------:R-:W-:Y:S01]  /*2dd0*/  IADD3 R6, PT, PT, -R3, R4, RZ ;  /* 0x0000000403067210 */ /* 0x000fe20007ffe1ff */
[----:B------:R-:W-:-:S03]  /*2de0*/  IMAD.MOV.U32 R4, RZ, RZ, RZ ;  /* 0x000000ffff047224 */ /* 0x000fc600078e00ff */
[----:B------:R-:W-:-:S06]  /*2df0*/  IADD3 R5, PT, PT, R6, 0x7fe00000, RZ ;  /* 0x7fe0000006057810 */ /* 0x000fcc0007ffe0ff */
[----:B------:R-:W-:-:S10]  /*2e00*/  DMUL R2, R18, R4 ;  /* 0x0000000412027228 */ /* 0x000fd40000000000 */
[----:B------:R-:W-:-:S13]  /*2e10*/  FSETP.GTU.AND P0, PT, |R3|, 1.469367938527859385e-39, PT ;  /* 0x001000000300780b */ /* 0x000fda0003f0c200 */
[----:B------:R-:W-:Y:S05]  /*2e20*/  @P0 BRA `(.L_x_86) ;  /* 0x0000000000940947 */ /* 0x000fea0003800000 */
[----:B------:R-:W-:Y:S01]  /*2e30*/  DFMA R10, R18, -R10, R16 ;  /* 0x8000000a120a722b */ /* 0x000fe20000000010 */
[----:B------:R-:W-:-:S09]  /*2e40*/  MOV R8, RZ ;  /* 0x000000ff00087202 */ /* 0x000fd20000000f00 */
[C---:B------:R-:W-:Y:S02]  /*2e50*/  FSETP.NEU.AND P0, PT, R11.reuse, RZ, PT ;  /* 0x000000ff0b00720b */ /* 0x040fe40003f0d000 */
[----:B------:R-:W-:-:S04]  /*2e60*/  LOP3.LUT R13, R11, 0x80000000, R13, 0x48, !PT ;  /* 0x800000000b0d7812 */ /* 0x000fc800078e480d */
[----:B------:R-:W-:-:S07]  /*2e70*/  LOP3.LUT R9, R13, R5, RZ, 0xfc, !PT ;  /* 0x000000050d097212 */ /* 0x000fce00078efcff */
[----:B------:R-:W-:Y:S05]  /*2e80*/  @!P0 BRA `(.L_x_86) ;  /* 0x00000000007c8947 */ /* 0x000fea0003800000 */
[----:B------:R-:W-:Y:S01]  /*2e90*/  IADD3 R5, PT, PT, -R6, RZ, RZ ;  /* 0x000000ff06057210 */ /* 0x000fe20007ffe1ff */
[----:B------:R-:W-:Y:S01]  /*2ea0*/  IMAD.MOV.U32 R4, RZ, RZ, RZ ;  /* 0x000000ffff047224 */ /* 0x000fe200078e00ff */
[----:B------:R-:W-:-:S05]  /*2eb0*/  DMUL.RP R8, R18, R8 ;  /* 0x0000000812087228 */ /* 0x000fca0000008000 */
[----:B------:R-:W-:-:S05]  /*2ec0*/  DFMA R4, R2, -R4, R18 ;  /* 0x800000040204722b */ /* 0x000fca0000000012 */
[----:B------:R-:W-:Y:S02]  /*2ed0*/  LOP3.LUT R13, R9, R13, RZ, 0x3c, !PT ;  /* 0x0000000d090d7212 */ /* 0x000fe400078e3cff */
[----:B------:R-:W-:-:S04]  /*2ee0*/  IADD3 R4, PT, PT, -R6, -0x43300000, RZ ;  /* 0xbcd0000006047810 */ /* 0x000fc80007ffe1ff */
[----:B------:R-:W-:-:S04]  /*2ef0*/  FSETP.NEU.AND P0, PT, |R5|, R4, PT ;  /* 0x000000040500720b */ /* 0x000fc80003f0d200 */
[----:B------:R-:W-:Y:S02]  /*2f00*/  FSEL R2, R8, R2, !P0 ;  /* 0x0000000208027208 */ /* 0x000fe40004000000 */
[----:B------:R-:W-:Y:S01]  /*2f10*/  FSEL R3, R13, R3, !P0 ;  /* 0x000000030d037208 */ /* 0x000fe20004000000 */
[----:B------:R-:W-:Y:S06]  /*2f20*/  BRA `(.L_x_86) ;  /* 0x0000000000547947 */ /* 0x000fec0003800000 */
.L_x_85:
[----:B------:R-:W-:-:S14]  /*2f30*/  DSETP.NAN.AND P0, PT, R14, R14, PT ;  /* 0x0000000e0e00722a */ /* 0x000fdc0003f08000 */
[----:B------:R-:W-:Y:S05]  /*2f40*/  @P0 BRA `(.L_x_87) ;  /* 0x0000000000440947 */ /* 0x000fea0003800000 */
[----:B------:R-:W-:-:S14]  /*2f50*/  DSETP.NAN.AND P0, PT, R12, R12, PT ;  /* 0x0000000c0c00722a */ /* 0x000fdc0003f08000 */
[----:B------:R-:W-:Y:S05]  /*2f60*/  @P0 BRA `(.L_x_88) ;  /* 0x0000000000300947 */ /* 0x000fea0003800000 */
[----:B------:R-:W-:Y:S02]  /*2f70*/  ISETP.NE.AND P0, PT, R4, R5, PT ;  /* 0x000000050400720c */ /* 0x000fe40003f05270 */
[----:B------:R-:W-:Y:S02]  /*2f80*/  MOV R2, 0x0 ;  /* 0x0000000000027802 */ /* 0x000fe40000000f00 */
[----:B------:R-:W-:-:S09]  /*2f90*/  MOV R3, 0xfff80000 ;  /* 0xfff8000000037802 */ /* 0x000fd20000000f00 */
[----:B------:R-:W-:Y:S05]  /*2fa0*/  @!P0 BRA `(.L_x_86) ;  /* 0x0000000000348947 */ /* 0x000fea0003800000 */
[----:B------:R-:W-:Y:S02]  /*2fb0*/  ISETP.NE.AND P0, PT, R4, 0x7ff00000, PT ;  /* 0x7ff000000400780c */ /* 0x000fe40003f05270 */
[----:B------:R-:W-:Y:S02]  /*2fc0*/  LOP3.LUT R3, R15, 0x80000000, R13, 0x48, !PT ;  /* 0x800000000f037812 */ /* 0x000fe400078e480d */
[----:B------:R-:W-:-:S13]  /*2fd0*/  ISETP.EQ.OR P0, PT, R5, RZ, !P0 ;  /* 0x000000ff0500720c */ /* 0x000fda0004702670 */
[----:B------:R-:W-:Y:S01]  /*2fe0*/  @P0 LOP3.LUT R4, R3, 0x7ff00000, RZ, 0xfc, !PT ;  /* 0x7ff0000003040812 */ /* 0x000fe200078efcff */
[----:B------:R-:W-:Y:S01]  /*2ff0*/  @!P0 IMAD.MOV.U32 R2, RZ, RZ, RZ ;  /* 0x000000ffff028224 */ /* 0x000fe200078e00ff */
[----:B------:R-:W-:Y:S02]  /*3000*/  @P0 MOV R2, RZ ;  /* 0x000000ff00020202 */ /* 0x000fe40000000f00 */
[----:B------:R-:W-:Y:S01]  /*3010*/  @P0 MOV R3, R4 ;  /* 0x0000000400030202 */ /* 0x000fe20000000f00 */
[----:B------:R-:W-:Y:S06]  /*3020*/  BRA `(.L_x_86) ;  /* 0x0000000000147947 */ /* 0x000fec0003800000 */
.L_x_88:
[----:B------:R-:W-:Y:S01]  /*3030*/  LOP3.LUT R3, R13, 0x80000, RZ, 0xfc, !PT ;  /* 0x000800000d037812 */ /* 0x000fe200078efcff */
[----:B------:R-:W-:Y:S01]  /*3040*/  IMAD.MOV.U32 R2, RZ, RZ, R12 ;  /* 0x000000ffff027224 */ /* 0x000fe200078e000c */
[----:B------:R-:W-:Y:S06]  /*3050*/  BRA `(.L_x_86) ;  /* 0x0000000000087947 */ /* 0x000fec0003800000 */
.L_x_87:
[----:B------:R-:W-:Y:S02]  /*3060*/  LOP3.LUT R3, R15, 0x80000, RZ, 0xfc, !PT ;  /* 0x000800000f037812 */ /* 0x000fe400078efcff */
[----:B------:R-:W-:-:S07]  /*3070*/  MOV R2, R14 ;  /* 0x0000000e00027202 */ /* 0x000fce0000000f00 */
.L_x_86:
[----:B------:R-:W-:Y:S05]  /*3080*/  BSYNC.RECONVERGENT B1 ;  /* 0x0000000000017941 */ /* 0x000fea0003800200 */
.L_x_84:
[----:B------:R-:W-:Y:S02]  /*3090*/  IMAD.MOV.U32 R5, RZ, RZ, R3 ;  /* 0x000000ffff057224 */ /* 0x000fe400078e0003 */
[----:B------:R-:W-:Y:S01]  /*30a0*/  HFMA2 R3, -RZ, RZ, 0, 0 ;  /* 0x00000000ff037431 */ /* 0x000fe200000001ff */
[----:B------:R-:W-:Y:S02]  /*30b0*/  MOV R4, R2 ;  /* 0x0000000200047202 */ /* 0x000fe40000000f00 */
[----:B------:R-:W-:-:S04]  /*30c0*/  MOV R2, R0 ;  /* 0x0000000000027202 */ /* 0x000fc80000000f00 */
[----:B------:R-:W-:Y:S05]  /*30d0*/  RET.REL.NODEC R2 `(_Z15x_Thomas_on_gpuPdS_S_S_S_S_S_iii) ;  /* 0xffffffcc02c87950 */ /* 0x000fea0003c3ffff */
.L_x_89:
        /* <DEDUP_REMOVED lines=10> */
.L_x_243:


//--------------------- .text._Z22y_create_matrix_on_gpuPdS_S_S_S_S_S_S_ddddiiidd --------------------------
	.section	.text._Z22y_create_matrix_on_gpuPdS_S_S_S_S_S_S_ddddiiidd,"ax",@progbits
	.align	128
        .global         _Z22y_create_matrix_on_gpuPdS_S_S_S_S_S_S_ddddiiidd
        .type           _Z22y_create_matrix_on_gpuPdS_S_S_S_S_S_S_ddddiiidd,@function
        .size           _Z22y_create_matrix_on_gpuPdS_S_S_S_S_S_S_ddddiiidd,(.L_x_246 - _Z22y_create_matrix_on_gpuPdS_S_S_S_S_S_S_ddddiiidd)
        .other          _Z22y_create_matrix_on_gpuPdS_S_S_S_S_S_S_ddddiiidd,@"STO_CUDA_ENTRY STV_DEFAULT"
_Z22y_create_matrix_on_gpuPdS_S_S_S_S_S_S_ddddiiidd:
.text._Z22y_create_matrix_on_gpuPdS_S_S_S_S_S_S_ddddiiidd:
[----:B------:R-:W0:Y:S01]  /*0000*/  LDC R1, c[0x0][0x37c] ;  /* 0x0000df00ff017b82 */ /* 0x000e220000000800 */
[----:B------:R-:W1:Y:S01]  /*0010*/  S2R R0, SR_CTAID.X ;  /* 0x0000000000007919 */ /* 0x000e620000002500 */
[----:B------:R-:W1:Y:S01]  /*0020*/  LDCU UR4, c[0x0][0x360] ;  /* 0x00006c00ff0477ac */ /* 0x000e620008000800 */
[----:B0-----:R-:W-:Y:S01]  /*0030*/  VIADD R1, R1, 0xffffffd8 ;  /* 0xffffffd801017836 */ /* 0x001fe20000000000 */
[----:B------:R-:W1:Y:S01]  /*0040*/  S2R R3, SR_TID.X ;  /* 0x0000000000037919 */ /* 0x000e620000002100 */
[----:B------:R-:W0:Y:S01]  /*0050*/  LDCU UR5, c[0x0][0x3e8] ;  /* 0x00007d00ff0577ac */ /* 0x000e220008000800 */
[----:B-1----:R-:W-:-:S05]  /*0060*/  IMAD R0, R0, UR4, R3 ;  /* 0x0000000400007c24 */ /* 0x002fca000f8e0203 */
[----:B0-----:R-:W-:-:S13]  /*0070*/  ISETP.GE.AND P0, PT, R0, UR5, PT ;  /* 0x0000000500007c0c */ /* 0x001fda000bf06270 */
[----:B------:R-:W-:Y:S05]  /*0080*/  @P0 EXIT ;  /* 0x000000000000094d */ /* 0x000fea0003800000 */
[----:B------:R-:W0:Y:S01]  /*0090*/  LDC.64 R6, c[0x0][0x3d0] ;  /* 0x0000f400ff067b82 */ /* 0x000e220000000a00 */
[----:B------:R-:W-:Y:S01]  /*00a0*/  UMOV UR10, 0x47ae147b ;  /* 0x47ae147b000a7882 */ /* 0x000fe20000000000 */
[----:B------:R-:W-:Y:S01]  /*00b0*/  UMOV UR11, 0x3f747ae1 ;  /* 0x3f747ae1000b7882 */ /* 0x000fe20000000000 */
[----:B------:R-:W-:Y:S01]  /*00c0*/  IMAD.MOV.U32 R8, RZ, RZ, 0x1 ;  /* 0x00000001ff087424 */ /* 0x000fe200078e00ff */
[----:B------:R-:W-:Y:S01]  /*00d0*/  UMOV UR6, 0x54442d18 ;  /* 0x54442d1800067882 */ /* 0x000fe20000000000 */
[----:B------:R-:W-:-:S03]  /*00e0*/  UMOV UR7, 0x400921fb ;  /* 0x400921fb00077882 */ /* 0x000fc60000000000 */
[----:B------:R-:W0:Y:S08]  /*00f0*/  LDC.64 R2, c[0x0][0x3d8] ;  /* 0x0000f600ff027b82 */ /* 0x000e300000000a00 */
[----:B------:R-:W1:Y:S01]  /*0100*/  LDC.64 R4, c[0x0][0x3f0] ;  /* 0x0000fc00ff047b82 */ /* 0x000e620000000a00 */
[----:B0-----:R-:W-:Y:S02]  /*0110*/  DADD R6, R6, -R2 ;  /* 0x0000000006067229 */ /* 0x001fe40000000802 */
[----:B-1----:R-:W-:-:S08]  /*0120*/  DMUL R2, R4, 4 ;  /* 0x4010000004027828 */ /* 0x002fd00000000000 */
[C---:B------:R-:W-:Y:S02]  /*0130*/  DFMA R4, R6.reuse, R2, UR10 ;  /* 0x0000000a06047e2b */ /* 0x040fe40008000002 */
[----:B------:R-:W-:Y:S01]  /*0140*/  DMUL R6, R6, UR6 ;  /* 0x0000000606067c28 */ /* 0x000fe20008000000 */
[----:B------:R-:W-:Y:S01]  /*0150*/  UMOV UR6, 0x6dc9c883 ;  /* 0x6dc9c88300067882 */ /* 0x000fe20000000000 */
[----:B------:R-:W-:-:S06]  /*0160*/  UMOV UR7, 0x3fe45f30 ;  /* 0x3fe45f3000077882 */ /* 0x000fcc0000000000 */
[----:B------:R-:W-:Y:S01]  /*0170*/  R2UR UR9, R5 ;  /* 0x00000000050972ca */ /* 0x000fe200000e0000 */
[C---:B------:R-:W-:Y:S01]  /*0180*/  DSETP.GE.AND P1, PT, |R6|.reuse, 2.14748364800000000000e+09, PT ;  /* 0x41e000000600742a */ /* 0x040fe20003f26200 */
[----:B------:R-:W-:Y:S01]  /*0190*/  R2UR UR8, R4 ;  /* 0x00000000040872ca */ /* 0x000fe200000e0000 */
[----:B------:R-:W-:-:S10]  /*01a0*/  DMUL R4, R6, UR6 ;  /* 0x0000000606047c28 */ /* 0x000fd40008000000 */
[----:B------:R-:W0:Y:S01]  /*01b0*/  MUFU.RCP64H R9, UR9 ;  /* 0x0000000900097d08 */ /* 0x000e220008001800 */
[----:B------:R-:W-:Y:S02]  /*01c0*/  IMAD.U32 R11, RZ, RZ, UR9 ;  /* 0x00000009ff0b7e24 */ /* 0x000fe4000f8e00ff */
[----:B------:R-:W-:-:S05]  /*01d0*/  IMAD.U32 R10, RZ, RZ, UR8 ;  /* 0x00000008ff0a7e24 */ /* 0x000fca000f8e00ff */
[----:B------:R-:W1:Y:S01]  /*01e0*/  F2I.F64 R4, R4 ;  /* 0x0000000400047311 */ /* 0x000e620000301100 */
[----:B0-----:R-:W-:Y:S01]  /*01f0*/  DFMA R10, R8, -R10, 1 ;  /* 0x3ff00000080a742b */ /* 0x001fe2000000080a */
[----:B-1----:R-:W-:-:S07]  /*0200*/  R2UR UR7, R4 ;  /* 0x00000000040772ca */ /* 0x002fce00000e0000 */
[----:B------:R-:W-:-:S08]  /*0210*/  DFMA R10, R10, R10, R10 ;  /* 0x0000000a0a0a722b */ /* 0x000fd0000000000a */
[----:B------:R-:W-:Y:S01]  /*0220*/  DFMA R10, R8, R10, R8 ;  /* 0x0000000a080a722b */ /* 0x000fe20000000008 */
[----:B------:R-:W-:Y:S01]  /*0230*/  IMAD.U32 R8, RZ, RZ, UR8 ;  /* 0x00000008ff087e24 */ /* 0x000fe2000f8e00ff */
[----:B------:R-:W0:Y:S01]  /*0240*/  I2F.F64 R32, UR7 ;  /* 0x0000000700207d12 */ /* 0x000e220008201c00 */
[----:B------:R-:W-:-:S06]  /*0250*/  IMAD.U32 R9, RZ, RZ, UR9 ;  /* 0x00000009ff097e24 */ /* 0x000fcc000f8e00ff */
[----:B------:R-:W-:-:S08]  /*0260*/  DFMA R8, R10, -R8, 1 ;  /* 0x3ff000000a08742b */ /* 0x000fd00000000808 */
[----:B------:R-:W-:Y:S01]  /*0270*/  DFMA R8, R10, R8, R10 ;  /* 0x000000080a08722b */ /* 0x000fe2000000000a */
[----:B------:R-:W-:Y:S02]  /*0280*/  IMAD.MOV.U32 R10, RZ, RZ, 0x47ae147b ;  /* 0x47ae147bff0a7424 */ /* 0x000fe400078e00ff */
[----:B------:R-:W-:-:S05]  /*0290*/  IMAD.MOV.U32 R11, RZ, RZ, 0x3f747ae1 ;  /* 0x3f747ae1ff0b7424 */ /* 0x000fca00078e00ff */
[----:B------:R-:W-:Y:S01]  /*02a0*/  DMUL R18, R8, UR10 ;  /* 0x0000000a08127c28 */ /* 0x000fe20008000000 */
[----:B------:R-:W-:Y:S01]  /*02b0*/  UMOV UR10, 0x54442d18 ;  /* 0x54442d18000a7882 */ /* 0x000fe20000000000 */
[----:B------:R-:W-:Y:S02]  /*02c0*/  UMOV UR11, 0x3ff921fb ;  /* 0x3ff921fb000b7882 */ /* 0x000fe40000000000 */
[----:B0-----:R-:W-:Y:S01]  /*02d0*/  DFMA R4, R32, -UR10, R6 ;  /* 0x8000000a20047c2b */ /* 0x001fe20008000006 */
[----:B------:R-:W-:Y:S01]  /*02e0*/  UMOV UR10, 0x33145c00 ;  /* 0x33145c00000a7882 */ /* 0x000fe20000000000 */
[----:B------:R-:W-:Y:S02]  /*02f0*/  UMOV UR11, 0x3c91a626 ;  /* 0x3c91a626000b7882 */ /* 0x000fe40000000000 */
[----:B------:R-:W-:-:S04]  /*0300*/  DFMA R10, R18, -UR8, R10 ;  /* 0x80000008120a7c2b */ /* 0x000fc8000800000a */
[----:B------:R-:W-:Y:S01]  /*0310*/  DFMA R4, R32, -UR10, R4 ;  /* 0x8000000a20047c2b */ /* 0x000fe20008000004 */
[----:B------:R-:W-:Y:S01]  /*0320*/  UMOV UR10, 0x252049c0 ;  /* 0x252049c0000a7882 */ /* 0x000fe20000000000 */
[----:B------:R-:W-:Y:S02]  /*0330*/  UMOV UR11, 0x397b839a ;  /* 0x397b839a000b7882 */ /* 0x000fe40000000000 */
[----:B------:R-:W-:-:S04]  /*0340*/  DFMA R18, R8, R10, R18 ;  /* 0x0000000a0812722b */ /* 0x000fc80000000012 */
[----:B------:R-:W-:-:S06]  /*0350*/  DFMA R32, R32, -UR10, R4 ;  /* 0x8000000a20207c2b */ /* 0x000fcc0008000004 */
[----:B------:R-:W-:-:S05]  /*0360*/  FFMA R8, RZ, UR9, R19 ;  /* 0x00000009ff087c23 */ /* 0x000fca0008000013 */
[----:B------:R-:W-:-:S13]  /*0370*/  FSETP.GT.AND P0, PT, |R8|, 1.469367938527859385e-39, PT ;  /* 0x001000000800780b */ /* 0x000fda0003f04200 */
[----:B------:R-:W-:Y:S05]  /*0380*/  @P0 BRA `(.L_x_90) ;  /* 0x00000000002c0947 */ /* 0x000fea0003800000 */
[----:B------:R-:W-:Y:S01]  /*0390*/  IMAD.U32 R5, RZ, RZ, UR9 ;  /* 0x00000009ff057e24 */ /* 0x000fe2000f8e00ff */
[----:B------:R-:W-:Y:S01]  /*03a0*/  MOV R20, 0x420 ;  /* 0x0000042000147802 */ /* 0x000fe20000000f00 */
[----:B------:R-:W-:Y:S02]  /*03b0*/  IMAD.U32 R25, RZ, RZ, UR9 ;  /* 0x00000009ff197e24 */ /* 0x000fe4000f8e00ff */
[----:B------:R-:W-:Y:S02]  /*03c0*/  IMAD.U32 R24, RZ, RZ, UR8 ;  /* 0x00000008ff187e24 */ /* 0x000fe4000f8e00ff */
[----:B------:R-:W-:Y:S02]  /*03d0*/  IMAD.U32 R4, RZ, RZ, UR8 ;  /* 0x00000008ff047e24 */ /* 0x000fe4000f8e00ff */
[----:B------:R-:W-:Y:S02]  /*03e0*/  IMAD.MOV.U32 R22, RZ, RZ, 0x47ae147b ;  /* 0x47ae147bff167424 */ /* 0x000fe400078e00ff */
[----:B------:R-:W-:-:S02]  /*03f0*/  IMAD.MOV.U32 R25, RZ, RZ, R5 ;  /* 0x000000ffff197224 */ /* 0x000fc400078e0005 */
[----:B------:R-:W-:-:S07]  /*0400*/  IMAD.MOV.U32 R23, RZ, RZ, 0x3f747ae1 ;  /* 0x3f747ae1ff177424 */ /* 0x000fce00078e00ff */
[----:B------:R-:W-:Y:S05]  /*0410*/  CALL.REL.NOINC `($__internal_4_$__cuda_sm20_div_rn_f64_full) ;  /* 0x0000004400947944 */ /* 0x000fea0003c00000 */
[----:B------:R-:W-:Y:S02]  /*0420*/  IMAD.MOV.U32 R18, RZ, RZ, R44 ;  /* 0x000000ffff127224 */ /* 0x000fe400078e002c */
[----:B------:R-:W-:-:S07]  /*0430*/  IMAD.MOV.U32 R19, RZ, RZ, R45 ;  /* 0x000000ffff137224 */ /* 0x000fce00078e002d */
.L_x_90:
[----:B------:R-:W0:Y:S01]  /*0440*/  LDCU.64 UR12, c[0x0][0x3d0] ;  /* 0x00007a00ff0c77ac */ /* 0x000e220008000a00 */
[----:B------:R-:W-:Y:S02]  /*0450*/  IMAD.MOV.U32 R8, RZ, RZ, 0x47ae147b ;  /* 0x47ae147bff087424 */ /* 0x000fe400078e00ff */
[----:B------:R-:W-:Y:S02]  /*0460*/  IMAD.MOV.U32 R9, RZ, RZ, 0x3f747ae1 ;  /* 0x3f747ae1ff097424 */ /* 0x000fe400078e00ff */
[----:B------:R-:W-:Y:S02]  /*0470*/  IMAD.MOV.U32 R10, RZ, RZ, 0x54442d18 ;  /* 0x54442d18ff0a7424 */ /* 0x000fe400078e00ff */
[----:B------:R-:W-:Y:S02]  /*0480*/  IMAD.MOV.U32 R11, RZ, RZ, 0x400921fb ;  /* 0x400921fbff0b7424 */ /* 0x000fe400078e00ff */
[----:B0-----:R-:W-:-:S10]  /*0490*/  DFMA R2, R2, UR12, R8 ;  /* 0x0000000c02027c2b */ /* 0x001fd40008000008 */
[----:B------:R-:W-:Y:S02]  /*04a0*/  R2UR UR11, R3 ;  /* 0x00000000030b72ca */ /* 0x000fe400000e0000 */
[----:B------:R-:W-:Y:S01]  /*04b0*/  R2UR UR10, R2 ;  /* 0x00000000020a72ca */ /* 0x000fe200000e0000 */
[----:B------:R-:W-:-:S10]  /*04c0*/  IMAD.MOV.U32 R2, RZ, RZ, 0x1 ;  /* 0x00000001ff027424 */ /* 0x000fd400078e00ff */
[----:B------:R-:W0:Y:S01]  /*04d0*/  MUFU.RCP64H R3, UR11 ;  /* 0x0000000b00037d08 */ /* 0x000e220008001800 */
[----:B------:R-:W-:Y:S02]  /*04e0*/  IMAD.U32 R5, RZ, RZ, UR11 ;  /* 0x0000000bff057e24 */ /* 0x000fe4000f8e00ff */
[----:B------:R-:W-:-:S06]  /*04f0*/  IMAD.U32 R4, RZ, RZ, UR10 ;  /* 0x0000000aff047e24 */ /* 0x000fcc000f8e00ff */
[----:B0-----:R-:W-:-:S08]  /*0500*/  DFMA R4, R2, -R4, 1 ;  /* 0x3ff000000204742b */ /* 0x001fd00000000804 */
[----:B------:R-:W-:-:S08]  /*0510*/  DFMA R4, R4, R4, R4 ;  /* 0x000000040404722b */ /* 0x000fd00000000004 */
[----:B------:R-:W-:Y:S01]  /*0520*/  DFMA R4, R2, R4, R2 ;  /* 0x000000040204722b */ /* 0x000fe20000000002 */
[----:B------:R-:W-:Y:S02]  /*0530*/  IMAD.U32 R2, RZ, RZ, UR10 ;  /* 0x0000000aff027e24 */ /* 0x000fe4000f8e00ff */
[----:B------:R-:W-:-:S06]  /*0540*/  IMAD.U32 R3, RZ, RZ, UR11 ;  /* 0x0000000bff037e24 */ /* 0x000fcc000f8e00ff */
[----:B------:R-:W-:-:S08]  /*0550*/  DFMA R2, R4, -R2, 1 ;  /* 0x3ff000000402742b */ /* 0x000fd00000000802 */
[----:B------:R-:W-:-:S08]  /*0560*/  DFMA R2, R4, R2, R4 ;  /* 0x000000020402722b */ /* 0x000fd00000000004 */
[----:B------:R-:W-:-:S08]  /*0570*/  DMUL R4, R2, R8 ;  /* 0x0000000802047228 */ /* 0x000fd00000000000 */
[----:B------:R-:W-:-:S08]  /*0580*/  DFMA R8, R4, -UR10, R8 ;  /* 0x8000000a04087c2b */ /* 0x000fd00008000008 */
[----:B------:R-:W-:Y:S02]  /*0590*/  DFMA R2, R2, R8, R4 ;  /* 0x000000080202722b */ /* 0x000fe40000000004 */
[----:B------:R-:W-:-:S08]  /*05a0*/  DMUL R4, R10, UR12 ;  /* 0x0000000c0a047c28 */ /* 0x000fd00008000000 */
[----:B------:R-:W-:Y:S01]  /*05b0*/  FFMA R8, RZ, UR11, R3 ;  /* 0x0000000bff087c23 */ /* 0x000fe20008000003 */
[----:B------:R-:W-:-:S04]  /*05c0*/  DSETP.GE.AND P0, PT, |R4|, 2.14748364800000000000e+09, PT ;  /* 0x41e000000400742a */ /* 0x000fc80003f06200 */
        /* <DEDUP_REMOVED lines=11> */
[----:B------:R-:W-:Y:S01]  /*0680*/  MOV R2, R44 ;  /* 0x0000002c00027202 */ /* 0x000fe20000000f00 */
[----:B------:R-:W-:-:S07]  /*0690*/  IMAD.MOV.U32 R3, RZ, RZ, R45 ;  /* 0x000000ffff037224 */ /* 0x000fce00078e002d */
.L_x_91:
[----:B------:R-:W0:Y:S01]  /*06a0*/  LDC.64 R8, c[0x0][0x3d0] ;  /* 0x0000f400ff087b82 */ /* 0x000e220000000a00 */
[----:B------:R-:W-:Y:S01]  /*06b0*/  UMOV UR14, 0x54442d18 ;  /* 0x54442d18000e7882 */ /* 0x000fe20000000000 */
[----:B------:R-:W-:Y:S01]  /*06c0*/  UMOV UR15, 0x400921fb ;  /* 0x400921fb000f7882 */ /* 0x000fe20000000000 */
[----:B------:R-:W-:Y:S01]  /*06d0*/  IMAD.MOV.U32 R20, RZ, RZ, 0x6dc9c883 ;  /* 0x6dc9c883ff147424 */ /* 0x000fe200078e00ff */
[----:B------:R-:W-:Y:S01]  /*06e0*/  UMOV UR18, 0x33145c00 ;  /* 0x33145c0000127882 */ /* 0x000fe20000000000 */
[----:B------:R-:W-:Y:S01]  /*06f0*/  IMAD.MOV.U32 R21, RZ, RZ, 0x3fe45f30 ;  /* 0x3fe45f30ff157424 */ /* 0x000fe200078e00ff */
[----:B------:R-:W-:Y:S01]  /*0700*/  UMOV UR19, 0x3c91a626 ;  /* 0x3c91a62600137882 */ /* 0x000fe20000000000 */
[----:B------:R-:W1:Y:S01]  /*0710*/  LDCU UR5, c[0x0][0x370] ;  /* 0x00006e00ff0577ac */ /* 0x000e620008000800 */
[----:B------:R-:W2:Y:S01]  /*0720*/  LDC.64 R12, c[0x0][0x3d8] ;  /* 0x0000f600ff0c7b82 */ /* 0x000ea20000000a00 */
[----:B------:R-:W-:Y:S01]  /*0730*/  DSETP.EQ.OR P1, PT, |R6|, +INF , !P1 ;  /* 0x7ff000000600742a */ /* 0x000fe20004f22600 */
[----:B------:R-:W-:Y:S01]  /*0740*/  BSSY.RECONVERGENT B0, `(.L_x_92) ;  /* 0x0000431000007945 */ /* 0x000fe20003800200 */
[----:B------:R-:W3:Y:S01]  /*0750*/  LDCU UR6, c[0x0][0x3e4] ;  /* 0x00007c80ff0677ac */ /* 0x000ee20008000800 */
[----:B------:R-:W-:Y:S01]  /*0760*/  DSETP.EQ.OR P0, PT, |R4|, +INF , !P0 ;  /* 0x7ff000000400742a */ /* 0x000fe20004702600 */
[----:B------:R-:W-:-:S03]  /*0770*/  UMOV UR20, 0x252049c0 ;  /* 0x252049c000147882 */ /* 0x000fc60000000000 */
[----:B------:R-:W4:Y:S01]  /*0780*/  LDC.64 R16, c[0x0][0x3f0] ;  /* 0x0000fc00ff107b82 */ /* 0x000f220000000a00 */
[----:B------:R-:W-:Y:S01]  /*0790*/  UMOV UR21, 0x397b839a ;  /* 0x397b839a00157882 */ /* 0x000fe20000000000 */
[----:B------:R-:W0:Y:S01]  /*07a0*/  LDCU UR23, c[0x0][0x3e4] ;  /* 0x00007c80ff1777ac */ /* 0x000e220008000800 */
[----:B------:R-:W0:Y:S02]  /*07b0*/  LDCU.64 UR16, c[0x0][0x3d8] ;  /* 0x00007b00ff1077ac */ /* 0x000e240008000a00 */
[----:B0-----:R-:W-:-:S03]  /*07c0*/  DMUL R10, R8, UR14 ;  /* 0x0000000e080a7c28 */ /* 0x001fc60008000000 */
[----:B------:R-:W4:Y:S01]  /*07d0*/  LDC.64 R14, c[0x0][0x3f8] ;  /* 0x0000fe00ff0e7b82 */ /* 0x000f220000000a00 */
[----:B-1----:R-:W-:Y:S01]  /*07e0*/  UIMAD UR4, UR4, UR5, URZ ;  /* 0x00000005040472a4 */ /* 0x002fe2000f8e02ff */
[----:B------:R-:W0:Y:S01]  /*07f0*/  LDCU UR24, c[0x0][0x3cc] ;  /* 0x00007980ff1877ac */ /* 0x000e220008000800 */
[----:B--2---:R-:W-:Y:S01]  /*0800*/  DADD R12, R8, -R12 ;  /* 0x00000000080c7229 */ /* 0x004fe2000000080c */
[----:B------:R-:W1:Y:S03]  /*0810*/  LDCU UR25, c[0x0][0x3e8] ;  /* 0x00007d00ff1977ac */ /* 0x000e660008000800 */
[----:B------:R-:W-:Y:S01]  /*0820*/  R2UR UR12, R10 ;  /* 0x000000000a0c72ca */ /* 0x000fe200000e0000 */
[----:B------:R-:W-:Y:S01]  /*0830*/  IMAD.MOV.U32 R8, RZ, RZ, 0x54442d18 ;  /* 0x54442d18ff087424 */ /* 0x000fe200078e00ff */
[----:B------:R-:W-:Y:S01]  /*0840*/  R2UR UR13, R11 ;  /* 0x000000000b0d72ca */ /* 0x000fe200000e0000 */
[----:B------:R-:W-:Y:S01]  /*0850*/  IMAD.MOV.U32 R9, RZ, RZ, 0x3ff921fb ;  /* 0x3ff921fbff097424 */ /* 0x000fe200078e00ff */
[----:B---3--:R-:W-:Y:S01]  /*0860*/  UIADD3 UR5, UPT, UPT, UR6, -0x1, URZ ;  /* 0xffffffff06057890 */ /* 0x008fe2000fffe0ff */
[----:B------:R-:W-:Y:S01]  /*0870*/  VOTEU.ANY UP0, P1 ;  /* 0x0000000000ff7886 */ /* 0x000fe20000800100 */
[----:B------:R-:W-:-:S09]  /*0880*/  VOTEU.ANY UP1, P0 ;  /* 0x0000000000ff7886 */ /* 0x000fd20000020100 */
[----:B------:R-:W-:Y:S02]  /*0890*/  DMUL R20, R20, UR12 ;  /* 0x0000000c14147c28 */ /* 0x000fe40008000000 */
[----:B----4-:R-:W-:-:S08]  /*08a0*/  DMUL R6, R16, -R14 ;  /* 0x8000000e10067228 */ /* 0x010fd00000000000 */
[----:B------:R-:W2:Y:S02]  /*08b0*/  F2I.F64 R20, R20 ;  /* 0x0000001400147311 */ /* 0x000ea40000301100 */
[----:B--2---:R-:W-:Y:S01]  /*08c0*/  R2UR UR22, R20 ;  /* 0x00000000141672ca */ /* 0x004fe200000e0000 */
[----:B------:R-:W-:Y:S01]  /*08d0*/  DMUL R20, R12, UR14 ;  /* 0x0000000e0c147c28 */ /* 0x000fe20008000000 */
[----:B------:R-:W2:Y:S11]  /*08e0*/  LDCU.64 UR14, c[0x0][0x358] ;  /* 0x00006b00ff0e77ac */ /* 0x000eb60008000a00 */
[----:B------:R-:W3:Y:S02]  /*08f0*/  I2F.F64 R10, UR22 ;  /* 0x00000016000a7d12 */ /* 0x000ee40008201c00 */
[----:B---3--:R-:W-:-:S08]  /*0900*/  DFMA R8, R10, -R8, UR12 ;  /* 0x0000000c0a087e2b */ /* 0x008fd00008000808 */
[----:B------:R-:W-:Y:S01]  /*0910*/  DFMA R12, R10, -UR18, R8 ;  /* 0x800000120a0c7c2b */ /* 0x000fe20008000008 */
[----:B------:R-:W-:Y:S01]  /*0920*/  R2UR UR18, R20 ;  /* 0x00000000141272ca */ /* 0x000fe200000e0000 */
[----:B------:R-:W-:Y:S01]  /*0930*/  DADD R8, R16, R16 ;  /* 0x0000000010087229 */ /* 0x000fe20000000010 */
[----:B------:R-:W-:-:S05]  /*0940*/  R2UR UR19, R21 ;  /* 0x00000000151372ca */ /* 0x000fca00000e0000 */
[----:B------:R-:W-:Y:S01]  /*0950*/  DFMA R4, R10, -UR20, R12 ;  /* 0x800000140a047c2b */ /* 0x000fe2000800000c */
[----:B------:R-:W3:Y:S01]  /*0960*/  LDCU.64 UR20, c[0x4][0x8] ;  /* 0x01000100ff1477ac */ /* 0x000ee20008000a00 */
[----:B------:R-:W-:Y:S02]  /*0970*/  DFMA R8, R8, R14, 1 ;  /* 0x3ff000000808742b */ /* 0x000fe4000000000e */
[----:B------:R-:W-:-:S04]  /*0980*/  DMUL R10, RZ, UR12 ;  /* 0x0000000cff0a7c28 */ /* 0x000fc80008000000 */
[----:B012---:R-:W-:-:S11]  /*0990*/  DMUL R12, RZ, UR18 ;  /* 0x00000012ff0c7c28 */ /* 0x007fd60008000000 */
.L_x_150:
[----:B0-----:R-:W0:Y:S01]  /*09a0*/  LDC R21, c[0x0][0x3e4] ;  /* 0x0000f900ff157b82 */ /* 0x001e220000000800 */
[----:B------:R-:W-:Y:S01]  /*09b0*/  IABS R22, R0 ;  /* 0x0000000000167213 */ /* 0x000fe20000000000 */
[----:B------:R-:W-:Y:S01]  /*09c0*/  UMOV UR26, 0x54442d18 ;  /* 0x54442d18001a7882 */ /* 0x000fe20000000000 */
[----:B------:R-:W-:Y:S01]  /*09d0*/  UMOV UR27, 0x3ff921fb ;  /* 0x3ff921fb001b7882 */ /* 0x000fe20000000000 */
[----:B------:R-:W-:Y:S01]  /*09e0*/  BSSY.RECONVERGENT B1, `(.L_x_93) ;  /* 0x000003f000017945 */ /* 0x000fe20003800200 */
[----:B0-----:R-:W-:-:S04]  /*09f0*/  IABS R20, R21 ;  /* 0x0000001500147213 */ /* 0x001fc80000000000 */
[----:B------:R-:W0:Y:S08]  /*0a00*/  I2F.RP R16, R20 ;  /* 0x0000001400107306 */ /* 0x000e300000209400 */
[----:B0-----:R-:W0:Y:S02]  /*0a10*/  MUFU.RCP R16, R16 ;  /* 0x0000001000107308 */ /* 0x001e240000001000 */
[----:B0-----:R-:W-:-:S06]  /*0a20*/  VIADD R14, R16, 0xffffffe ;  /* 0x0ffffffe100e7836 */ /* 0x001fcc0000000000 */
[----:B------:R0:W1:Y:S02]  /*0a30*/  F2I.FTZ.U32.TRUNC.NTZ R15, R14 ;  /* 0x0000000e000f7305 */ /* 0x000064000021f000 */
[----:B0-----:R-:W-:Y:S02]  /*0a40*/  IMAD.MOV.U32 R14, RZ, RZ, RZ ;  /* 0x000000ffff0e7224 */ /* 0x001fe400078e00ff */
[----:B-1----:R-:W-:-:S04]  /*0a50*/  IMAD.MOV R17, RZ, RZ, -R15 ;  /* 0x000000ffff117224 */ /* 0x002fc800078e0a0f */
[----:B------:R-:W-:-:S04]  /*0a60*/  IMAD R17, R17, R20, RZ ;  /* 0x0000001411117224 */ /* 0x000fc800078e02ff */
[----:B------:R-:W-:Y:S01]  /*0a70*/  IMAD.HI.U32 R15, R15, R17, R14 ;  /* 0x000000110f0f7227 */ /* 0x000fe200078e000e */
[----:B------:R-:W-:-:S03]  /*0a80*/  LOP3.LUT R14, R0, R21, RZ, 0x3c, !PT ;  /* 0x00000015000e7212 */ /* 0x000fc600078e3cff */
[----:B------:R-:W-:Y:S01]  /*0a90*/  IMAD.MOV.U32 R17, RZ, RZ, R22 ;  /* 0x000000ffff117224 */ /* 0x000fe200078e0016 */
[----:B------:R-:W-:-:S03]  /*0aa0*/  ISETP.GE.AND P2, PT, R14, RZ, PT ;  /* 0x000000ff0e00720c */ /* 0x000fc60003f46270 */
[----:B------:R-:W-:-:S04]  /*0ab0*/  IMAD.HI.U32 R40, R15, R17, RZ ;  /* 0x000000110f287227 */ /* 0x000fc800078e00ff */
[----:B------:R-:W-:-:S04]  /*0ac0*/  IMAD.MOV R15, RZ, RZ, -R40 ;  /* 0x000000ffff0f7224 */ /* 0x000fc800078e0a28 */
[C---:B------:R-:W-:Y:S02]  /*0ad0*/  IMAD R15, R20.reuse, R15, R17 ;  /* 0x0000000f140f7224 */ /* 0x040fe400078e0211 */
[----:B------:R-:W0:Y:S03]  /*0ae0*/  LDC.64 R16, c[0x0][0x3c8] ;  /* 0x0000f200ff107b82 */ /* 0x000e260000000a00 */
[----:B------:R-:W-:-:S13]  /*0af0*/  ISETP.GT.U32.AND P1, PT, R20, R15, PT ;  /* 0x0000000f1400720c */ /* 0x000fda0003f24070 */
[----:B------:R-:W-:Y:S02]  /*0b00*/  @!P1 IMAD.IADD R15, R15, 0x1, -R20 ;  /* 0x000000010f0f9824 */ /* 0x000fe400078e0a14 */
[----:B------:R-:W-:Y:S01]  /*0b10*/  @!P1 VIADD R40, R40, 0x1 ;  /* 0x0000000128289836 */ /* 0x000fe20000000000 */
[----:B------:R-:W-:Y:S02]  /*0b20*/  ISETP.NE.AND P1, PT, R21, RZ, PT ;  /* 0x000000ff1500720c */ /* 0x000fe40003f25270 */
[----:B------:R-:W-:-:S13]  /*0b30*/  ISETP.GE.U32.AND P0, PT, R15, R20, PT ;  /* 0x000000140f00720c */ /* 0x000fda0003f06070 */
[----:B------:R-:W-:-:S04]  /*0b40*/  @P0 VIADD R40, R40, 0x1 ;  /* 0x0000000128280836 */ /* 0x000fc80000000000 */
[----:B------:R-:W-:Y:S01]  /*0b50*/  @!P2 IMAD.MOV R40, RZ, RZ, -R40 ;  /* 0x000000ffff28a224 */ /* 0x000fe200078e0a28 */
[----:B------:R-:W-:-:S05]  /*0b60*/  @!P1 LOP3.LUT R40, RZ, R21, RZ, 0x33, !PT ;  /* 0x00000015ff289212 */ /* 0x000fca00078e33ff */
[----:B------:R-:W-:-:S04]  /*0b70*/  IMAD.MOV R15, RZ, RZ, -R40 ;  /* 0x000000ffff0f7224 */ /* 0x000fc800078e0a28 */
[----:B------:R-:W-:Y:S02]  /*0b80*/  IMAD R22, R21, R15, R0 ;  /* 0x0000000f15167224 */ /* 0x000fe400078e0200 */
[----:B------:R-:W1:Y:S02]  /*0b90*/  LDC.64 R20, c[0x0][0x3c0] ;  /* 0x0000f000ff147b82 */ /* 0x000e640000000a00 */
[----:B------:R-:W2:Y:S02]  /*0ba0*/  I2F.F64 R14, R22 ;  /* 0x00000016000e7312 */ /* 0x000ea40000201c00 */
[----:B--2---:R-:W-:-:S08]  /*0bb0*/  DADD R14, R14, 0.5 ;  /* 0x3fe000000e0e7429 */ /* 0x004fd00000000000 */
[----:B0-----:R-:W-:Y:S01]  /*0bc0*/  DFMA R14, R14, R16, -1 ;  /* 0xbff000000e0e742b */ /* 0x001fe20000000010 */
[----:B------:R-:W0:Y:S07]  /*0bd0*/  I2F.F64 R16, R40 ;  /* 0x0000002800107312 */ /* 0x000e2e0000201c00 */
[----:B------:R-:W-:-:S08]  /*0be0*/  DMUL R34, R14, UR26 ;  /* 0x0000001a0e227c28 */ /* 0x000fd00008000000 */
[----:B------:R-:W-:Y:S02]  /*0bf0*/  DSETP.NEU.AND P0, PT, |R34|, +INF , PT ;  /* 0x7ff000002200742a */ /* 0x000fe40003f0d200 */
[----:B0-----:R-:W-:-:S08]  /*0c00*/  DADD R16, R16, 0.5 ;  /* 0x3fe0000010107429 */ /* 0x001fd00000000000 */
[----:B-1----:R-:W-:-:S04]  /*0c10*/  DFMA R16, R16, R20, -1 ;  /* 0xbff000001010742b */ /* 0x002fc80000000014 */
[----:B------:R-:W-:Y:S01]  /*0c20*/  @!P0 DMUL R50, RZ, R34 ;  /* 0x00000022ff328228 */ /* 0x000fe20000000000 */
[----:B------:R-:W-:Y:S01]  /*0c30*/  @!P0 IMAD.MOV.U32 R36, RZ, RZ, 0x1 ;  /* 0x00000001ff248424 */ /* 0x000fe200078e00ff */
[----:B------:R-:W-:Y:S09]  /*0c40*/  @!P0 BRA `(.L_x_94) ;  /* 0x0000000000608947 */ /* 0x000ff20003800000 */
[----:B------:R-:W-:Y:S01]  /*0c50*/  UMOV UR26, 0x6dc9c883 ;  /* 0x6dc9c883001a7882 */ /* 0x000fe20000000000 */
[----:B------:R-:W-:Y:S01]  /*0c60*/  UMOV UR27, 0x3fe45f30 ;  /* 0x3fe45f30001b7882 */ /* 0x000fe20000000000 */
[C---:B------:R-:W-:Y:S01]  /*0c70*/  DSETP.GE.AND P0, PT, |R34|.reuse, 2.14748364800000000000e+09, PT ;  /* 0x41e000002200742a */ /* 0x040fe20003f06200 */
[----:B------:R-:W-:Y:S01]  /*0c80*/  BSSY.RECONVERGENT B4, `(.L_x_95) ;  /* 0x0000013000047945 */ /* 0x000fe20003800200 */
[----:B------:R-:W-:Y:S01]  /*0c90*/  DMUL R20, R34, UR26 ;  /* 0x0000001a22147c28 */ /* 0x000fe20008000000 */
[----:B------:R-:W-:Y:S01]  /*0ca0*/  UMOV UR26, 0x54442d18 ;  /* 0x54442d18001a7882 */ /* 0x000fe20000000000 */
[----:B------:R-:W-:-:S08]  /*0cb0*/  UMOV UR27, 0x3ff921fb ;  /* 0x3ff921fb001b7882 */ /* 0x000fd00000000000 */
[----:B------:R-:W0:Y:S08]  /*0cc0*/  F2I.F64 R20, R20 ;  /* 0x0000001400147311 */ /* 0x000e300000301100 */
[----:B0-----:R-:W0:Y:S02]  /*0cd0*/  I2F.F64 R50, R20 ;  /* 0x0000001400327312 */ /* 0x001e240000201c00 */
[----:B0-----:R-:W-:Y:S01]  /*0ce0*/  DFMA R22, R50, -UR26, R34 ;  /* 0x8000001a32167c2b */ /* 0x001fe20008000022 */
[----:B------:R-:W-:Y:S01]  /*0cf0*/  UMOV UR26, 0x33145c00 ;  /* 0x33145c00001a7882 */ /* 0x000fe20000000000 */
[----:B------:R-:W-:-:S06]  /*0d00*/  UMOV UR27, 0x3c91a626 ;  /* 0x3c91a626001b7882 */ /* 0x000fcc0000000000 */
[----:B------:R-:W-:Y:S01]  /*0d10*/  DFMA R22, R50, -UR26, R22 ;  /* 0x8000001a32167c2b */ /* 0x000fe20008000016 */
[----:B------:R-:W-:Y:S01]  /*0d20*/  UMOV UR26, 0x252049c0 ;  /* 0x252049c0001a7882 */ /* 0x000fe20000000000 */
[----:B------:R-:W-:-:S06]  /*0d30*/  UMOV UR27, 0x397b839a ;  /* 0x397b839a001b7882 */ /* 0x000fcc0000000000 */
[----:B------:R-:W-:Y:S01]  /*0d40*/  DFMA R50, R50, -UR26, R22 ;  /* 0x8000001a32327c2b */ /* 0x000fe20008000016 */
[----:B------:R-:W-:Y:S10]  /*0d50*/  @!P0 BRA `(.L_x_96) ;  /* 0x0000000000148947 */ /* 0x000ff40003800000 */
[----:B------:R-:W-:Y:S01]  /*0d60*/  IMAD.MOV.U32 R21, RZ, RZ, R34 ;  /* 0x000000ffff157224 */ /* 0x000fe200078e0022 */
[----:B------:R-:W-:Y:S01]  /*0d70*/  MOV R29, 0xda0 ;  /* 0x00000da0001d7802 */ /* 0x000fe20000000f00 */
[----:B------:R-:W-:-:S07]  /*0d80*/  IMAD.MOV.U32 R28, RZ, RZ, R35 ;  /* 0x000000ffff1c7224 */ /* 0x000fce00078e0023 */
[----:B---3--:R-:W-:Y:S05]  /*0d90*/  CALL.REL.NOINC `($_Z22y_create_matrix_on_gpuPdS_S_S_S_S_S_S_ddddiiidd$__internal_trig_reduction_slowpathd) ;  /* 0x0000004c003c7944 */ /* 0x008fea0003c00000 */
[----:B------:R-:W-:-:S07]  /*0da0*/  IMAD.MOV.U32 R20, RZ, RZ, R48 ;  /* 0x000000ffff147224 */ /* 0x000fce00078e0030 */
.L_x_96:
[----:B---3--:R-:W-:Y:S05]  /*0db0*/  BSYNC.RECONVERGENT B4 ;  /* 0x0000000000047941 */ /* 0x008fea0003800200 */
.L_x_95:
[----:B------:R-:W-:-:S07]  /*0dc0*/  VIADD R36, R20, 0x1 ;  /* 0x0000000114247836 */ /* 0x000fce0000000000 */
.L_x_94:
[----:B---3--:R-:W-:Y:S05]  /*0dd0*/  BSYNC.RECONVERGENT B1 ;  /* 0x0000000000017941 */ /* 0x008fea0003800200 */
.L_x_93:
[----:B------:R-:W-:-:S05]  /*0de0*/  IMAD.SHL.U32 R20, R36, 0x40, RZ ;  /* 0x0000004024147824 */ /* 0x000fca00078e00ff */
[----:B------:R-:W-:-:S04]  /*0df0*/  LOP3.LUT R20, R20, 0x40, RZ, 0xc0, !PT ;  /* 0x0000004014147812 */ /* 0x000fc800078ec0ff */
[----:B------:R-:W-:-:S05]  /*0e00*/  IADD3 R42, P0, PT, R20, UR20, RZ ;  /* 0x00000014142a7c10 */ /* 0x000fca000ff1e0ff */
[----:B------:R-:W-:-:S05]  /*0e10*/  IMAD.X R43, RZ, RZ, UR21, P0 ;  /* 0x00000015ff2b7e24 */ /* 0x000fca00080e06ff */
[----:B------:R-:W2:Y:S04]  /*0e20*/  LDG.E.128.CONSTANT R20, desc[UR14][R42.64] ;  /* 0x0000000e2a147981 */ /* 0x000ea8000c1e9d00 */
[----:B------:R-:W3:Y:S04]  /*0e30*/  LDG.E.128.CONSTANT R24, desc[UR14][R42.64+0x10] ;  /* 0x0000100e2a187981 */ /* 0x000ee8000c1e9d00 */
[----:B------:R-:W4:Y:S01]  /*0e40*/  LDG.E.128.CONSTANT R28, desc[UR14][R42.64+0x20] ;  /* 0x0000200e2a1c7981 */ /* 0x000f22000c1e9d00 */
[----:B------:R-:W-:Y:S01]  /*0e50*/  LOP3.LUT R37, R36, 0x1, RZ, 0xc0, !PT ;  /* 0x0000000124257812 */ /* 0x000fe200078ec0ff */
[----:B------:R-:W-:Y:S01]  /*0e60*/  IMAD.MOV.U32 R44, RZ, RZ, 0x20fd8164 ;  /* 0x20fd8164ff2c7424 */ /* 0x000fe200078e00ff */
[----:B------:R-:W-:Y:S01]  /*0e70*/  DMUL R38, R50, R50 ;  /* 0x0000003232267228 */ /* 0x000fe20000000000 */
[----:B------:R-:W-:Y:S01]  /*0e80*/  UMOV UR26, 0x54442d18 ;  /* 0x54442d18001a7882 */ /* 0x000fe20000000000 */
[----:B------:R-:W-:Y:S01]  /*0e90*/  ISETP.NE.U32.AND P0, PT, R37, 0x1, PT ;  /* 0x000000012500780c */ /* 0x000fe20003f05070 */
[----:B------:R-:W-:Y:S01]  /*0ea0*/  IMAD.MOV.U32 R37, RZ, RZ, 0x3da8ff83 ;  /* 0x3da8ff83ff257424 */ /* 0x000fe200078e00ff */
[----:B------:R-:W-:Y:S01]  /*0eb0*/  UMOV UR27, 0x3ff921fb ;  /* 0x3ff921fb001b7882 */ /* 0x000fe20000000000 */
[----:B------:R-:W-:Y:S01]  /*0ec0*/  BSSY.RECONVERGENT B1, `(.L_x_97) ;  /* 0x000002b000017945 */ /* 0x000fe20003800200 */
[----:B------:R-:W-:-:S02]  /*0ed0*/  FSEL R44, R44, -8.06006814911005101289e+34, !P0 ;  /* 0xf9785eba2c2c7808 */ /* 0x000fc40004000000 */
[----:B------:R-:W-:-:S06]  /*0ee0*/  FSEL R45, -R37, 0.11223486810922622681, !P0 ;  /* 0x3de5db65252d7808 */ /* 0x000fcc0004000100 */
[----:B--2---:R-:W-:-:S08]  /*0ef0*/  DFMA R20, R38, R44, R20 ;  /* 0x0000002c2614722b */ /* 0x004fd00000000014 */
[----:B------:R-:W-:-:S08]  /*0f00*/  DFMA R20, R38, R20, R22 ;  /* 0x000000142614722b */ /* 0x000fd00000000016 */
[----:B---3--:R-:W-:-:S08]  /*0f10*/  DFMA R20, R38, R20, R24 ;  /* 0x000000142614722b */ /* 0x008fd00000000018 */
[----:B------:R-:W-:-:S08]  /*0f20*/  DFMA R20, R38, R20, R26 ;  /* 0x000000142614722b */ /* 0x000fd0000000001a */
[----:B----4-:R-:W-:-:S08]  /*0f30*/  DFMA R20, R38, R20, R28 ;  /* 0x000000142614722b */ /* 0x010fd0000000001c */
[----:B------:R-:W-:-:S08]  /*0f40*/  DFMA R20, R38, R20, R30 ;  /* 0x000000142614722b */ /* 0x000fd0000000001e */
[----:B------:R-:W-:Y:S02]  /*0f50*/  DFMA R50, R20, R50, R50 ;  /* 0x000000321432722b */ /* 0x000fe40000000032 */
[----:B------:R-:W-:Y:S02]  /*0f60*/  DFMA R20, R38, R20, 1 ;  /* 0x3ff000002614742b */ /* 0x000fe40000000014 */
[----:B------:R-:W-:-:S08]  /*0f70*/  DMUL R38, R16, UR26 ;  /* 0x0000001a10267c28 */ /* 0x000fd00008000000 */
[----:B------:R-:W-:Y:S01]  /*0f80*/  DSETP.NEU.AND P1, PT, |R38|, +INF , PT ;  /* 0x7ff000002600742a */ /* 0x000fe20003f2d200 */
[----:B------:R-:W-:Y:S02]  /*0f90*/  FSEL R22, R20, R50, !P0 ;  /* 0x0000003214167208 */ /* 0x000fe40004000000 */
[----:B------:R-:W-:Y:S02]  /*0fa0*/  FSEL R23, R21, R51, !P0 ;  /* 0x0000003315177208 */ /* 0x000fe40004000000 */
[----:B------:R-:W-:-:S04]  /*0fb0*/  LOP3.LUT P0, RZ, R36, 0x2, RZ, 0xc0, !PT ;  /* 0x0000000224ff7812 */ /* 0x000fc8000780c0ff */
[----:B------:R-:W-:-:S05]  /*0fc0*/  DADD R20, RZ, -R22 ;  /* 0x00000000ff147229 */ /* 0x000fca0000000816 */
[----:B------:R-:W-:Y:S01]  /*0fd0*/  @!P1 DMUL R50, RZ, R38 ;  /* 0x00000026ff329228 */ /* 0x000fe20000000000 */
[----:B------:R-:W-:-:S04]  /*0fe0*/  @!P1 IMAD.MOV.U32 R41, RZ, RZ, RZ ;  /* 0x000000ffff299224 */ /* 0x000fc800078e00ff */
[----:B------:R-:W-:Y:S02]  /*0ff0*/  FSEL R36, R22, R20, !P0 ;  /* 0x0000001416247208 */ /* 0x000fe40004000000 */
[----:B------:R-:W-:Y:S01]  /*1000*/  FSEL R37, R23, R21, !P0 ;  /* 0x0000001517257208 */ /* 0x000fe20004000000 */
[----:B------:R-:W-:Y:S06]  /*1010*/  @!P1 BRA `(.L_x_98) ;  /* 0x0000000000549947 */ /* 0x000fec0003800000 */
[----:B------:R-:W-:Y:S01]  /*1020*/  UMOV UR26, 0x6dc9c883 ;  /* 0x6dc9c883001a7882 */ /* 0x000fe20000000000 */
[----:B------:R-:W-:Y:S01]  /*1030*/  UMOV UR27, 0x3fe45f30 ;  /* 0x3fe45f30001b7882 */ /* 0x000fe20000000000 */
[C---:B------:R-:W-:Y:S02]  /*1040*/  DSETP.GE.AND P0, PT, |R38|.reuse, 2.14748364800000000000e+09, PT ;  /* 0x41e000002600742a */ /* 0x040fe40003f06200 */
[----:B------:R-:W-:Y:S01]  /*1050*/  DMUL R20, R38, UR26 ;  /* 0x0000001a26147c28 */ /* 0x000fe20008000000 */
[----:B------:R-:W-:Y:S01]  /*1060*/  UMOV UR26, 0x54442d18 ;  /* 0x54442d18001a7882 */ /* 0x000fe20000000000 */
[----:B------:R-:W-:-:S04]  /*1070*/  UMOV UR27, 0x3ff921fb ;  /* 0x3ff921fb001b7882 */ /* 0x000fc80000000000 */
        /* <DEDUP_REMOVED lines=13> */
[----:B------:R-:W-:Y:S05]  /*1150*/  CALL.REL.NOINC `($_Z22y_create_matrix_on_gpuPdS_S_S_S_S_S_S_ddddiiidd$__internal_trig_reduction_slowpathd) ;  /* 0x00000048004c7944 */ /* 0x000fea0003c00000 */
[----:B------:R-:W-:-:S07]  /*1160*/  IMAD.MOV.U32 R41, RZ, RZ, R48 ;  /* 0x000000ffff297224 */ /* 0x000fce00078e0030 */
.L_x_98:
[----:B------:R-:W-:Y:S05]  /*1170*/  BSYNC.RECONVERGENT B1 ;  /* 0x0000000000017941 */ /* 0x000fea0003800200 */
.L_x_97:
        /* <DEDUP_REMOVED lines=9> */
[----:B------:R-:W-:Y:S01]  /*1210*/  MOV R46, 0x20fd8164 ;  /* 0x20fd8164002e7802 */ /* 0x000fe20000000f00 */
[----:B------:R-:W-:Y:S01]  /*1220*/  UMOV UR26, 0x54442d18 ;  /* 0x54442d18001a7882 */ /* 0x000fe20000000000 */
[----:B------:R-:W-:Y:S01]  /*1230*/  ISETP.NE.U32.AND P0, PT, R42, 0x1, PT ;  /* 0x000000012a00780c */ /* 0x000fe20003f05070 */
[----:B------:R-:W-:Y:S01]  /*1240*/  DMUL R42, R50, R50 ;  /* 0x00000032322a7228 */ /* 0x000fe20000000000 */
[----:B------:R-:W-:Y:S01]  /*1250*/  UMOV UR27, 0x400921fb ;  /* 0x400921fb001b7882 */ /* 0x000fe20000000000 */
[----:B------:R-:W-:Y:S01]  /*1260*/  BSSY.RECONVERGENT B1, `(.L_x_99) ;  /* 0x000002d000017945 */ /* 0x000fe20003800200 */
[----:B------:R-:W-:Y:S01]  /*1270*/  FSEL R46, R46, -8.06006814911005101289e+34, !P0 ;  /* 0xf9785eba2e2e7808 */ /* 0x000fe20004000000 */
[----:B------:R-:W-:Y:S01]  /*1280*/  DMUL R36, R36, -UR26 ;  /* 0x8000001a24247c28 */ /* 0x000fe20008000000 */
[----:B------:R-:W-:-:S06]  /*1290*/  FSEL R47, -R47, 0.11223486810922622681, !P0 ;  /* 0x3de5db652f2f7808 */ /* 0x000fcc0004000100 */
[----:B--2---:R-:W-:-:S08]  /*12a0*/  DFMA R20, R42, R46, R20 ;  /* 0x0000002e2a14722b */ /* 0x004fd00000000014 */
[----:B------:R-:W-:Y:S01]  /*12b0*/  DFMA R20, R42, R20, R22 ;  /* 0x000000142a14722b */ /* 0x000fe20000000016 */
[----:B------:R-:W0:Y:S01]  /*12c0*/  MUFU.RCP64H R23, UR24 ;  /* 0x0000001800177d08 */ /* 0x000e220008001800 */
[----:B------:R-:W-:-:S06]  /*12d0*/  IMAD.MOV.U32 R22, RZ, RZ, 0x1 ;  /* 0x00000001ff167424 */ /* 0x000fcc00078e00ff */
[----:B---3--:R-:W-:-:S08]  /*12e0*/  DFMA R20, R42, R20, R24 ;  /* 0x000000142a14722b */ /* 0x008fd00000000018 */
[----:B------:R-:W-:-:S08]  /*12f0*/  DFMA R20, R42, R20, R26 ;  /* 0x000000142a14722b */ /* 0x000fd0000000001a */
[C---:B----4-:R-:W-:Y:S02]  /*1300*/  DFMA R28, R42.reuse, R20, R28 ;  /* 0x000000142a1c722b */ /* 0x050fe4000000001c */
[----:B------:R-:W0:Y:S06]  /*1310*/  LDC.64 R20, c[0x0][0x3c8] ;  /* 0x0000f200ff147b82 */ /* 0x000e2c0000000a00 */
[----:B------:R-:W-:-:S08]  /*1320*/  DFMA R28, R42, R28, R30 ;  /* 0x0000001c2a1c722b */ /* 0x000fd0000000001e */
[----:B------:R-:W-:Y:S02]  /*1330*/  DFMA R50, R28, R50, R50 ;  /* 0x000000321c32722b */ /* 0x000fe40000000032 */
[----:B------:R-:W-:Y:S02]  /*1340*/  DFMA R28, R42, R28, 1 ;  /* 0x3ff000002a1c742b */ /* 0x000fe4000000001c */
[----:B0-----:R-:W-:-:S08]  /*1350*/  DFMA R26, R22, -R20, 1 ;  /* 0x3ff00000161a742b */ /* 0x001fd00000000814 */
[----:B------:R-:W-:Y:S02]  /*1360*/  FSEL R28, R28, R50, !P0 ;  /* 0x000000321c1c7208 */ /* 0x000fe40004000000 */
[----:B------:R-:W-:Y:S02]  /*1370*/  FSEL R29, R29, R51, !P0 ;  /* 0x000000331d1d7208 */ /* 0x000fe40004000000 */
[----:B------:R-:W-:Y:S01]  /*1380*/  LOP3.LUT P0, RZ, R41, 0x2, RZ, 0xc0, !PT ;  /* 0x0000000229ff7812 */ /* 0x000fe2000780c0ff */
[----:B------:R-:W-:-:S03]  /*1390*/  DFMA R26, R26, R26, R26 ;  /* 0x0000001a1a1a722b */ /* 0x000fc6000000001a */
[----:B------:R-:W-:-:S05]  /*13a0*/  DADD R24, RZ, -R28 ;  /* 0x00000000ff187229 */ /* 0x000fca000000081c */
[----:B------:R-:W-:-:S05]  /*13b0*/  DFMA R26, R22, R26, R22 ;  /* 0x0000001a161a722b */ /* 0x000fca0000000016 */
[----:B------:R-:W-:Y:S02]  /*13c0*/  FSEL R24, R28, R24, !P0 ;  /* 0x000000181c187208 */ /* 0x000fe40004000000 */
[----:B------:R-:W-:Y:S01]  /*13d0*/  FSEL R25, R29, R25, !P0 ;  /* 0x000000191d197208 */ /* 0x000fe20004000000 */
[----:B------:R-:W-:-:S05]  /*13e0*/  DFMA R22, R26, -R20, 1 ;  /* 0x3ff000001a16742b */ /* 0x000fca0000000814 */
[----:B------:R-:W-:-:S03]  /*13f0*/  DMUL R36, R36, R24 ;  /* 0x0000001824247228 */ /* 0x000fc60000000000 */
[----:B------:R-:W-:-:S05]  /*1400*/  DFMA R22, R26, R22, R26 ;  /* 0x000000161a16722b */ /* 0x000fca000000001a */
[----:B------:R-:W-:-:S08]  /*1410*/  DFMA R36, R36, UR16, R14 ;  /* 0x0000001024247c2b */ /* 0x000fd0000800000e */
[----:B------:R-:W-:-:S08]  /*1420*/  DADD R26, R36, 1 ;  /* 0x3ff00000241a7429 */ /* 0x000fd00000000000 */
[----:B------:R-:W-:Y:S02]  /*1430*/  DMUL R24, R26, R22 ;  /* 0x000000161a187228 */ /* 0x000fe40000000000 */
[----:B------:R-:W-:-:S06]  /*1440*/  FSETP.GEU.AND P1, PT, |R27|, 6.5827683646048100446e-37, PT ;  /* 0x036000001b00780b */ /* 0x000fcc0003f2e200 */
[----:B------:R-:W-:-:S08]  /*1450*/  DFMA R20, R24, -R20, R26 ;  /* 0x800000141814722b */ /* 0x000fd0000000001a */
[----:B------:R-:W-:-:S10]  /*1460*/  DFMA R20, R22, R20, R24 ;  /* 0x000000141614722b */ /* 0x000fd40000000018 */
[----:B------:R-:W-:-:S05]  /*1470*/  FFMA R22, RZ, UR24, R21 ;  /* 0x00000018ff167c23 */ /* 0x000fca0008000015 */
[----:B------:R-:W-:-:S13]  /*1480*/  FSETP.GT.AND P0, PT, |R22|, 1.469367938527859385e-39, PT ;  /* 0x001000001600780b */ /* 0x000fda0003f04200 */
[----:B------:R-:W-:Y:S05]  /*1490*/  @P0 BRA P1, `(.L_x_100) ;  /* 0x0000000000240947 */ /* 0x000fea0000800000 */
[----:B------:R-:W0:Y:S01]  /*14a0*/  LDCU.64 UR26, c[0x0][0x3c8] ;  /* 0x00007900ff1a77ac */ /* 0x000e220008000a00 */
[----:B------:R-:W-:Y:S01]  /*14b0*/  IMAD.MOV.U32 R22, RZ, RZ, R26 ;  /* 0x000000ffff167224 */ /* 0x000fe200078e001a */
[----:B------:R-:W-:Y:S01]  /*14c0*/  MOV R20, 0x1510 ;  /* 0x0000151000147802 */ /* 0x000fe20000000f00 */
[----:B------:R-:W-:Y:S02]  /*14d0*/  IMAD.MOV.U32 R23, RZ, RZ, R27 ;  /* 0x000000ffff177224 */ /* 0x000fe400078e001b */
[----:B0-----:R-:W-:Y:S02]  /*14e0*/  IMAD.U32 R24, RZ, RZ, UR26 ;  /* 0x0000001aff187e24 */ /* 0x001fe4000f8e00ff */
[----:B------:R-:W-:-:S07]  /*14f0*/  IMAD.U32 R25, RZ, RZ, UR27 ;  /* 0x0000001bff197e24 */ /* 0x000fce000f8e00ff */
[----:B------:R-:W-:Y:S05]  /*1500*/  CALL.REL.NOINC `($__internal_4_$__cuda_sm20_div_rn_f64_full) ;  /* 0x0000003400587944 */ /* 0x000fea0003c00000 */
[----:B------:R-:W-:Y:S02]  /*1510*/  IMAD.MOV.U32 R20, RZ, RZ, R44 ;  /* 0x000000ffff147224 */ /* 0x000fe400078e002c */
[----:B------:R-:W-:-:S07]  /*1520*/  IMAD.MOV.U32 R21, RZ, RZ, R45 ;  /* 0x000000ffff157224 */ /* 0x000fce00078e002d */
.L_x_100:
[----:B------:R-:W-:Y:S05]  /*1530*/  BSYNC.RECONVERGENT B1 ;  /* 0x0000000000017941 */ /* 0x000fea0003800200 */
.L_x_99:
[----:B------:R-:W0:Y:S01]  /*1540*/  F2I.F64.FLOOR R41, R20 ;  /* 0x0000001400297311 */ /* 0x000e220000305100 */
[----:B------:R-:W1:Y:S01]  /*1550*/  LDC.64 R22, c[0x0][0x3c8] ;  /* 0x0000f200ff167b82 */ /* 0x000e620000000a00 */
[----:B------:R-:W-:Y:S07]  /*1560*/  BSSY.RECONVERGENT B1, `(.L_x_101) ;  /* 0x0000130000017945 */ /* 0x000fee0003800200 */
[----:B------:R-:W2:Y:S01]  /*1570*/  LDC.64 R26, c[0x0][0x3b0] ;  /* 0x0000ec00ff1a7b82 */ /* 0x000ea20000000a00 */
[----:B0-----:R-:W0:Y:S01]  /*1580*/  I2F.F64 R24, R41 ;  /* 0x0000002900187312 */ /* 0x001e220000201c00 */
[----:B------:R-:W-:-:S04]  /*1590*/  ISETP.GE.AND P0, PT, R41, UR5, PT ;  /* 0x0000000529007c0c */ /* 0x000fc8000bf06270 */
[----:B------:R-:W-:Y:S01]  /*15a0*/  ISETP.LT.OR P0, PT, R41, 0x1, P0 ;  /* 0x000000012900780c */ /* 0x000fe20000701670 */
[----:B0-----:R-:W-:-:S08]  /*15b0*/  DADD R24, R24, 0.5 ;  /* 0x3fe0000018187429 */ /* 0x001fd00000000000 */
[----:B-1----:R-:W-:-:S08]  /*15c0*/  DFMA R24, R24, R22, -1 ;  /* 0xbff000001818742b */ /* 0x002fd00000000016 */
[----:B------:R-:W-:Y:S01]  /*15d0*/  DADD R24, R36, -R24 ;  /* 0x0000000024187229 */ /* 0x000fe20000000818 */
[----:B--2---:R-:W-:Y:S01]  /*15e0*/  IMAD.WIDE R36, R0, 0x8, R26 ;  /* 0x0000000800247825 */ /* 0x004fe200078e021a */
[----:B------:R-:W-:Y:S09]  /*15f0*/  @P0 BRA `(.L_x_102) ;  /* 0x0000000000ac0947 */ /* 0x000ff20003800000 */
[----:B------:R-:W0:Y:S01]  /*1600*/  MUFU.RCP64H R21, UR24 ;  /* 0x0000001800157d08 */ /* 0x000e220008001800 */
[----:B------:R-:W-:Y:S01]  /*1610*/  IMAD.MOV.U32 R20, RZ, RZ, 0x1 ;  /* 0x00000001ff147424 */ /* 0x000fe200078e00ff */
[----:B------:R-:W-:Y:S01]  /*1620*/  FSETP.GEU.AND P1, PT, |R25|, 6.5827683646048100446e-37, PT ;  /* 0x036000001900780b */ /* 0x000fe20003f2e200 */
[----:B------:R-:W-:Y:S04]  /*1630*/  BSSY.RECONVERGENT B2, `(.L_x_103) ;  /* 0x0000015000027945 */ /* 0x000fe80003800200 */
[----:B0-----:R-:W-:-:S08]  /*1640*/  DFMA R26, R20, -R22, 1 ;  /* 0x3ff00000141a742b */ /* 0x001fd00000000816 */
[----:B------:R-:W-:-:S08]  /*1650*/  DFMA R26, R26, R26, R26 ;  /* 0x0000001a1a1a722b */ /* 0x000fd0000000001a */
[----:B------:R-:W-:-:S08]  /*1660*/  DFMA R26, R20, R26, R20 ;  /* 0x0000001a141a722b */ /* 0x000fd00000000014 */
[----:B------:R-:W-:-:S08]  /*1670*/  DFMA R20, R26, -R22, 1 ;  /* 0x3ff000001a14742b */ /* 0x000fd00000000816 */
[----:B------:R-:W-:-:S08]  /*1680*/  DFMA R26, R26, R20, R26 ;  /* 0x000000141a1a722b */ /* 0x000fd0000000001a */
[----:B------:R-:W-:-:S08]  /*1690*/  DMUL R20, R26, R24 ;  /* 0x000000181a147228 */ /* 0x000fd00000000000 */
        /* <DEDUP_REMOVED lines=14> */
.L_x_104:
[----:B------:R-:W-:Y:S05]  /*1780*/  BSYNC.RECONVERGENT B2 ;  /* 0x0000000000027941 */ /* 0x000fea0003800200 */
.L_x_103:
[----:B------:R-:W0:Y:S01]  /*1790*/  LDC.64 R22, c[0x0][0x3a8] ;  /* 0x0000ea00ff167b82 */ /* 0x000e220000000a00 */
[----:B------:R-:W-:-:S04]  /*17a0*/  IMAD R41, R40, UR23, R41 ;  /* 0x0000001728297c24 */ /* 0x000fc8000f8e0229 */
[----:B0-----:R-:W-:-:S05]  /*17b0*/  IMAD.WIDE R22, R41, 0x8, R22 ;  /* 0x0000000829167825 */ /* 0x001fca00078e0216 */
[----:B------:R-:W2:Y:S04]  /*17c0*/  LDG.E.64 R24, desc[UR14][R22.64+-0x8] ;  /* 0xfffff80e16187981 */ /* 0x000ea8000c1e1b00 */
[----:B------:R-:W3:Y:S04]  /*17d0*/  LDG.E.64 R28, desc[UR14][R22.64] ;  /* 0x0000000e161c7981 */ /* 0x000ee8000c1e1b00 */
[----:B------:R-:W4:Y:S01]  /*17e0*/  LDG.E.64 R40, desc[UR14][R22.64+0x8] ;  /* 0x0000080e16287981 */ /* 0x000f22000c1e1b00 */
[C---:B------:R-:W-:Y:S02]  /*17f0*/  DADD R26, R20.reuse, -1 ;  /* 0xbff00000141a7429 */ /* 0x040fe40000000000 */
[----:B------:R-:W-:-:S02]  /*1800*/  DADD R30, R20, 1 ;  /* 0x3ff00000141e7429 */ /* 0x000fc40000000000 */
[----:B--2---:R-:W-:-:S04]  /*1810*/  DMUL R24, R24, 0.5 ;  /* 0x3fe0000018187828 */ /* 0x004fc80000000000 */
[----:B---3--:R-:W-:-:S04]  /*1820*/  DMUL R28, R26, R28 ;  /* 0x0000001c1a1c7228 */ /* 0x008fc80000000000 */
[----:B------:R-:W-:Y:S02]  /*1830*/  DMUL R24, R24, R26 ;  /* 0x0000001a18187228 */ /* 0x000fe40000000000 */
[----:B----4-:R-:W-:Y:S02]  /*1840*/  DMUL R40, R40, 0.5 ;  /* 0x3fe0000028287828 */ /* 0x010fe40000000000 */
[----:B------:R-:W-:-:S06]  /*1850*/  DMUL R28, R28, R30 ;  /* 0x0000001e1c1c7228 */ /* 0x000fcc0000000000 */
[----:B------:R-:W-:Y:S02]  /*1860*/  DMUL R40, R30, R40 ;  /* 0x000000281e287228 */ /* 0x000fe40000000000 */
[----:B------:R-:W-:-:S08]  /*1870*/  DFMA R24, R24, R20, -R28 ;  /* 0x000000141818722b */ /* 0x000fd0000000081c */
[----:B------:R-:W-:-:S07]  /*1880*/  DFMA R24, R40, R20, R24 ;  /* 0x000000142818722b */ /* 0x000fce0000000018 */
[----:B------:R0:W-:Y:S01]  /*1890*/  STG.E.64 desc[UR14][R36.64], R24 ;  /* 0x0000001824007986 */ /* 0x0001e2000c101b0e */
[----:B------:R-:W-:Y:S05]  /*18a0*/  BRA `(.L_x_105) ;  /* 0x0000000c00ec7947 */ /* 0x000fea0003800000 */
.L_x_102:
[----:B------:R-:W-:Y:S02]  /*18b0*/  IMAD.U32 R20, RZ, RZ, UR18 ;  /* 0x00000012ff147e24 */ /* 0x000fe4000f8e00ff */
[----:B------:R-:W-:Y:S02]  /*18c0*/  IMAD.U32 R21, RZ, RZ, UR19 ;  /* 0x00000013ff157e24 */ /* 0x000fe4000f8e00ff */
[----:B------:R-:W-:Y:S02]  /*18d0*/  IMAD.MOV.U32 R42, RZ, RZ, 0x1 ;  /* 0x00000001ff2a7424 */ /* 0x000fe400078e00ff */
[----:B------:R-:W-:Y:S02]  /*18e0*/  IMAD.MOV.U32 R50, RZ, RZ, R12 ;  /* 0x000000ffff327224 */ /* 0x000fe400078e000c */
[----:B------:R-:W-:Y:S01]  /*18f0*/  DSETP.NEU.AND P0, PT, |R20|, +INF , PT ;  /* 0x7ff000001400742a */ /* 0x000fe20003f0d200 */
[----:B------:R-:W-:-:S13]  /*1900*/  IMAD.MOV.U32 R51, RZ, RZ, R13 ;  /* 0x000000ffff337224 */ /* 0x000fda00078e000d */
[----:B------:R-:W-:Y:S05]  /*1910*/  @!P0 BRA `(.L_x_106) ;  /* 0x00000000004c8947 */ /* 0x000fea0003800000 */
[----:B------:R-:W-:Y:S02]  /*1920*/  IMAD.U32 R20, RZ, RZ, UR18 ;  /* 0x00000012ff147e24 */ /* 0x000fe4000f8e00ff */
[----:B------:R-:W-:Y:S02]  /*1930*/  IMAD.U32 R21, RZ, RZ, UR19 ;  /* 0x00000013ff157e24 */ /* 0x000fe4000f8e00ff */
[----:B------:R-:W-:Y:S02]  /*1940*/  IMAD.U32 R42, RZ, RZ, UR7 ;  /* 0x00000007ff2a7e24 */ /* 0x000fe4000f8e00ff */
[----:B------:R-:W-:Y:S02]  /*1950*/  IMAD.MOV.U32 R50, RZ, RZ, R32 ;  /* 0x000000ffff327224 */ /* 0x000fe400078e0020 */
[----:B------:R-:W-:Y:S01]  /*1960*/  DSETP.GE.AND P0, PT, |R20|, 2.14748364800000000000e+09, PT ;  /* 0x41e000001400742a */ /* 0x000fe20003f06200 */
[----:B------:R-:W-:-:S13]  /*1970*/  IMAD.MOV.U32 R51, RZ, RZ, R33 ;  /* 0x000000ffff337224 */ /* 0x000fda00078e0021 */
[----:B------:R-:W-:Y:S05]  /*1980*/  @!P0 BRA `(.L_x_107) ;  /* 0x00000000002c8947 */ /* 0x000fea0003800000 */
[----:B------:R-:W-:Y:S01]  /*1990*/  IMAD.U32 R29, RZ, RZ, UR19 ;  /* 0x00000013ff1d7e24 */ /* 0x000fe2000f8e00ff */
[----:B------:R-:W-:Y:S01]  /*19a0*/  BSSY.RECONVERGENT B4, `(.L_x_108) ;  /* 0x0000008000047945 */ /* 0x000fe20003800200 */
[----:B------:R-:W-:Y:S02]  /*19b0*/  IMAD.U32 R20, RZ, RZ, UR18 ;  /* 0x00000012ff147e24 */ /* 0x000fe4000f8e00ff */
[----:B------:R-:W-:Y:S01]  /*19c0*/  IMAD.U32 R28, RZ, RZ, UR18 ;  /* 0x00000012ff1c7e24 */ /* 0x000fe2000f8e00ff */
[----:B------:R-:W-:Y:S01]  /*19d0*/  MOV R28, R29 ;  /* 0x0000001d001c7202 */ /* 0x000fe20000000f00 */
[----:B------:R-:W-:Y:S01]  /*19e0*/  IMAD.U32 R21, RZ, RZ, UR19 ;  /* 0x00000013ff157e24 */ /* 0x000fe2000f8e00ff */
[----:B------:R-:W-:Y:S01]  /*19f0*/  MOV R29, 0x1a20 ;  /* 0x00001a20001d7802 */ /* 0x000fe20000000f00 */
[----:B------:R-:W-:-:S07]  /*1a00*/  IMAD.MOV.U32 R21, RZ, RZ, R20 ;  /* 0x000000ffff157224 */ /* 0x000fce00078e0014 */
[----:B------:R-:W-:Y:S05]  /*1a10*/  CALL.REL.NOINC `($_Z22y_create_matrix_on_gpuPdS_S_S_S_S_S_S_ddddiiidd$__internal_trig_reduction_slowpathd) ;  /* 0x00000040001c7944 */ /* 0x000fea0003c00000 */
[----:B------:R-:W-:Y:S05]  /*1a20*/  BSYNC.RECONVERGENT B4 ;  /* 0x0000000000047941 */ /* 0x000fea0003800200 */
.L_x_108:
[----:B------:R-:W-:-:S07]  /*1a30*/  IMAD.MOV.U32 R42, RZ, RZ, R48 ;  /* 0x000000ffff2a7224 */ /* 0x000fce00078e0030 */
.L_x_107:
[----:B------:R-:W-:-:S07]  /*1a40*/  VIADD R42, R42, 0x1 ;  /* 0x000000012a2a7836 */ /* 0x000fce0000000000 */
.L_x_106:
        /* <DEDUP_REMOVED lines=8> */
[----:B------:R-:W-:-:S02]  /*1ad0*/  IMAD.MOV.U32 R46, RZ, RZ, 0x20fd8164 ;  /* 0x20fd8164ff2e7424 */ /* 0x000fc400078e00ff */
[----:B------:R-:W-:Y:S01]  /*1ae0*/  IMAD.MOV.U32 R43, RZ, RZ, 0x3da8ff83 ;  /* 0x3da8ff83ff2b7424 */ /* 0x000fe200078e00ff */
[----:B------:R-:W-:Y:S01]  /*1af0*/  ISETP.NE.U32.AND P0, PT, R40, 0x1, PT ;  /* 0x000000012800780c */ /* 0x000fe20003f05070 */
[----:B------:R-:W-:-:S03]  /*1b00*/  DMUL R40, R50, R50 ;  /* 0x0000003232287228 */ /* 0x000fc60000000000 */
[----:B------:R-:W-:Y:S02]  /*1b10*/  FSEL R46, R46, -8.06006814911005101289e+34, !P0 ;  /* 0xf9785eba2e2e7808 */ /* 0x000fe40004000000 */
[----:B------:R-:W-:-:S06]  /*1b20*/  FSEL R47, -R43, 0.11223486810922622681, !P0 ;  /* 0x3de5db652b2f7808 */ /* 0x000fcc0004000100 */
[----:B--2---:R-:W-:-:S08]  /*1b30*/  DFMA R20, R40, R46, R20 ;  /* 0x0000002e2814722b */ /* 0x004fd00000000014 */
[----:B------:R-:W-:-:S08]  /*1b40*/  DFMA R20, R40, R20, R22 ;  /* 0x000000142814722b */ /* 0x000fd00000000016 */
[----:B---3--:R-:W-:Y:S01]  /*1b50*/  DFMA R20, R40, R20, R24 ;  /* 0x000000142814722b */ /* 0x008fe20000000018 */
[----:B------:R-:W-:Y:S02]  /*1b60*/  IMAD.U32 R24, RZ, RZ, UR18 ;  /* 0x00000012ff187e24 */ /* 0x000fe4000f8e00ff */
[----:B------:R-:W-:-:S05]  /*1b70*/  IMAD.U32 R25, RZ, RZ, UR19 ;  /* 0x00000013ff197e24 */ /* 0x000fca000f8e00ff */
[----:B------:R-:W-:Y:S02]  /*1b80*/  DFMA R20, R40, R20, R26 ;  /* 0x000000142814722b */ /* 0x000fe4000000001a */
[----:B------:R-:W-:-:S06]  /*1b90*/  DSETP.NEU.AND P1, PT, |R24|, +INF , PT ;  /* 0x7ff000001800742a */ /* 0x000fcc0003f2d200 */
[----:B----4-:R-:W-:-:S08]  /*1ba0*/  DFMA R20, R40, R20, R28 ;  /* 0x000000142814722b */ /* 0x010fd0000000001c */
[----:B------:R-:W-:Y:S01]  /*1bb0*/  DFMA R20, R40, R20, R30 ;  /* 0x000000142814722b */ /* 0x000fe2000000001e */
[----:B------:R-:W-:Y:S01]  /*1bc0*/  VOTEU.ANY UP2, P1 ;  /* 0x0000000000ff7886 */ /* 0x000fe20000840100 */
[----:B------:R-:W-:Y:S01]  /*1bd0*/  USEL UR6, UR7, URZ, UP2 ;  /* 0x000000ff07067287 */ /* 0x000fe20009000000 */
[----:B------:R-:W-:-:S05]  /*1be0*/  PLOP3.LUT P1, PT, PT, PT, UP2, 0x80, 0x8 ;  /* 0x000000000008781c */ /* 0x000fca0003f2f028 */
[----:B------:R-:W-:Y:S02]  /*1bf0*/  DFMA R22, R20, R50, R50 ;  /* 0x000000321416722b */ /* 0x000fe40000000032 */
[----:B------:R-:W-:Y:S01]  /*1c00*/  DFMA R20, R40, R20, 1 ;  /* 0x3ff000002814742b */ /* 0x000fe20000000014 */
[----:B------:R-:W-:Y:S02]  /*1c10*/  FSEL R50, R12, R32, !P1 ;  /* 0x000000200c327208 */ /* 0x000fe40004800000 */
[----:B------:R-:W-:-:S07]  /*1c20*/  FSEL R51, R13, R33, !P1 ;  /* 0x000000210d337208 */ /* 0x000fce0004800000 */
[----:B------:R-:W-:Y:S02]  /*1c30*/  FSEL R22, R20, R22, !P0 ;  /* 0x0000001614167208 */ /* 0x000fe40004000000 */
[----:B------:R-:W-:Y:S02]  /*1c40*/  FSEL R23, R21, R23, !P0 ;  /* 0x0000001715177208 */ /* 0x000fe40004000000 */
[----:B------:R-:W-:Y:S01]  /*1c50*/  LOP3.LUT P0, RZ, R42, 0x2, RZ, 0xc0, !PT ;  /* 0x000000022aff7812 */ /* 0x000fe2000780c0ff */
[----:B------:R-:W-:-:S03]  /*1c60*/  IMAD.U32 R42, RZ, RZ, UR6 ;  /* 0x00000006ff2a7e24 */ /* 0x000fc6000f8e00ff */
[----:B------:R-:W-:-:S10]  /*1c70*/  DADD R20, RZ, -R22 ;  /* 0x00000000ff147229 */ /* 0x000fd40000000816 */
[----:B------:R-:W-:Y:S02]  /*1c80*/  FSEL R40, R22, R20, !P0 ;  /* 0x0000001416287208 */ /* 0x000fe40004000000 */
[----:B------:R-:W-:Y:S01]  /*1c90*/  FSEL R41, R23, R21, !P0 ;  /* 0x0000001517297208 */ /* 0x000fe20004000000 */
[----:B------:R-:W-:Y:S06]  /*1ca0*/  BRA.U UP0, `(.L_x_109) ;  /* 0x00000001002c7547 */ /* 0x000fec000b800000 */
[----:B------:R-:W-:Y:S01]  /*1cb0*/  IMAD.U32 R29, RZ, RZ, UR19 ;  /* 0x00000013ff1d7e24 */ /* 0x000fe2000f8e00ff */
[----:B------:R-:W-:Y:S01]  /*1cc0*/  BSSY.RECONVERGENT B4, `(.L_x_110) ;  /* 0x0000008000047945 */ /* 0x000fe20003800200 */
[----:B------:R-:W-:Y:S02]  /*1cd0*/  IMAD.U32 R20, RZ, RZ, UR18 ;  /* 0x00000012ff147e24 */ /* 0x000fe4000f8e00ff */
[----:B------:R-:W-:Y:S02]  /*1ce0*/  IMAD.U32 R28, RZ, RZ, UR18 ;  /* 0x00000012ff1c7e24 */ /* 0x000fe4000f8e00ff */
[----:B------:R-:W-:Y:S02]  /*1cf0*/  IMAD.U32 R21, RZ, RZ, UR19 ;  /* 0x00000013ff157e24 */ /* 0x000fe4000f8e00ff */
[----:B------:R-:W-:Y:S01]  /*1d00*/  IMAD.MOV.U32 R28, RZ, RZ, R29 ;  /* 0x000000ffff1c7224 */ /* 0x000fe200078e001d */
[----:B------:R-:W-:Y:S01]  /*1d10*/  MOV R29, 0x1d40 ;  /* 0x00001d40001d7802 */ /* 0x000fe20000000f00 */
[----:B------:R-:W-:-:S07]  /*1d20*/  IMAD.MOV.U32 R21, RZ, RZ, R20 ;  /* 0x000000ffff157224 */ /* 0x000fce00078e0014 */
[----:B------:R-:W-:Y:S05]  /*1d30*/  CALL.REL.NOINC `($_Z22y_create_matrix_on_gpuPdS_S_S_S_S_S_S_ddddiiidd$__internal_trig_reduction_slowpathd) ;  /* 0x0000003c00547944 */ /* 0x000fea0003c00000 */
[----:B------:R-:W-:Y:S05]  /*1d40*/  BSYNC.RECONVERGENT B4 ;  /* 0x0000000000047941 */ /* 0x000fea0003800200 */
.L_x_110:
[----:B------:R-:W-:-:S07]  /*1d50*/  IMAD.MOV.U32 R42, RZ, RZ, R48 ;  /* 0x000000ffff2a7224 */ /* 0x000fce00078e0030 */
.L_x_109:
        /* <DEDUP_REMOVED lines=16> */
[----:B------:R-:W-:Y:S02]  /*1e60*/  FSEL R49, -R43, 0.11223486810922622681, !P0 ;  /* 0x3de5db652b317808 */ /* 0x000fe40004000100 */
[----:B------:R-:W-:-:S04]  /*1e70*/  MOV R52, 0x1fe0 ;  /* 0x00001fe000347802 */ /* 0x000fc80000000f00 */
[----:B--2---:R-:W-:-:S08]  /*1e80*/  DFMA R20, R44, R48, R20 ;  /* 0x000000302c14722b */ /* 0x004fd00000000014 */
[----:B------:R-:W-:-:S08]  /*1e90*/  DFMA R20, R44, R20, R22 ;  /* 0x000000142c14722b */ /* 0x000fd00000000016 */
[----:B---3--:R-:W-:-:S08]  /*1ea0*/  DFMA R20, R44, R20, R24 ;  /* 0x000000142c14722b */ /* 0x008fd00000000018 */
[----:B------:R-:W-:-:S08]  /*1eb0*/  DFMA R20, R44, R20, R26 ;  /* 0x000000142c14722b */ /* 0x000fd0000000001a */
[----:B----4-:R-:W-:-:S08]  /*1ec0*/  DFMA R20, R44, R20, R28 ;  /* 0x000000142c14722b */ /* 0x010fd0000000001c */
[----:B------:R-:W-:-:S08]  /*1ed0*/  DFMA R20, R44, R20, R30 ;  /* 0x000000142c14722b */ /* 0x000fd0000000001e */
[----:B------:R-:W-:Y:S02]  /*1ee0*/  DFMA R50, R20, R50, R50 ;  /* 0x000000321432722b */ /* 0x000fe40000000032 */
[----:B------:R-:W-:-:S10]  /*1ef0*/  DFMA R20, R44, R20, 1 ;  /* 0x3ff000002c14742b */ /* 0x000fd40000000014 */
[----:B------:R-:W-:Y:S02]  /*1f00*/  FSEL R22, R20, R50, !P0 ;  /* 0x0000003214167208 */ /* 0x000fe40004000000 */
[----:B------:R-:W-:Y:S02]  /*1f10*/  FSEL R23, R21, R51, !P0 ;  /* 0x0000003315177208 */ /* 0x000fe40004000000 */
[----:B------:R-:W-:-:S04]  /*1f20*/  LOP3.LUT P0, RZ, R42, 0x2, RZ, 0xc0, !PT ;  /* 0x000000022aff7812 */ /* 0x000fc8000780c0ff */
[----:B------:R-:W-:-:S10]  /*1f30*/  DADD R20, RZ, -R22 ;  /* 0x00000000ff147229 */ /* 0x000fd40000000816 */
[----:B------:R-:W-:Y:S02]  /*1f40*/  FSEL R22, R22, R20, !P0 ;  /* 0x0000001416167208 */ /* 0x000fe40004000000 */
[----:B------:R-:W-:-:S06]  /*1f50*/  FSEL R23, R23, R21, !P0 ;  /* 0x0000001517177208 */ /* 0x000fcc0004000000 */
[-C--:B------:R-:W-:Y:S02]  /*1f60*/  DMUL R20, R14, R22.reuse ;  /* 0x000000160e147228 */ /* 0x080fe40000000000 */
[----:B------:R-:W-:-:S06]  /*1f70*/  DMUL R22, R16, R22 ;  /* 0x0000001610167228 */ /* 0x000fcc0000000000 */
[-C--:B------:R-:W-:Y:S02]  /*1f80*/  DFMA R20, R16, R40.reuse, R20 ;  /* 0x000000281014722b */ /* 0x080fe40000000014 */
[----:B------:R-:W-:-:S06]  /*1f90*/  DFMA R40, R14, R40, -R22 ;  /* 0x000000280e28722b */ /* 0x000fcc0000000816 */
[----:B------:R-:W-:-:S08]  /*1fa0*/  DADD R20, R20, UR26 ;  /* 0x0000001a14147e29 */ /* 0x000fd00008000000 */
[----:B------:R-:W-:-:S10]  /*1fb0*/  DADD R24, -RZ, |R20| ;  /* 0x00000000ff187229 */ /* 0x000fd40000000514 */
[----:B------:R-:W-:-:S07]  /*1fc0*/  IMAD.MOV.U32 R53, RZ, RZ, R25 ;  /* 0x000000ffff357224 */ /* 0x000fce00078e0019 */
[----:B------:R-:W-:Y:S05]  /*1fd0*/  CALL.REL.NOINC `($_Z22y_create_matrix_on_gpuPdS_S_S_S_S_S_S_ddddiiidd$__internal_accurate_pow) ;  /* 0x00000030000c7944 */ /* 0x000fea0003c00000 */
[----:B------:R-:W-:Y:S05]  /*1fe0*/  BSYNC.RECONVERGENT B2 ;  /* 0x0000000000027941 */ /* 0x000fea0003800200 */
.L_x_111:
[C---:B------:R-:W-:Y:S01]  /*1ff0*/  DADD R22, R20.reuse, 2 ;  /* 0x4000000014167429 */ /* 0x040fe20000000000 */
[----:B------:R-:W-:Y:S01]  /*2000*/  BSSY.RECONVERGENT B2, `(.L_x_112) ;  /* 0x0000010000027945 */ /* 0x000fe20003800200 */
[----:B------:R-:W-:Y:S02]  /*2010*/  DADD R52, -RZ, |R40| ;  /* 0x00000000ff347229 */ /* 0x000fe40000000528 */
[C---:B------:R-:W-:Y:S02]  /*2020*/  DSETP.NEU.AND P0, PT, R20.reuse, RZ, PT ;  /* 0x000000ff1400722a */ /* 0x040fe40003f0d000 */
[----:B------:R-:W-:-:S04]  /*2030*/  DSETP.NEU.AND P2, PT, R20, 1, PT ;  /* 0x3ff000001400742a */ /* 0x000fc80003f4d000 */
[----:B------:R-:W-:Y:S02]  /*2040*/  LOP3.LUT R22, R23, 0x7ff00000, RZ, 0xc0, !PT ;  /* 0x7ff0000017167812 */ /* 0x000fe400078ec0ff */
[----:B------:R-:W-:Y:S02]  /*2050*/  FSEL R23, R44, RZ, P0 ;  /* 0x000000ff2c177208 */ /* 0x000fe40000000000 */
[----:B------:R-:W-:Y:S02]  /*2060*/  ISETP.NE.AND P1, PT, R22, 0x7ff00000, PT ;  /* 0x7ff000001600780c */ /* 0x000fe40003f25270 */
[----:B------:R-:W-:Y:S01]  /*2070*/  FSEL R22, R24, RZ, P0 ;  /* 0x000000ff18167208 */ /* 0x000fe20000000000 */
[----:B------:R-:W-:-:S10]  /*2080*/  IMAD.MOV.U32 R24, RZ, RZ, R52 ;  /* 0x000000ffff187224 */ /* 0x000fd400078e0034 */
[----:B------:R-:W-:Y:S05]  /*2090*/  @P1 BRA `(.L_x_113) ;  /* 0x0000000000181947 */ /* 0x000fea0003800000 */
[----:B------:R-:W-:-:S14]  /*20a0*/  DSETP.NAN.AND P0, PT, R20, R20, PT ;  /* 0x000000141400722a */ /* 0x000fdc0003f08000 */
[----:B------:R-:W-:Y:S01]  /*20b0*/  @P0 DADD R22, R20, 2 ;  /* 0x4000000014160429 */ /* 0x000fe20000000000 */
[----:B------:R-:W-:Y:S10]  /*20c0*/  @P0 BRA `(.L_x_113) ;  /* 0x00000000000c0947 */ /* 0x000ff40003800000 */
[----:B------:R-:W-:-:S14]  /*20d0*/  DSETP.NEU.AND P0, PT, |R20|, +INF , PT ;  /* 0x7ff000001400742a */ /* 0x000fdc0003f0d200 */
[----:B------:R-:W-:Y:S02]  /*20e0*/  @!P0 IMAD.MOV.U32 R22, RZ, RZ, 0x0 ;  /* 0x00000000ff168424 */ /* 0x000fe400078e00ff */
[----:B------:R-:W-:-:S07]  /*20f0*/  @!P0 IMAD.MOV.U32 R23, RZ, RZ, 0x7ff00000 ;  /* 0x7ff00000ff178424 */ /* 0x000fce00078e00ff */
.L_x_113:
[----:B------:R-:W-:Y:S05]  /*2100*/  BSYNC.RECONVERGENT B2 ;  /* 0x0000000000027941 */ /* 0x000fea0003800200 */
.L_x_112:
[----:B------:R-:W-:Y:S01]  /*2110*/  BSSY.RECONVERGENT B2, `(.L_x_114) ;  /* 0x0000005000027945 */ /* 0x000fe20003800200 */
[----:B------:R-:W-:Y:S02]  /*2120*/  FSEL R20, R22, RZ, P2 ;  /* 0x000000ff16147208 */ /* 0x000fe40001000000 */
[----:B------:R-:W-:Y:S02]  /*2130*/  FSEL R21, R23, 1.875, P2 ;  /* 0x3ff0000017157808 */ /* 0x000fe40001000000 */
[----:B------:R-:W-:-:S07]  /*2140*/  MOV R52, 0x2160 ;  /* 0x0000216000347802 */ /* 0x000fce0000000f00 */
[----:B------:R-:W-:Y:S05]  /*2150*/  CALL.REL.NOINC `($_Z22y_create_matrix_on_gpuPdS_S_S_S_S_S_S_ddddiiidd$__internal_accurate_pow) ;  /* 0x0000002c00ac7944 */ /* 0x000fea0003c00000 */
[----:B------:R-:W-:Y:S05]  /*2160*/  BSYNC.RECONVERGENT B2 ;  /* 0x0000000000027941 */ /* 0x000fea0003800200 */
.L_x_114:
[----:B------:R-:W0:Y:S01]  /*2170*/  MUFU.RCP64H R27, UR9 ;  /* 0x00000009001b7d08 */ /* 0x000e220008001800 */
[----:B------:R-:W-:Y:S01]  /*2180*/  IMAD.U32 R28, RZ, RZ, UR8 ;  /* 0x00000008ff1c7e24 */ /* 0x000fe2000f8e00ff */
[C---:B------:R-:W-:Y:S01]  /*2190*/  DADD R22, R40.reuse, 2 ;  /* 0x4000000028167429 */ /* 0x040fe20000000000 */
[----:B------:R-:W-:Y:S01]  /*21a0*/  IMAD.U32 R29, RZ, RZ, UR9 ;  /* 0x00000009ff1d7e24 */ /* 0x000fe2000f8e00ff */
[C---:B------:R-:W-:Y:S01]  /*21b0*/  DSETP.NEU.AND P0, PT, R40.reuse, RZ, PT ;  /* 0x000000ff2800722a */ /* 0x040fe20003f0d000 */
[----:B------:R-:W-:Y:S01]  /*21c0*/  IMAD.MOV.U32 R26, RZ, RZ, 0x1 ;  /* 0x00000001ff1a7424 */ /* 0x000fe200078e00ff */
[----:B------:R-:W-:Y:S01]  /*21d0*/  BSSY.RECONVERGENT B2, `(.L_x_115) ;  /* 0x0000013000027945 */ /* 0x000fe20003800200 */
[----:B------:R-:W-:-:S03]  /*21e0*/  DSETP.NEU.AND P2, PT, R40, 1, PT ;  /* 0x3ff000002800742a */ /* 0x000fc60003f4d000 */
[----:B------:R-:W-:Y:S02]  /*21f0*/  FSEL R24, R24, RZ, P0 ;  /* 0x000000ff18187208 */ /* 0x000fe40000000000 */
[----:B------:R-:W-:Y:S02]  /*2200*/  LOP3.LUT R22, R23, 0x7ff00000, RZ, 0xc0, !PT ;  /* 0x7ff0000017167812 */ /* 0x000fe400078ec0ff */
[----:B------:R-:W-:Y:S02]  /*2210*/  FSEL R25, R44, RZ, P0 ;  /* 0x000000ff2c197208 */ /* 0x000fe40000000000 */
[----:B------:R-:W-:Y:S01]  /*2220*/  ISETP.NE.AND P1, PT, R22, 0x7ff00000, PT ;  /* 0x7ff000001600780c */ /* 0x000fe20003f25270 */
[----:B0-----:R-:W-:-:S08]  /*2230*/  DFMA R28, R26, -R28, 1 ;  /* 0x3ff000001a1c742b */ /* 0x001fd0000000081c */
[----:B------:R-:W-:-:S08]  /*2240*/  DFMA R28, R28, R28, R28 ;  /* 0x0000001c1c1c722b */ /* 0x000fd0000000001c */
[----:B------:R-:W-:Y:S01]  /*2250*/  DFMA R28, R26, R28, R26 ;  /* 0x0000001c1a1c722b */ /* 0x000fe2000000001a */
[----:B------:R-:W-:Y:S02]  /*2260*/  IMAD.U32 R26, RZ, RZ, UR8 ;  /* 0x00000008ff1a7e24 */ /* 0x000fe4000f8e00ff */
[----:B------:R-:W-:-:S06]  /*2270*/  IMAD.U32 R27, RZ, RZ, UR9 ;  /* 0x00000009ff1b7e24 */ /* 0x000fcc000f8e00ff */
[----:B------:R-:W-:Y:S01]  /*2280*/  DFMA R26, R28, -R26, 1 ;  /* 0x3ff000001c1a742b */ /* 0x000fe2000000081a */
[----:B------:R-:W-:Y:S10]  /*2290*/  @P1 BRA `(.L_x_116) ;  /* 0x0000000000181947 */ /* 0x000ff40003800000 */
[----:B------:R-:W-:-:S14]  /*22a0*/  DSETP.NAN.AND P0, PT, R40, R40, PT ;  /* 0x000000282800722a */ /* 0x000fdc0003f08000 */
[----:B------:R-:W-:Y:S01]  /*22b0*/  @P0 DADD R24, R40, 2 ;  /* 0x4000000028180429 */ /* 0x000fe20000000000 */
[----:B------:R-:W-:Y:S10]  /*22c0*/  @P0 BRA `(.L_x_116) ;  /* 0x00000000000c0947 */ /* 0x000ff40003800000 */
[----:B------:R-:W-:-:S14]  /*22d0*/  DSETP.NEU.AND P0, PT, |R40|, +INF , PT ;  /* 0x7ff000002800742a */ /* 0x000fdc0003f0d200 */
[----:B------:R-:W-:Y:S01]  /*22e0*/  @!P0 IMAD.MOV.U32 R24, RZ, RZ, 0x0 ;  /* 0x00000000ff188424 */ /* 0x000fe200078e00ff */
[----:B------:R-:W-:-:S07]  /*22f0*/  @!P0 MOV R25, 0x7ff00000 ;  /* 0x7ff0000000198802 */ /* 0x000fce0000000f00 */
.L_x_116:
[----:B------:R-:W-:Y:S05]  /*2300*/  BSYNC.RECONVERGENT B2 ;  /* 0x0000000000027941 */ /* 0x000fea0003800200 */
.L_x_115:
[----:B------:R-:W-:Y:S01]  /*2310*/  FSEL R22, R24, RZ, P2 ;  /* 0x000000ff18167208 */ /* 0x000fe20001000000 */
[----:B------:R-:W-:Y:S01]  /*2320*/  DFMA R26, R28, R26, R28 ;  /* 0x0000001a1c1a722b */ /* 0x000fe2000000001c */
[----:B------:R-:W-:Y:S01]  /*2330*/  FSEL R23, R25, 1.875, P2 ;  /* 0x3ff0000019177808 */ /* 0x000fe20001000000 */
[----:B------:R-:W-:Y:S05]  /*2340*/  BSSY.RECONVERGENT B2, `(.L_x_117) ;  /* 0x0000013000027945 */ /* 0x000fea0003800200 */
[----:B------:R-:W-:-:S08]  /*2350*/  DADD R24, R20, R22 ;  /* 0x0000000014187229 */ /* 0x000fd00000000016 */
[----:B------:R-:W-:-:S08]  /*2360*/  DMUL R20, R26, -R24 ;  /* 0x800000181a147228 */ /* 0x000fd00000000000 */
[----:B------:R-:W-:-:S08]  /*2370*/  DFMA R22, R20, -UR8, -R24 ;  /* 0x8000000814167c2b */ /* 0x000fd00008000818 */
[----:B------:R-:W-:Y:S02]  /*2380*/  DFMA R20, R26, R22, R20 ;  /* 0x000000161a14722b */ /* 0x000fe40000000014 */
[----:B------:R-:W-:-:S08]  /*2390*/  DADD R22, -RZ, -R24 ;  /* 0x00000000ff167229 */ /* 0x000fd00000000918 */
[----:B------:R-:W-:Y:S02]  /*23a0*/  FFMA R24, RZ, UR9, R21 ;  /* 0x00000009ff187c23 */ /* 0x000fe40008000015 */
[----:B------:R-:W-:-:S03]  /*23b0*/  FSETP.GEU.AND P1, PT, |R23|, 6.5827683646048100446e-37, PT ;  /* 0x036000001700780b */ /* 0x000fc60003f2e200 */
[----:B------:R-:W-:-:S13]  /*23c0*/  FSETP.GT.AND P0, PT, |R24|, 1.469367938527859385e-39, PT ;  /* 0x001000001800780b */ /* 0x000fda0003f04200 */
[----:B------:R-:W-:Y:S05]  /*23d0*/  @P0 BRA P1, `(.L_x_118) ;  /* 0x0000000000240947 */ /* 0x000fea0000800000 */
[----:B------:R-:W-:Y:S02]  /*23e0*/  IMAD.U32 R21, RZ, RZ, UR9 ;  /* 0x00000009ff157e24 */ /* 0x000fe4000f8e00ff */
[----:B------:R-:W-:Y:S02]  /*23f0*/  IMAD.U32 R25, RZ, RZ, UR9 ;  /* 0x00000009ff197e24 */ /* 0x000fe4000f8e00ff */
[----:B------:R-:W-:Y:S01]  /*2400*/  IMAD.U32 R20, RZ, RZ, UR8 ;  /* 0x00000008ff147e24 */ /* 0x000fe2000f8e00ff */
[----:B------:R-:W-:Y:S01]  /*2410*/  MOV R20, 0x2450 ;  /* 0x0000245000147802 */ /* 0x000fe20000000f00 */
[----:B------:R-:W-:Y:S02]  /*2420*/  IMAD.U32 R24, RZ, RZ, UR8 ;  /* 0x00000008ff187e24 */ /* 0x000fe4000f8e00ff */
[----:B------:R-:W-:-:S07]  /*2430*/  IMAD.MOV.U32 R25, RZ, RZ, R21 ;  /* 0x000000ffff197224 */ /* 0x000fce00078e0015 */
[----:B------:R-:W-:Y:S05]  /*2440*/  CALL.REL.NOINC `($__internal_4_$__cuda_sm20_div_rn_f64_full) ;  /* 0x0000002400887944 */ /* 0x000fea0003c00000 */
[----:B------:R-:W-:Y:S02]  /*2450*/  IMAD.MOV.U32 R20, RZ, RZ, R44 ;  /* 0x000000ffff147224 */ /* 0x000fe400078e002c */
[----:B------:R-:W-:-:S07]  /*2460*/  IMAD.MOV.U32 R21, RZ, RZ, R45 ;  /* 0x000000ffff157224 */ /* 0x000fce00078e002d */
.L_x_118:
[----:B------:R-:W-:Y:S05]  /*2470*/  BSYNC.RECONVERGENT B2 ;  /* 0x0000000000027941 */ /* 0x000fea0003800200 */
.L_x_117:
[----:B------:R-:W-:Y:S01]  /*2480*/  IMAD.MOV.U32 R22, RZ, RZ, 0x652b82fe ;  /* 0x652b82feff167424 */ /* 0x000fe200078e00ff */
[----:B------:R-:W-:Y:S01]  /*2490*/  UMOV UR26, 0xfefa39ef ;  /* 0xfefa39ef001a7882 */ /* 0x000fe20000000000 */
[----:B------:R-:W-:Y:S01]  /*24a0*/  IMAD.MOV.U32 R23, RZ, RZ, 0x3ff71547 ;  /* 0x3ff71547ff177424 */ /* 0x000fe200078e00ff */
[----:B------:R-:W-:Y:S01]  /*24b0*/  UMOV UR27, 0x3fe62e42 ;  /* 0x3fe62e42001b7882 */ /* 0x000fe20000000000 */
[----:B------:R-:W-:Y:S01]  /*24c0*/  FSETP.GEU.AND P0, PT, |R21|, 4.1917929649353027344, PT ;  /* 0x4086232b1500780b */ /* 0x000fe20003f0e200 */
[----:B------:R-:W-:Y:S03]  /*24d0*/  BSSY.RECONVERGENT B2, `(.L_x_119) ;  /* 0x0000036000027945 */ /* 0x000fe60003800200 */
[----:B------:R-:W-:-:S08]  /*24e0*/  DFMA R22, R20, R22, 6.75539944105574400000e+15 ;  /* 0x433800001416742b */ /* 0x000fd00000000016 */
[----:B------:R-:W-:-:S08]  /*24f0*/  DADD R24, R22, -6.75539944105574400000e+15 ;  /* 0xc338000016187429 */ /* 0x000fd00000000000 */
[----:B------:R-:W-:Y:S01]  /*2500*/  DFMA R26, R24, -UR26, R20 ;  /* 0x8000001a181a7c2b */ /* 0x000fe20008000014 */
[----:B------:R-:W-:Y:S01]  /*2510*/  UMOV UR26, 0x3b39803f ;  /* 0x3b39803f001a7882 */ /* 0x000fe20000000000 */
[----:B------:R-:W-:-:S06]  /*2520*/  UMOV UR27, 0x3c7abc9e ;  /* 0x3c7abc9e001b7882 */ /* 0x000fcc0000000000 */
[----:B------:R-:W-:Y:S01]  /*2530*/  DFMA R24, R24, -UR26, R26 ;  /* 0x8000001a18187c2b */ /* 0x000fe2000800001a */
[----:B------:R-:W-:Y:S01]  /*2540*/  UMOV UR26, 0x69ce2bdf ;  /* 0x69ce2bdf001a7882 */ /* 0x000fe20000000000 */
[----:B------:R-:W-:Y:S01]  /*2550*/  IMAD.MOV.U32 R26, RZ, RZ, -0x35dec16 ;  /* 0xfca213eaff1a7424 */ /* 0x000fe200078e00ff */
[----:B------:R-:W-:Y:S01]  /*2560*/  UMOV UR27, 0x3e5ade15 ;  /* 0x3e5ade15001b7882 */ /* 0x000fe20000000000 */
[----:B------:R-:W-:-:S06]  /*2570*/  IMAD.MOV.U32 R27, RZ, RZ, 0x3e928af3 ;  /* 0x3e928af3ff1b7424 */ /* 0x000fcc00078e00ff */
[----:B------:R-:W-:Y:S01]  /*2580*/  DFMA R26, R24, UR26, R26 ;  /* 0x0000001a181a7c2b */ /* 0x000fe2000800001a */
[----:B------:R-:W-:Y:S01]  /*2590*/  UMOV UR26, 0x62401315 ;  /* 0x62401315001a7882 */ /* 0x000fe20000000000 */
[----:B------:R-:W-:-:S06]  /*25a0*/  UMOV UR27, 0x3ec71dee ;  /* 0x3ec71dee001b7882 */ /* 0x000fcc0000000000 */
[----:B------:R-:W-:Y:S01]  /*25b0*/  DFMA R26, R24, R26, UR26 ;  /* 0x0000001a181a7e2b */ /* 0x000fe2000800001a */
        /* <DEDUP_REMOVED lines=20> */
[----:B------:R-:W-:-:S08]  /*2700*/  DFMA R26, R24, R26, UR26 ;  /* 0x0000001a181a7e2b */ /* 0x000fd0000800001a */
[----:B------:R-:W-:-:S08]  /*2710*/  DFMA R26, R24, R26, 1 ;  /* 0x3ff00000181a742b */ /* 0x000fd0000000001a */
[----:B------:R-:W-:-:S10]  /*2720*/  DFMA R26, R24, R26, 1 ;  /* 0x3ff00000181a742b */ /* 0x000fd4000000001a */
[----:B------:R-:W-:Y:S02]  /*2730*/  IMAD R25, R22, 0x100000, R27 ;  /* 0x0010000016197824 */ /* 0x000fe400078e021b */
[----:B------:R-:W-:Y:S01]  /*2740*/  IMAD.MOV.U32 R24, RZ, RZ, R26 ;  /* 0x000000ffff187224 */ /* 0x000fe200078e001a */
[----:B------:R-:W-:Y:S06]  /*2750*/  @!P0 BRA `(.L_x_120) ;  /* 0x0000000000348947 */ /* 0x000fec0003800000 */
[----:B------:R-:W-:Y:S01]  /*2760*/  FSETP.GEU.AND P1, PT, |R21|, 4.2275390625, PT ;  /* 0x408748001500780b */ /* 0x000fe20003f2e200 */
[C---:B------:R-:W-:Y:S02]  /*2770*/  DADD R24, R20.reuse, +INF ;  /* 0x7ff0000014187429 */ /* 0x040fe40000000000 */
[----:B------:R-:W-:-:S08]  /*2780*/  DSETP.GEU.AND P0, PT, R20, RZ, PT ;  /* 0x000000ff1400722a */ /* 0x000fd00003f0e000 */
[----:B------:R-:W-:Y:S02]  /*2790*/  FSEL R24, R24, RZ, P0 ;  /* 0x000000ff18187208 */ /* 0x000fe40000000000 */
[----:B------:R-:W-:Y:S01]  /*27a0*/  @!P1 LEA.HI R23, R22, R22, RZ, 0x1 ;  /* 0x0000001616179211 */ /* 0x000fe200078f08ff */
[----:B------:R-:W-:Y:S01]  /*27b0*/  @!P1 IMAD.MOV.U32 R20, RZ, RZ, R26 ;  /* 0x000000ffff149224 */ /* 0x000fe200078e001a */
[----:B------:R-:W-:Y:S02]  /*27c0*/  FSEL R25, R25, RZ, P0 ;  /* 0x000000ff19197208 */ /* 0x000fe40000000000 */
[----:B------:R-:W-:-:S05]  /*27d0*/  @!P1 SHF.R.S32.HI R23, RZ, 0x1, R23 ;  /* 0x00000001ff179819 */ /* 0x000fca0000011417 */
[----:B------:R-:W-:Y:S02]  /*27e0*/  @!P1 IMAD.IADD R22, R22, 0x1, -R23 ;  /* 0x0000000116169824 */ /* 0x000fe400078e0a17 */
[----:B------:R-:W-:-:S03]  /*27f0*/  @!P1 IMAD R21, R23, 0x100000, R27 ;  /* 0x0010000017159824 */ /* 0x000fc600078e021b */
[----:B------:R-:W-:Y:S01]  /*2800*/  @!P1 LEA R23, R22, 0x3ff00000, 0x14 ;  /* 0x3ff0000016179811 */ /* 0x000fe200078ea0ff */
[----:B------:R-:W-:-:S06]  /*2810*/  @!P1 IMAD.MOV.U32 R22, RZ, RZ, RZ ;  /* 0x000000ffff169224 */ /* 0x000fcc00078e00ff */
[----:B------:R-:W-:-:S11]  /*2820*/  @!P1 DMUL R24, R20, R22 ;  /* 0x0000001614189228 */ /* 0x000fd60000000000 */
.L_x_120:
[----:B------:R-:W-:Y:S05]  /*2830*/  BSYNC.RECONVERGENT B2 ;  /* 0x0000000000027941 */ /* 0x000fea0003800200 */
.L_x_119:
[----:B------:R-:W-:-:S07]  /*2840*/  DMUL R24, R24, R18 ;  /* 0x0000001218187228 */ /* 0x000fce0000000000 */
[----:B------:R1:W-:Y:S04]  /*2850*/  STG.E.64 desc[UR14][R36.64], R24 ;  /* 0x0000001824007986 */ /* 0x0003e8000c101b0e */
.L_x_105:
[----:B------:R-:W-:Y:S05]  /*2860*/  BSYNC.RECONVERGENT B1 ;  /* 0x0000000000017941 */ /* 0x000fea0003800200 */
.L_x_101:
        /* <DEDUP_REMOVED lines=14> */
[----:B------:R-:W-:Y:S01]  /*2950*/  MOV R29, UR13 ;  /* 0x0000000d001d7c02 */ /* 0x000fe20008000f00 */
[----:B------:R-:W-:Y:S01]  /*2960*/  IMAD.U32 R20, RZ, RZ, UR12 ;  /* 0x0000000cff147e24 */ /* 0x000fe2000f8e00ff */
[----:B------:R-:W-:Y:S01]  /*2970*/  BSSY.RECONVERGENT B1, `(.L_x_123) ;  /* 0x0000007000017945 */ /* 0x000fe20003800200 */
[----:B------:R-:W-:Y:S02]  /*2980*/  IMAD.U32 R28, RZ, RZ, UR12 ;  /* 0x0000000cff1c7e24 */ /* 0x000fe4000f8e00ff */
[----:B------:R-:W-:Y:S02]  /*2990*/  IMAD.U32 R21, RZ, RZ, UR13 ;  /* 0x0000000dff157e24 */ /* 0x000fe4000f8e00ff */
[----:B------:R-:W-:Y:S01]  /*29a0*/  IMAD.MOV.U32 R28, RZ, RZ, R29 ;  /* 0x000000ffff1c7224 */ /* 0x000fe200078e001d */
[----:B------:R-:W-:Y:S01]  /*29b0*/  MOV R29, 0x29e0 ;  /* 0x000029e0001d7802 */ /* 0x000fe20000000f00 */
[----:B------:R-:W-:-:S07]  /*29c0*/  IMAD.MOV.U32 R21, RZ, RZ, R20 ;  /* 0x000000ffff157224 */ /* 0x000fce00078e0014 */
[----:B01----:R-:W-:Y:S05]  /*29d0*/  CALL.REL.NOINC `($_Z22y_create_matrix_on_gpuPdS_S_S_S_S_S_S_ddddiiidd$__internal_trig_reduction_slowpathd) ;  /* 0x00000030002c7944 */ /* 0x003fea0003c00000 */
[----:B------:R-:W-:Y:S05]  /*29e0*/  BSYNC.RECONVERGENT B1 ;  /* 0x0000000000017941 */ /* 0x000fea0003800200 */
.L_x_123:
[----:B------:R-:W-:-:S07]  /*29f0*/  IMAD.MOV.U32 R42, RZ, RZ, R48 ;  /* 0x000000ffff2a7224 */ /* 0x000fce00078e0030 */
.L_x_122:
[----:B------:R-:W-:-:S07]  /*2a00*/  VIADD R42, R42, 0x1 ;  /* 0x000000012a2a7836 */ /* 0x000fce0000000000 */
.L_x_121:
[----:B------:R-:W-:-:S05]  /*2a10*/  IMAD.SHL.U32 R20, R42, 0x40, RZ ;  /* 0x000000402a147824 */ /* 0x000fca00078e00ff */
[----:B------:R-:W-:-:S04]  /*2a20*/  LOP3.LUT R20, R20, 0x40, RZ, 0xc0, !PT ;  /* 0x0000004014147812 */ /* 0x000fc800078ec0ff */
[----:B------:R-:W-:-:S05]  /*2a30*/  IADD3 R44, P0, PT, R20, UR20, RZ ;  /* 0x00000014142c7c10 */ /* 0x000fca000ff1e0ff */
[----:B------:R-:W-:-:S05]  /*2a40*/  IMAD.X R45, RZ, RZ, UR21, P0 ;  /* 0x00000015ff2d7e24 */ /* 0x000fca00080e06ff */
[----:B------:R-:W2:Y:S04]  /*2a50*/  LDG.E.128.CONSTANT R20, desc[UR14][R44.64] ;  /* 0x0000000e2c147981 */ /* 0x000ea8000c1e9d00 */
[----:B01----:R-:W3:Y:S04]  /*2a60*/  LDG.E.128.CONSTANT R24, desc[UR14][R44.64+0x10] ;  /* 0x0000100e2c187981 */ /* 0x003ee8000c1e9d00 */
        /* <DEDUP_REMOVED lines=42> */
.L_x_125:
[----:B------:R-:W-:-:S07]  /*2d10*/  IMAD.MOV.U32 R42, RZ, RZ, R48 ;  /* 0x000000ffff2a7224 */ /* 0x000fce00078e0030 */
.L_x_124:
        /* <DEDUP_REMOVED lines=41> */
.L_x_126:
        /* <DEDUP_REMOVED lines=17> */
.L_x_128:
[----:B------:R-:W-:Y:S05]  /*30c0*/  BSYNC.RECONVERGENT B1 ;  /* 0x0000000000017941 */ /* 0x000fea0003800200 */
.L_x_127:
[----:B------:R-:W-:Y:S01]  /*30d0*/  BSSY.RECONVERGENT B1, `(.L_x_129) ;  /* 0x0000005000017945 */ /* 0x000fe20003800200 */
[----:B------:R-:W-:Y:S02]  /*30e0*/  FSEL R20, R26, RZ, P2 ;  /* 0x000000ff1a147208 */ /* 0x000fe40001000000 */
[----:B------:R-:W-:Y:S02]  /*30f0*/  FSEL R21, R27, 1.875, P2 ;  /* 0x3ff000001b157808 */ /* 0x000fe40001000000 */
[----:B------:R-:W-:-:S07]  /*3100*/  MOV R52, 0x3120 ;  /* 0x0000312000347802 */ /* 0x000fce0000000f00 */
[----:B------:R-:W-:Y:S05]  /*3110*/  CALL.REL.NOINC `($_Z22y_create_matrix_on_gpuPdS_S_S_S_S_S_S_ddddiiidd$__internal_accurate_pow) ;  /* 0x0000001c00bc7944 */ /* 0x000fea0003c00000 */
[----:B------:R-:W-:Y:S05]  /*3120*/  BSYNC.RECONVERGENT B1 ;  /* 0x0000000000017941 */ /* 0x000fea0003800200 */
.L_x_129:
[----:B------:R-:W0:Y:S01]  /*3130*/  MUFU.RCP64H R29, UR11 ;  /* 0x0000000b001d7d08 */ /* 0x000e220008001800 */
[----:B------:R-:W-:Y:S01]  /*3140*/  IMAD.U32 R30, RZ, RZ, UR10 ;  /* 0x0000000aff1e7e24 */ /* 0x000fe2000f8e00ff */
[C---:B------:R-:W-:Y:S01]  /*3150*/  DADD R26, R22.reuse, 2 ;  /* 0x40000000161a7429 */ /* 0x040fe20000000000 */
[----:B------:R-:W-:Y:S01]  /*3160*/  IMAD.U32 R31, RZ, RZ, UR11 ;  /* 0x0000000bff1f7e24 */ /* 0x000fe2000f8e00ff */
[C---:B------:R-:W-:Y:S01]  /*3170*/  DSETP.NEU.AND P0, PT, R22.reuse, RZ, PT ;  /* 0x000000ff1600722a */ /* 0x040fe20003f0d000 */
[----:B------:R-:W-:Y:S01]  /*3180*/  IMAD.MOV.U32 R28, RZ, RZ, 0x1 ;  /* 0x00000001ff1c7424 */ /* 0x000fe200078e00ff */
[----:B------:R-:W-:Y:S01]  /*3190*/  BSSY.RECONVERGENT B1, `(.L_x_130) ;  /* 0x0000013000017945 */ /* 0x000fe20003800200 */
[----:B------:R-:W-:Y:S01]  /*31a0*/  DSETP.NEU.AND P2, PT, R22, 1, PT ;  /* 0x3ff000001600742a */ /* 0x000fe20003f4d000 */
[----:B------:R-:W-:Y:S02]  /*31b0*/  IMAD.U32 R26, RZ, RZ, UR10 ;  /* 0x0000000aff1a7e24 */ /* 0x000fe4000f8e00ff */
[----:B------:R-:W-:-:S02]  /*31c0*/  FSEL R24, R24, RZ, P0 ;  /* 0x000000ff18187208 */ /* 0x000fc40000000000 */
[----:B------:R-:W-:Y:S02]  /*31d0*/  LOP3.LUT R25, R27, 0x7ff00000, RZ, 0xc0, !PT ;  /* 0x7ff000001b197812 */ /* 0x000fe400078ec0ff */
[----:B------:R-:W-:Y:S02]  /*31e0*/  MOV R27, UR11 ;  /* 0x0000000b001b7c02 */ /* 0x000fe40008000f00 */
[----:B------:R-:W-:Y:S01]  /*31f0*/  ISETP.NE.AND P1, PT, R25, 0x7ff00000, PT ;  /* 0x7ff000001900780c */ /* 0x000fe20003f25270 */
[----:B0-----:R-:W-:Y:S01]  /*3200*/  DFMA R30, R28, -R30, 1 ;  /* 0x3ff000001c1e742b */ /* 0x001fe2000000081e */
[----:B------:R-:W-:-:S07]  /*3210*/  FSEL R25, R44, RZ, P0 ;  /* 0x000000ff2c197208 */ /* 0x000fce0000000000 */
[----:B------:R-:W-:-:S08]  /*3220*/  DFMA R30, R30, R30, R30 ;  /* 0x0000001e1e1e722b */ /* 0x000fd0000000001e */
[----:B------:R-:W-:-:S08]  /*3230*/  DFMA R30, R28, R30, R28 ;  /* 0x0000001e1c1e722b */ /* 0x000fd0000000001c */
[----:B------:R-:W-:Y:S01]  /*3240*/  DFMA R26, R30, -R26, 1 ;  /* 0x3ff000001e1a742b */ /* 0x000fe2000000081a */
[----:B------:R-:W-:Y:S10]  /*3250*/  @P1 BRA `(.L_x_131) ;  /* 0x0000000000181947 */ /* 0x000ff40003800000 */
[----:B------:R-:W-:-:S14]  /*3260*/  DSETP.NAN.AND P0, PT, R22, R22, PT ;  /* 0x000000161600722a */ /* 0x000fdc0003f08000 */
[----:B------:R-:W-:Y:S01]  /*3270*/  @P0 DADD R24, R22, 2 ;  /* 0x4000000016180429 */ /* 0x000fe20000000000 */
[----:B------:R-:W-:Y:S10]  /*3280*/  @P0 BRA `(.L_x_131) ;  /* 0x00000000000c0947 */ /* 0x000ff40003800000 */
[----:B------:R-:W-:-:S14]  /*3290*/  DSETP.NEU.AND P0, PT, |R22|, +INF , PT ;  /* 0x7ff000001600742a */ /* 0x000fdc0003f0d200 */
[----:B------:R-:W-:Y:S02]  /*32a0*/  @!P0 IMAD.MOV.U32 R24, RZ, RZ, 0x0 ;  /* 0x00000000ff188424 */ /* 0x000fe400078e00ff */
[----:B------:R-:W-:-:S07]  /*32b0*/  @!P0 IMAD.MOV.U32 R25, RZ, RZ, 0x7ff00000 ;  /* 0x7ff00000ff198424 */ /* 0x000fce00078e00ff */
.L_x_131:
[----:B------:R-:W-:Y:S05]  /*32c0*/  BSYNC.RECONVERGENT B1 ;  /* 0x0000000000017941 */ /* 0x000fea0003800200 */
.L_x_130:
        /* <DEDUP_REMOVED lines=22> */
.L_x_133:
[----:B------:R-:W-:Y:S05]  /*3430*/  BSYNC.RECONVERGENT B1 ;  /* 0x0000000000017941 */ /* 0x000fea0003800200 */
.L_x_132:
[----:B------:R-:W-:Y:S01]  /*3440*/  IMAD.MOV.U32 R22, RZ, RZ, 0x652b82fe ;  /* 0x652b82feff167424 */ /* 0x000fe200078e00ff */
[----:B------:R-:W-:Y:S01]  /*3450*/  UMOV UR26, 0xfefa39ef ;  /* 0xfefa39ef001a7882 */ /* 0x000fe20000000000 */
[----:B------:R-:W-:Y:S01]  /*3460*/  IMAD.MOV.U32 R23, RZ, RZ, 0x3ff71547 ;  /* 0x3ff71547ff177424 */ /* 0x000fe200078e00ff */
[----:B------:R-:W-:Y:S01]  /*3470*/  UMOV UR27, 0x3fe62e42 ;  /* 0x3fe62e42001b7882 */ /* 0x000fe20000000000 */
[----:B------:R-:W-:Y:S01]  /*3480*/  DSETP.NEU.AND P2, PT, |R34|, +INF , PT ;  /* 0x7ff000002200742a */ /* 0x000fe20003f4d200 */
[----:B------:R-:W-:Y:S01]  /*3490*/  FSETP.GEU.AND P0, PT, |R21|, 4.1917929649353027344, PT ;  /* 0x4086232b1500780b */ /* 0x000fe20003f0e200 */
[----:B------:R-:W-:Y:S02]  /*34a0*/  BSSY.RECONVERGENT B1, `(.L_x_134) ;  /* 0x0000037000017945 */ /* 0x000fe40003800200 */
[----:B------:R-:W-:-:S08]  /*34b0*/  DFMA R22, R20, R22, 6.75539944105574400000e+15 ;  /* 0x433800001416742b */ /* 0x000fd00000000016 */
[----:B------:R-:W-:Y:S02]  /*34c0*/  DADD R24, R22, -6.75539944105574400000e+15 ;  /* 0xc338000016187429 */ /* 0x000fe40000000000 */
[----:B------:R-:W-:-:S06]  /*34d0*/  @!P2 DMUL R50, RZ, R34 ;  /* 0x00000022ff32a228 */ /* 0x000fcc0000000000 */
        /* <DEDUP_REMOVED lines=51> */
.L_x_135:
[----:B------:R-:W-:Y:S05]  /*3810*/  BSYNC.RECONVERGENT B1 ;  /* 0x0000000000017941 */ /* 0x000fea0003800200 */
.L_x_134:
[----:B------:R-:W-:Y:S01]  /*3820*/  BSSY.RECONVERGENT B1, `(.L_x_136) ;  /* 0x000001b000017945 */ /* 0x000fe20003800200 */
[----:B------:R-:W-:-:S03]  /*3830*/  @!P2 IMAD.MOV.U32 R52, RZ, RZ, 0x1 ;  /* 0x00000001ff34a424 */ /* 0x000fc600078e00ff */
[----:B------:R-:W-:Y:S05]  /*3840*/  @!P2 BRA `(.L_x_137) ;  /* 0x000000000060a947 */ /* 0x000fea0003800000 */
        /* <DEDUP_REMOVED lines=22> */
.L_x_139:
[----:B------:R-:W-:Y:S05]  /*39b0*/  BSYNC.RECONVERGENT B4 ;  /* 0x0000000000047941 */ /* 0x000fea0003800200 */
.L_x_138:
[----:B------:R-:W-:-:S07]  /*39c0*/  VIADD R52, R20, 0x1 ;  /* 0x0000000114347836 */ /* 0x000fce0000000000 */
.L_x_137:
[----:B------:R-:W-:Y:S05]  /*39d0*/  BSYNC.RECONVERGENT B1 ;  /* 0x0000000000017941 */ /* 0x000fea0003800200 */
.L_x_136:
        /* <DEDUP_REMOVED lines=10> */
[----:B------:R-:W-:Y:S01]  /*3a80*/  BSSY.RECONVERGENT B1, `(.L_x_140) ;  /* 0x000002d000017945 */ /* 0x000fe20003800200 */
[----:B------:R-:W-:Y:S01]  /*3a90*/  ISETP.NE.U32.AND P0, PT, R46, 0x1, PT ;  /* 0x000000012e00780c */ /* 0x000fe20003f05070 */
[----:B------:R-:W-:Y:S01]  /*3aa0*/  IMAD.MOV.U32 R46, RZ, RZ, 0x20fd8164 ;  /* 0x20fd8164ff2e7424 */ /* 0x000fe200078e00ff */
[----:B------:R-:W-:-:S02]  /*3ab0*/  DSETP.NEU.AND P3, PT, |R38|, +INF , PT ;  /* 0x7ff000002600742a */ /* 0x000fc40003f6d200 */
[----:B------:R-:W-:Y:S02]  /*3ac0*/  FSEL R47, -R47, 0.11223486810922622681, !P0 ;  /* 0x3de5db652f2f7808 */ /* 0x000fe40004000100 */
[----:B------:R-:W-:-:S06]  /*3ad0*/  FSEL R46, R46, -8.06006814911005101289e+34, !P0 ;  /* 0xf9785eba2e2e7808 */ /* 0x000fcc0004000000 */
[----:B--2---:R-:W-:-:S08]  /*3ae0*/  DFMA R20, R48, R46, R20 ;  /* 0x0000002e3014722b */ /* 0x004fd00000000014 */
[----:B------:R-:W-:-:S08]  /*3af0*/  DFMA R20, R48, R20, R22 ;  /* 0x000000143014722b */ /* 0x000fd00000000016 */
[----:B---3--:R-:W-:-:S08]  /*3b00*/  DFMA R20, R48, R20, R24 ;  /* 0x000000143014722b */ /* 0x008fd00000000018 */
[----:B------:R-:W-:-:S08]  /*3b10*/  DFMA R20, R48, R20, R26 ;  /* 0x000000143014722b */ /* 0x000fd0000000001a */
[----:B----4-:R-:W-:-:S08]  /*3b20*/  DFMA R20, R48, R20, R28 ;  /* 0x000000143014722b */ /* 0x010fd0000000001c */
[----:B------:R-:W-:-:S08]  /*3b30*/  DFMA R20, R48, R20, R30 ;  /* 0x000000143014722b */ /* 0x000fd0000000001e */
[----:B------:R-:W-:Y:S02]  /*3b40*/  DFMA R50, R20, R50, R50 ;  /* 0x000000321432722b */ /* 0x000fe40000000032 */
[----:B------:R-:W-:Y:S01]  /*3b50*/  DFMA R20, R48, R20, 1 ;  /* 0x3ff000003014742b */ /* 0x000fe20000000014 */
[----:B------:R-:W-:-:S09]  /*3b60*/  @!P3 IMAD.MOV.U32 R48, RZ, RZ, RZ ;  /* 0x000000ffff30b224 */ /* 0x000fd200078e00ff */
[----:B------:R-:W-:Y:S02]  /*3b70*/  FSEL R22, R20, R50, !P0 ;  /* 0x0000003214167208 */ /* 0x000fe40004000000 */
[----:B------:R-:W-:Y:S02]  /*3b80*/  FSEL R23, R21, R51, !P0 ;  /* 0x0000003315177208 */ /* 0x000fe40004000000 */
[----:B------:R-:W-:Y:S01]  /*3b90*/  LOP3.LUT P0, RZ, R52, 0x2, RZ, 0xc0, !PT ;  /* 0x0000000234ff7812 */ /* 0x000fe2000780c0ff */
[----:B------:R-:W-:-:S03]  /*3ba0*/  @!P3 DMUL R52, RZ, R38 ;  /* 0x00000026ff34b228 */ /* 0x000fc60000000000 */
[----:B------:R-:W-:-:S10]  /*3bb0*/  DADD R20, RZ, -R22 ;  /* 0x00000000ff147229 */ /* 0x000fd40000000816 */
        /* <DEDUP_REMOVED lines=20> */
[----:B------:R-:W-:Y:S02]  /*3d00*/  MOV R28, R39 ;  /* 0x00000027001c7202 */ /* 0x000fe40000000f00 */
[----:B------:R-:W-:-:S07]  /*3d10*/  MOV R29, 0x3d30 ;  /* 0x00003d30001d7802 */ /* 0x000fce0000000f00 */
[----:B------:R-:W-:Y:S05]  /*3d20*/  CALL.REL.NOINC `($_Z22y_create_matrix_on_gpuPdS_S_S_S_S_S_S_ddddiiidd$__internal_trig_reduction_slowpathd) ;  /* 0x0000001c00587944 */ /* 0x000fea0003c00000 */
[----:B------:R-:W-:Y:S02]  /*3d30*/  IMAD.MOV.U32 R52, RZ, RZ, R50 ;  /* 0x000000ffff347224 */ /* 0x000fe400078e0032 */
[----:B------:R-:W-:-:S07]  /*3d40*/  IMAD.MOV.U32 R53, RZ, RZ, R51 ;  /* 0x000000ffff357224 */ /* 0x000fce00078e0033 */
.L_x_141:
[----:B------:R-:W-:Y:S05]  /*3d50*/  BSYNC.RECONVERGENT B1 ;  /* 0x0000000000017941 */ /* 0x000fea0003800200 */
.L_x_140:
[----:B------:R-:W-:-:S05]  /*3d60*/  IMAD.SHL.U32 R20, R48, 0x40, RZ ;  /* 0x0000004030147824 */ /* 0x000fca00078e00ff */
[----:B------:R-:W-:-:S04]  /*3d70*/  LOP3.LUT R20, R20, 0x40, RZ, 0xc0, !PT ;  /* 0x0000004014147812 */ /* 0x000fc800078ec0ff */
[----:B------:R-:W-:-:S05]  /*3d80*/  IADD3 R28, P0, PT, R20, UR20, RZ ;  /* 0x00000014141c7c10 */ /* 0x000fca000ff1e0ff */
[----:B------:R-:W-:-:S05]  /*3d90*/  IMAD.X R29, RZ, RZ, UR21, P0 ;  /* 0x00000015ff1d7e24 */ /* 0x000fca00080e06ff */
[----:B------:R-:W2:Y:S01]  /*3da0*/  LDG.E.128.CONSTANT R20, desc[UR14][R28.64] ;  /* 0x0000000e1c147981 */ /* 0x000ea2000c1e9d00 */
[----:B------:R-:W-:Y:S01]  /*3db0*/  LOP3.LUT R24, R48, 0x1, RZ, 0xc0, !PT ;  /* 0x0000000130187812 */ /* 0x000fe200078ec0ff */
[----:B------:R-:W-:Y:S01]  /*3dc0*/  IMAD.MOV.U32 R25, RZ, RZ, 0x20fd8164 ;  /* 0x20fd8164ff197424 */ /* 0x000fe200078e00ff */
[----:B------:R-:W-:Y:S01]  /*3dd0*/  DMUL R50, R52, R52 ;  /* 0x0000003434327228 */ /* 0x000fe20000000000 */
[----:B------:R-:W-:Y:S01]  /*3de0*/  IMAD.MOV.U32 R26, RZ, RZ, 0x3da8ff83 ;  /* 0x3da8ff83ff1a7424 */ /* 0x000fe200078e00ff */
[----:B------:R-:W-:-:S04]  /*3df0*/  ISETP.NE.U32.AND P0, PT, R24, 0x1, PT ;  /* 0x000000011800780c */ /* 0x000fc80003f05070 */
[----:B------:R-:W-:Y:S02]  /*3e00*/  FSEL R24, R25, -8.06006814911005101289e+34, !P0 ;  /* 0xf9785eba19187808 */ /* 0x000fe40004000000 */
[----:B------:R-:W-:-:S06]  /*3e10*/  FSEL R25, -R26, 0.11223486810922622681, !P0 ;  /* 0x3de5db651a197808 */ /* 0x000fcc0004000100 */
[C---:B--2---:R-:W-:Y:S01]  /*3e20*/  DFMA R20, R50.reuse, R24, R20 ;  /* 0x000000183214722b */ /* 0x044fe20000000014 */
[----:B------:R-:W2:Y:S04]  /*3e30*/  LDG.E.128.CONSTANT R24, desc[UR14][R28.64+0x10] ;  /* 0x0000100e1c187981 */ /* 0x000ea8000c1e9d00 */
[----:B------:R-:W3:Y:S03]  /*3e40*/  LDG.E.128.CONSTANT R28, desc[UR14][R28.64+0x20] ;  /* 0x0000200e1c1c7981 */ /* 0x000ee6000c1e9d00 */
[C---:B------:R-:W-:Y:S01]  /*3e50*/  DFMA R20, R50.reuse, R20, R22 ;  /* 0x000000143214722b */ /* 0x040fe20000000016 */
[----:B------:R-:W-:Y:S07]  /*3e60*/  BSSY.RECONVERGENT B1, `(.L_x_142) ;  /* 0x000002b000017945 */ /* 0x000fee0003800200 */
[----:B--2---:R-:W-:-:S08]  /*3e70*/  DFMA R20, R50, R20, R24 ;  /* 0x000000143214722b */ /* 0x004fd00000000018 */
[----:B------:R-:W-:-:S08]  /*3e80*/  DFMA R20, R50, R20, R26 ;  /* 0x000000143214722b */ /* 0x000fd0000000001a */
[----:B---3--:R-:W-:-:S08]  /*3e90*/  DFMA R20, R50, R20, R28 ;  /* 0x000000143214722b */ /* 0x008fd0000000001c */
[----:B------:R-:W-:-:S08]  /*3ea0*/  DFMA R20, R50, R20, R30 ;  /* 0x000000143214722b */ /* 0x000fd0000000001e */
[----:B------:R-:W-:Y:S02]  /*3eb0*/  DFMA R52, R20, R52, R52 ;  /* 0x000000341434722b */ /* 0x000fe40000000034 */
[----:B------:R-:W-:Y:S01]  /*3ec0*/  DFMA R20, R50, R20, 1 ;  /* 0x3ff000003214742b */ /* 0x000fe20000000014 */
[----:B------:R-:W-:-:S09]  /*3ed0*/  @!P3 IMAD.MOV.U32 R50, RZ, RZ, 0x1 ;  /* 0x00000001ff32b424 */ /* 0x000fd200078e00ff */
[----:B------:R-:W-:Y:S02]  /*3ee0*/  FSEL R22, R20, R52, !P0 ;  /* 0x0000003414167208 */ /* 0x000fe40004000000 */
[----:B------:R-:W-:Y:S02]  /*3ef0*/  FSEL R23, R21, R53, !P0 ;  /* 0x0000003515177208 */ /* 0x000fe40004000000 */
[----:B------:R-:W-:Y:S01]  /*3f00*/  LOP3.LUT P0, RZ, R48, 0x2, RZ, 0xc0, !PT ;  /* 0x0000000230ff7812 */ /* 0x000fe2000780c0ff */
[----:B------:R-:W-:-:S03]  /*3f10*/  @!P3 DMUL R48, RZ, R38 ;  /* 0x00000026ff30b228 */ /* 0x000fc60000000000 */
[----:B------:R-:W-:-:S10]  /*3f20*/  DADD R20, RZ, -R22 ;  /* 0x00000000ff147229 */ /* 0x000fd40000000816 */
[----:B------:R-:W-:Y:S02]  /*3f30*/  FSEL R20, R22, R20, !P0 ;  /* 0x0000001416147208 */ /* 0x000fe40004000000 */
[----:B------:R-:W-:-:S06]  /*3f40*/  FSEL R21, R23, R21, !P0 ;  /* 0x0000001517157208 */ /* 0x000fcc0004000000 */
[----:B------:R-:W-:Y:S01]  /*3f50*/  DFMA R46, -R46, R20, R16 ;  /* 0x000000142e2e722b */ /* 0x000fe20000000110 */
[----:B------:R-:W-:Y:S10]  /*3f60*/  @!P3 BRA `(.L_x_143) ;  /* 0x000000000068b947 */ /* 0x000ff40003800000 */
        /* <DEDUP_REMOVED lines=21> */
[----:B------:R-:W-:Y:S02]  /*40c0*/  IMAD.MOV.U32 R20, RZ, RZ, R48 ;  /* 0x000000ffff147224 */ /* 0x000fe400078e0030 */
[----:B------:R-:W-:Y:S02]  /*40d0*/  IMAD.MOV.U32 R48, RZ, RZ, R50 ;  /* 0x000000ffff307224 */ /* 0x000fe400078e0032 */
[----:B------:R-:W-:-:S07]  /*40e0*/  IMAD.MOV.U32 R49, RZ, RZ, R51 ;  /* 0x000000ffff317224 */ /* 0x000fce00078e0033 */
.L_x_145:
[----:B------:R-:W-:Y:S05]  /*40f0*/  BSYNC.RECONVERGENT B4 ;  /* 0x0000000000047941 */ /* 0x000fea0003800200 */
.L_x_144:
[----:B------:R-:W-:-:S07]  /*4100*/  VIADD R50, R20, 0x1 ;  /* 0x0000000114327836 */ /* 0x000fce0000000000 */
.L_x_143:
[----:B------:R-:W-:Y:S05]  /*4110*/  BSYNC.RECONVERGENT B1 ;  /* 0x0000000000017941 */ /* 0x000fea0003800200 */
.L_x_142:
        /* <DEDUP_REMOVED lines=12> */
[----:B------:R-:W-:-:S03]  /*41e0*/  IMAD.MOV.U32 R38, RZ, RZ, 0x20fd8164 ;  /* 0x20fd8164ff267424 */ /* 0x000fc600078e00ff */
        /* <DEDUP_REMOVED lines=10> */
[----:B------:R-:W-:Y:S01]  /*4290*/  FSEL R22, R20, R48, !P0 ;  /* 0x0000003014167208 */ /* 0x000fe20004000000 */
[----:B------:R-:W-:Y:S01]  /*42a0*/  @!P2 IMAD.MOV.U32 R48, RZ, RZ, RZ ;  /* 0x000000ffff30a224 */ /* 0x000fe200078e00ff */
        /* <DEDUP_REMOVED lines=27> */
.L_x_147:
[----:B------:R-:W-:Y:S05]  /*4460*/  BSYNC.RECONVERGENT B1 ;  /* 0x0000000000017941 */ /* 0x000fea0003800200 */
.L_x_146:
        /* <DEDUP_REMOVED lines=14> */
[----:B------:R-:W-:Y:S01]  /*4550*/  DMUL R44, R44, R2 ;  /* 0x000000022c2c7228 */ /* 0x000fe20000000000 */
[----:B------:R-:W-:Y:S01]  /*4560*/  FSEL R35, -R35, 0.11223486810922622681, !P0 ;  /* 0x3de5db6523237808 */ /* 0x000fe20004000100 */
[----:B------:R-:W-:Y:S01]  /*4570*/  BSSY.RECONVERGENT B1, `(.L_x_148) ;  /* 0x0000038000017945 */ /* 0x000fe20003800200 */
[----:B------:R-:W-:-:S06]  /*4580*/  FSEL R34, R34, -8.06006814911005101289e+34, !P0 ;  /* 0xf9785eba22227808 */ /* 0x000fcc0004000000 */
[----:B--2---:R-:W-:-:S08]  /*4590*/  DFMA R20, R52, R34, R20 ;  /* 0x000000223414722b */ /* 0x004fd00000000014 */
[----:B------:R-:W-:-:S08]  /*45a0*/  DFMA R20, R52, R20, R22 ;  /* 0x000000143414722b */ /* 0x000fd00000000016 */
[----:B---3--:R-:W-:-:S08]  /*45b0*/  DFMA R20, R52, R20, R24 ;  /* 0x000000143414722b */ /* 0x008fd00000000018 */
[----:B------:R-:W-:Y:S02]  /*45c0*/  DFMA R20, R52, R20, R26 ;  /* 0x000000143414722b */ /* 0x000fe4000000001a */
[----:B------:R-:W-:Y:S02]  /*45d0*/  DMUL R26, RZ, R42 ;  /* 0x0000002aff1a7228 */ /* 0x000fe40000000000 */
[----:B------:R-:W-:-:S04]  /*45e0*/  DMUL R42, R42, UR26 ;  /* 0x0000001a2a2a7c28 */ /* 0x000fc80008000000 */
[----:B----4-:R-:W-:Y:S01]  /*45f0*/  DFMA R20, R52, R20, R28 ;  /* 0x000000143414722b */ /* 0x010fe2000000001c */
[----:B------:R-:W-:Y:S01]  /*4600*/  IMAD.U32 R28, RZ, RZ, UR10 ;  /* 0x0000000aff1c7e24 */ /* 0x000fe2000f8e00ff */
[----:B------:R-:W-:Y:S01]  /*4610*/  DFMA R26, R40, UR26, R26 ;  /* 0x0000001a281a7c2b */ /* 0x000fe2000800001a */
[----:B------:R-:W-:Y:S01]  /*4620*/  IMAD.U32 R29, RZ, RZ, UR11 ;  /* 0x0000000bff1d7e24 */ /* 0x000fe2000f8e00ff */
[----:B------:R-:W-:Y:S01]  /*4630*/  DFMA R42, RZ, R40, -R42 ;  /* 0x00000028ff2a722b */ /* 0x000fe2000000082a */
[----:B------:R-:W-:Y:S01]  /*4640*/  UMOV UR26, 0x54442d18 ;  /* 0x54442d18001a7882 */ /* 0x000fe20000000000 */
[----:B------:R-:W-:Y:S02]  /*4650*/  UMOV UR27, 0x400921fb ;  /* 0x400921fb001b7882 */ /* 0x000fe40000000000 */
[----:B------:R-:W-:Y:S02]  /*4660*/  DFMA R20, R52, R20, R30 ;  /* 0x000000143414722b */ /* 0x000fe4000000001e */
[----:B------:R-:W-:-:S02]  /*4670*/  DMUL R44, R44, -UR26 ;  /* 0x8000001a2c2c7c28 */ /* 0x000fc40008000000 */
[----:B------:R-:W-:Y:S02]  /*4680*/  DADD R16, R16, R26 ;  /* 0x0000000010107229 */ /* 0x000fe4000000001a */
[----:B------:R-:W-:Y:S02]  /*4690*/  DADD R42, -R14, R42 ;  /* 0x000000000e2a7229 */ /* 0x000fe4000000012a */
[----:B------:R-:W-:Y:S02]  /*46a0*/  DFMA R50, R20, R50, R50 ;  /* 0x000000321432722b */ /* 0x000fe40000000032 */
[----:B------:R-:W-:Y:S01]  /*46b0*/  DFMA R52, R52, R20, 1 ;  /* 0x3ff000003434742b */ /* 0x000fe20000000014 */
[----:B------:R-:W0:Y:S01]  /*46c0*/  MUFU.RCP64H R21, UR11 ;  /* 0x0000000b00157d08 */ /* 0x000e220008001800 */
[----:B------:R-:W-:-:S08]  /*46d0*/  IMAD.MOV.U32 R20, RZ, RZ, 0x1 ;  /* 0x00000001ff147424 */ /* 0x000fd000078e00ff */
[----:B------:R-:W-:Y:S02]  /*46e0*/  FSEL R22, R52, R50, !P0 ;  /* 0x0000003234167208 */ /* 0x000fe40004000000 */
[----:B------:R-:W-:Y:S02]  /*46f0*/  FSEL R23, R53, R51, !P0 ;  /* 0x0000003335177208 */ /* 0x000fe40004000000 */
[----:B------:R-:W-:-:S04]  /*4700*/  LOP3.LUT P0, RZ, R48, 0x2, RZ, 0xc0, !PT ;  /* 0x0000000230ff7812 */ /* 0x000fc8000780c0ff */
[----:B------:R-:W-:Y:S02]  /*4710*/  DADD R24, RZ, -R22 ;  /* 0x00000000ff187229 */ /* 0x000fe40000000816 */
[----:B0-----:R-:W-:-:S08]  /*4720*/  DFMA R28, R20, -R28, 1 ;  /* 0x3ff00000141c742b */ /* 0x001fd0000000081c */
[----:B------:R-:W-:Y:S01]  /*4730*/  FSEL R22, R22, R24, !P0 ;  /* 0x0000001816167208 */ /* 0x000fe20004000000 */
[----:B------:R-:W-:Y:S01]  /*4740*/  DFMA R28, R28, R28, R28 ;  /* 0x0000001c1c1c722b */ /* 0x000fe2000000001c */
[----:B------:R-:W-:-:S06]  /*4750*/  FSEL R23, R23, R25, !P0 ;  /* 0x0000001917177208 */ /* 0x000fcc0004000000 */
[----:B------:R-:W-:Y:S02]  /*4760*/  DFMA R38, -R38, R22, R14 ;  /* 0x000000162626722b */ /* 0x000fe4000000010e */
[----:B------:R-:W-:Y:S01]  /*4770*/  DFMA R28, R20, R28, R20 ;  /* 0x0000001c141c722b */ /* 0x000fe20000000014 */
[----:B------:R-:W-:Y:S02]  /*4780*/  IMAD.U32 R14, RZ, RZ, UR10 ;  /* 0x0000000aff0e7e24 */ /* 0x000fe4000f8e00ff */
[----:B------:R-:W-:-:S03]  /*4790*/  IMAD.U32 R15, RZ, RZ, UR11 ;  /* 0x0000000bff0f7e24 */ /* 0x000fc6000f8e00ff */
[----:B------:R-:W-:-:S03]  /*47a0*/  DMUL R16, R38, R16 ;  /* 0x0000001026107228 */ /* 0x000fc60000000000 */
[----:B------:R-:W-:-:S05]  /*47b0*/  DFMA R14, R28, -R14, 1 ;  /* 0x3ff000001c0e742b */ /* 0x000fca000000080e */
[----:B------:R-:W-:-:S03]  /*47c0*/  DFMA R16, R46, R42, R16 ;  /* 0x0000002a2e10722b */ /* 0x000fc60000000010 */
[----:B------:R-:W-:-:S05]  /*47d0*/  DFMA R28, R28, R14, R28 ;  /* 0x0000000e1c1c722b */ /* 0x000fca000000001c */
[----:B------:R-:W-:-:S08]  /*47e0*/  DMUL R22, R16, R44 ;  /* 0x0000002c10167228 */ /* 0x000fd00000000000 */
[----:B------:R-:W-:Y:S02]  /*47f0*/  DMUL R14, R28, R22 ;  /* 0x000000161c0e7228 */ /* 0x000fe40000000000 */
[----:B------:R-:W-:-:S06]  /*4800*/  FSETP.GEU.AND P1, PT, |R23|, 6.5827683646048100446e-37, PT ;  /* 0x036000001700780b */ /* 0x000fcc0003f2e200 */
[----:B------:R-:W-:-:S08]  /*4810*/  DFMA R16, R14, -UR10, R22 ;  /* 0x8000000a0e107c2b */ /* 0x000fd00008000016 */
[----:B------:R-:W-:-:S10]  /*4820*/  DFMA R14, R28, R16, R14 ;  /* 0x000000101c0e722b */ /* 0x000fd4000000000e */
[----:B------:R-:W-:-:S05]  /*4830*/  FFMA R16, RZ, UR11, R15 ;  /* 0x0000000bff107c23 */ /* 0x000fca000800000f */
[----:B------:R-:W-:-:S13]  /*4840*/  FSETP.GT.AND P0, PT, |R16|, 1.469367938527859385e-39, PT ;  /* 0x001000001000780b */ /* 0x000fda0003f04200 */
[----:B------:R-:W-:Y:S05]  /*4850*/  @P0 BRA P1, `(.L_x_149) ;  /* 0x0000000000240947 */ /* 0x000fea0000800000 */
[----:B------:R-:W-:Y:S01]  /*4860*/  IMAD.U32 R15, RZ, RZ, UR11 ;  /* 0x0000000bff0f7e24 */ /* 0x000fe2000f8e00ff */
[----:B------:R-:W-:Y:S01]  /*4870*/  MOV R24, UR10 ;  /* 0x0000000a00187c02 */ /* 0x000fe20008000f00 */
[----:B------:R-:W-:Y:S01]  /*4880*/  IMAD.U32 R25, RZ, RZ, UR11 ;  /* 0x0000000bff197e24 */ /* 0x000fe2000f8e00ff */
[----:B------:R-:W-:Y:S01]  /*4890*/  MOV R20, 0x48d0 ;  /* 0x000048d000147802 */ /* 0x000fe20000000f00 */
[----:B------:R-:W-:Y:S02]  /*48a0*/  IMAD.U32 R14, RZ, RZ, UR10 ;  /* 0x0000000aff0e7e24 */ /* 0x000fe4000f8e00ff */
[----:B------:R-:W-:-:S07]  /*48b0*/  IMAD.MOV.U32 R25, RZ, RZ, R15 ;  /* 0x000000ffff197224 */ /* 0x000fce00078e000f */
[----:B------:R-:W-:Y:S05]  /*48c0*/  CALL.REL.NOINC `($__internal_4_$__cuda_sm20_div_rn_f64_full) ;  /* 0x0000000000687944 */ /* 0x000fea0003c00000 */
[----:B------:R-:W-:Y:S02]  /*48d0*/  IMAD.MOV.U32 R14, RZ, RZ, R44 ;  /* 0x000000ffff0e7224 */ /* 0x000fe400078e002c */
[----:B------:R-:W-:-:S07]  /*48e0*/  IMAD.MOV.U32 R15, RZ, RZ, R45 ;  /* 0x000000ffff0f7224 */ /* 0x000fce00078e002d */
.L_x_149:
[----:B------:R-:W-:Y:S05]  /*48f0*/  BSYNC.RECONVERGENT B1 ;  /* 0x0000000000017941 */ /* 0x000fea0003800200 */
.L_x_148:
[----:B------:R-:W0:Y:S08]  /*4900*/  LDC.64 R16, c[0x0][0x3b8] ;  /* 0x0000ee00ff107b82 */ /* 0x000e300000000a00 */
[----:B------:R-:W1:Y:S08]  /*4910*/  LDC.64 R20, c[0x0][0x380] ;  /* 0x0000e000ff147b82 */ /* 0x000e700000000a00 */
[----:B------:R-:W2:Y:S08]  /*4920*/  LDC.64 R22, c[0x0][0x388] ;  /* 0x0000e200ff167b82 */ /* 0x000eb00000000a00 */
[----:B------:R-:W3:Y:S01]  /*4930*/  LDC.64 R24, c[0x0][0x390] ;  /* 0x0000e400ff187b82 */ /* 0x000ee20000000a00 */
[----:B0-----:R-:W-:-:S05]  /*4940*/  IMAD.WIDE R16, R0, 0x8, R16 ;  /* 0x0000000800107825 */ /* 0x001fca00078e0210 */
[----:B------:R0:W-:Y:S01]  /*4950*/  STG.E.64 desc[UR14][R16.64], R14 ;  /* 0x0000000e10007986 */ /* 0x0001e2000c101b0e */
[C---:B-1----:R-:W-:Y:S01]  /*4960*/  IMAD.WIDE R20, R0.reuse, 0x8, R20 ;  /* 0x0000000800147825 */ /* 0x042fe200078e0214 */
[----:B------:R-:W1:Y:S04]  /*4970*/  LDC.64 R28, c[0x0][0x398] ;  /* 0x0000e600ff1c7b82 */ /* 0x000e680000000a00 */
[----:B------:R0:W-:Y:S01]  /*4980*/  STG.E.64 desc[UR14][R20.64], R6 ;  /* 0x0000000614007986 */ /* 0x0001e2000c101b0e */
[----:B--2---:R-:W-:-:S05]  /*4990*/  IMAD.WIDE R22, R0, 0x8, R22 ;  /* 0x0000000800167825 */ /* 0x004fca00078e0216 */
[----:B------:R0:W-:Y:S01]  /*49a0*/  STG.E.64 desc[UR14][R22.64], R8 ;  /* 0x0000000816007986 */ /* 0x0001e2000c101b0e */
[----:B---3--:R-:W-:-:S05]  /*49b0*/  IMAD.WIDE R24, R0, 0x8, R24 ;  /* 0x0000000800187825 */ /* 0x008fca00078e0218 */
[----:B------:R0:W-:Y:S04]  /*49c0*/  STG.E.64 desc[UR14][R24.64], R6 ;  /* 0x0000000618007986 */ /* 0x0001e8000c101b0e */
[----:B------:R-:W2:Y:S04]  /*49d0*/  LDG.E.64 R36, desc[UR14][R36.64] ;  /* 0x0000000e24247981 */ /* 0x000ea8000c1e1b00 */
[----:B------:R-:W2:Y:S01]  /*49e0*/  LDG.E.64 R26, desc[UR14][R16.64] ;  /* 0x0000000e101a7981 */ /* 0x000ea2000c1e1b00 */
[----:B-1----:R-:W-:-:S04]  /*49f0*/  IMAD.WIDE R28, R0, 0x8, R28 ;  /* 0x00000008001c7825 */ /* 0x002fc800078e021c */
[----:B------:R-:W-:-:S05]  /*4a00*/  VIADD R0, R0, UR4 ;  /* 0x0000000400007c36 */ /* 0x000fca0008000000 */
[----:B------:R-:W-:Y:S01]  /*4a10*/  ISETP.GE.AND P0, PT, R0, UR25, PT ;  /* 0x0000001900007c0c */ /* 0x000fe2000bf06270 */
[----:B--2---:R-:W-:-:S07]  /*4a20*/  DFMA R26, R26, UR16, R36 ;  /* 0x000000101a1a7c2b */ /* 0x004fce0008000024 */
[----:B------:R0:W-:Y:S05]  /*4a30*/  STG.E.64 desc[UR14][R28.64], R26 ;  /* 0x0000001a1c007986 */ /* 0x0001ea000c101b0e */
[----:B------:R-:W-:Y:S05]  /*4a40*/  @!P0 BRA `(.L_x_150) ;  /* 0xffffffbc00d48947 */ /* 0x000fea000383ffff */
[----:B------:R-:W-:Y:S05]  /*4a50*/  BSYNC.RECONVERGENT B0 ;  /* 0x0000000000007941 */ /* 0x000fea0003800200 */
.L_x_92:
[----:B------:R-:W-:Y:S05]  /*4a60*/  EXIT ;  /* 0x000000000000794d */ /* 0x000fea0003800000 */
        .weak           $__internal_4_$__cuda_sm20_div_rn_f64_full
        .type           $__internal_4_$__cuda_sm20_div_rn_f64_full,@function
        .size           $__internal_4_$__cuda_sm20_div_rn_f64_full,($_Z22y_create_matrix_on_gpuPdS_S_S_S_S_S_S_ddddiiidd$__internal_accurate_pow - $__internal_4_$__cuda_sm20_div_rn_f64_full)
$__internal_4_$__cuda_sm20_div_rn_f64_full:
        /* <DEDUP_REMOVED lines=11> */
[----:B------:R-:W-:-:S03]  /*4b20*/  ISETP.GE.U32.AND P3, PT, R21, R49, PT ;  /* 0x000000311500720c */ /* 0x000fc60003f66070 */
[----:B------:R-:W-:Y:S02]  /*4b30*/  @!P4 LOP3.LUT R30, R25, 0x7ff00000, RZ, 0xc0, !PT ;  /* 0x7ff00000191ec812 */ /* 0x000fe400078ec0ff */
[----:B------:R-:W0:Y:S02]  /*4b40*/  MUFU.RCP64H R29, R27 ;  /* 0x0000001b001d7308 */ /* 0x000e240000001800 */
[----:B------:R-:W-:Y:S02]  /*4b50*/  @!P4 ISETP.GE.U32.AND P5, PT, R21, R30, PT ;  /* 0x0000001e1500c20c */ /* 0x000fe40003fa6070 */
[----:B------:R-:W-:Y:S02]  /*4b60*/  @!P2 LOP3.LUT R49, R27, 0x7ff00000, RZ, 0xc0, !PT ;  /* 0x7ff000001b31a812 */ /* 0x000fe400078ec0ff */
[----:B------:R-:W-:-:S04]  /*4b70*/  @!P4 SEL R46, R48, 0x63400000, !P5 ;  /* 0x63400000302ec807 */ /* 0x000fc80006800000 */
[----:B------:R-:W-:-:S04]  /*4b80*/  @!P4 LOP3.LUT R46, R46, 0x80000000, R23, 0xf8, !PT ;  /* 0x800000002e2ec812 */ /* 0x000fc800078ef817 */
[----:B------:R-:W-:Y:S01]  /*4b90*/  @!P4 LOP3.LUT R47, R46, 0x100000, RZ, 0xfc, !PT ;  /* 0x001000002e2fc812 */ /* 0x000fe200078efcff */
[----:B------:R-:W-:Y:S01]  /*4ba0*/  @!P4 IMAD.MOV.U32 R46, RZ, RZ, RZ ;  /* 0x000000ffff2ec224 */ /* 0x000fe200078e00ff */
[----:B0-----:R-:W-:-:S08]  /*4bb0*/  DFMA R44, R28, -R26, 1 ;  /* 0x3ff000001c2c742b */ /* 0x001fd0000000081a */
[----:B------:R-:W-:-:S08]  /*4bc0*/  DFMA R44, R44, R44, R44 ;  /* 0x0000002c2c2c722b */ /* 0x000fd0000000002c */
[----:B------:R-:W-:Y:S01]  /*4bd0*/  DFMA R44, R28, R44, R28 ;  /* 0x0000002c1c2c722b */ /* 0x000fe2000000001c */
[----:B------:R-:W-:-:S04]  /*4be0*/  SEL R28, R48, 0x63400000, !P3 ;  /* 0x63400000301c7807 */ /* 0x000fc80005800000 */
[----:B------:R-:W-:Y:S01]  /*4bf0*/  LOP3.LUT R29, R28, 0x800fffff, R23, 0xf8, !PT ;  /* 0x800fffff1c1d7812 */ /* 0x000fe200078ef817 */
[----:B------:R-:W-:Y:S02]  /*4c00*/  IMAD.MOV.U32 R28, RZ, RZ, R22 ;  /* 0x000000ffff1c7224 */ /* 0x000fe400078e0016 */
[----:B------:R-:W-:-:S04]  /*4c10*/  DFMA R30, R44, -R26, 1 ;  /* 0x3ff000002c1e742b */ /* 0x000fc8000000081a */
[----:B------:R-:W-:-:S04]  /*4c20*/  @!P4 DFMA R28, R28, 2, -R46 ;  /* 0x400000001c1cc82b */ /* 0x000fc8000000082e */
[----:B------:R-:W-:-:S08]  /*4c30*/  DFMA R30, R44, R30, R44 ;  /* 0x0000001e2c1e722b */ /* 0x000fd0000000002c */
[----:B------:R-:W-:-:S08]  /*4c40*/  DMUL R44, R30, R28 ;  /* 0x0000001c1e2c7228 */ /* 0x000fd00000000000 */
[----:B------:R-:W-:-:S08]  /*4c50*/  DFMA R46, R44, -R26, R28 ;  /* 0x8000001a2c2e722b */ /* 0x000fd0000000001c */
[----:B------:R-:W-:Y:S01]  /*4c60*/  DFMA R46, R30, R46, R44 ;  /* 0x0000002e1e2e722b */ /* 0x000fe2000000002c */
[----:B------:R-:W-:Y:S01]  /*4c70*/  IMAD.MOV.U32 R30, RZ, RZ, R21 ;  /* 0x000000ffff1e7224 */ /* 0x000fe200078e0015 */
[----:B------:R-:W-:-:S05]  /*4c80*/  @!P4 LOP3.LUT R30, R29, 0x7ff00000, RZ, 0xc0, !PT ;  /* 0x7ff000001d1ec812 */ /* 0x000fca00078ec0ff */
[----:B------:R-:W-:-:S05]  /*4c90*/  VIADD R31, R30, 0xffffffff ;  /* 0xffffffff1e1f7836 */ /* 0x000fca0000000000 */
[----:B------:R-:W-:Y:S01]  /*4ca0*/  ISETP.GT.U32.AND P2, PT, R31, 0x7feffffe, PT ;  /* 0x7feffffe1f00780c */ /* 0x000fe20003f44070 */
[----:B------:R-:W-:-:S05]  /*4cb0*/  VIADD R31, R49, 0xffffffff ;  /* 0xffffffff311f7836 */ /* 0x000fca0000000000 */
[----:B------:R-:W-:-:S13]  /*4cc0*/  ISETP.GT.U32.OR P2, PT, R31, 0x7feffffe, P2 ;  /* 0x7feffffe1f00780c */ /* 0x000fda0001744470 */
[----:B------:R-:W-:Y:S05]  /*4cd0*/  @P2 BRA `(.L_x_152) ;  /* 0x00000000006c2947 */ /* 0x000fea0003800000 */
[----:B------:R-:W-:-:S04]  /*4ce0*/  LOP3.LUT R22, R25, 0x7ff00000, RZ, 0xc0, !PT ;  /* 0x7ff0000019167812 */ /* 0x000fc800078ec0ff */
[CC--:B------:R-:W-:Y:S02]  /*4cf0*/  VIADDMNMX R23, R21.reuse, -R22.reuse, 0xb9600000, !PT ;  /* 0xb960000015177446 */ /* 0x0c0fe40007800916 */
[----:B------:R-:W-:Y:S01]  /*4d00*/  ISETP.GE.U32.AND P2, PT, R21, R22, PT ;  /* 0x000000161500720c */ /* 0x000fe20003f46070 */
[----:B------:R-:W-:Y:S01]  /*4d10*/  IMAD.MOV.U32 R22, RZ, RZ, RZ ;  /* 0x000000ffff167224 */ /* 0x000fe200078e00ff */
[----:B------:R-:W-:Y:S02]  /*4d20*/  VIMNMX R21, PT, PT, R23, 0x46a00000, PT ;  /* 0x46a0000017157848 */ /* 0x000fe40003fe0100 */
[----:B------:R-:W-:-:S05]  /*4d30*/  SEL R48, R48, 0x63400000, !P2 ;  /* 0x6340000030307807 */ /* 0x000fca0005000000 */
[----:B------:R-:W-:-:S04]  /*4d40*/  IMAD.IADD R21, R21, 0x1, -R48 ;  /* 0x0000000115157824 */ /* 0x000fc800078e0a30 */
[----:B------:R-:W-:-:S06]  /*4d50*/  VIADD R23, R21, 0x7fe00000 ;  /* 0x7fe0000015177836 */ /* 0x000fcc0000000000 */
[----:B------:R-:W-:-:S10]  /*4d60*/  DMUL R44, R46, R22 ;  /* 0x000000162e2c7228 */ /* 0x000fd40000000000 */
[----:B------:R-:W-:-:S13]  /*4d70*/  FSETP.GTU.AND P2, PT, |R45|, 1.469367938527859385e-39, PT ;  /* 0x001000002d00780b */ /* 0x000fda0003f4c200 */
[----:B------:R-:W-:Y:S05]  /*4d80*/  @P2 BRA `(.L_x_153) ;  /* 0x0000000000942947 */ /* 0x000fea0003800000 */
[----:B------:R-:W-:-:S06]  /*4d90*/  DFMA R26, R46, -R26, R28 ;  /* 0x8000001a2e1a722b */ /* 0x000fcc000000001c */
[----:B------:R-:W-:-:S04]  /*4da0*/  IMAD.MOV.U32 R26, RZ, RZ, RZ ;  /* 0x000000ffff1a7224 */ /* 0x000fc800078e00ff */
        /* <DEDUP_REMOVED lines=8> */
[----:B------:R-:W-:-:S10]  /*4e30*/  DFMA R22, R44, -R22, R46 ;  /* 0x800000162c16722b */ /* 0x000fd4000000002e */
[----:B------:R-:W-:Y:S02]  /*4e40*/  FSETP.NEU.AND P2, PT, |R23|, R21, PT ;  /* 0x000000151700720b */ /* 0x000fe40003f4d200 */
[----:B------:R-:W-:Y:S02]  /*4e50*/  LOP3.LUT R21, R27, R24, RZ, 0x3c, !PT ;  /* 0x000000181b157212 */ /* 0x000fe400078e3cff */
[----:B------:R-:W-:Y:S02]  /*4e60*/  FSEL R44, R26, R44, !P2 ;  /* 0x0000002c1a2c7208 */ /* 0x000fe40005000000 */
[----:B------:R-:W-:Y:S01]  /*4e70*/  FSEL R45, R21, R45, !P2 ;  /* 0x0000002d152d7208 */ /* 0x000fe20005000000 */
[----:B------:R-:W-:Y:S06]  /*4e80*/  BRA `(.L_x_153) ;  /* 0x0000000000547947 */ /* 0x000fec0003800000 */
.L_x_152:
        /* <DEDUP_REMOVED lines=16> */
.L_x_155:
[----:B------:R-:W-:Y:S01]  /*4f90*/  LOP3.LUT R45, R25, 0x80000, RZ, 0xfc, !PT ;  /* 0x00080000192d7812 */ /* 0x000fe200078efcff */
[----:B------:R-:W-:Y:S01]  /*4fa0*/  IMAD.MOV.U32 R44, RZ, RZ, R24 ;  /* 0x000000ffff2c7224 */ /* 0x000fe200078e0018 */
[----:B------:R-:W-:Y:S06]  /*4fb0*/  BRA `(.L_x_153) ;  /* 0x0000000000087947 */ /* 0x000fec0003800000 */
.L_x_154:
[----:B------:R-:W-:Y:S01]  /*4fc0*/  LOP3.LUT R45, R23, 0x80000, RZ, 0xfc, !PT ;  /* 0x00080000172d7812 */ /* 0x000fe200078efcff */
[----:B------:R-:W-:-:S07]  /*4fd0*/  IMAD.MOV.U32 R44, RZ, RZ, R22 ;  /* 0x000000ffff2c7224 */ /* 0x000fce00078e0016 */
.L_x_153:
[----:B------:R-:W-:Y:S05]  /*4fe0*/  BSYNC.RECONVERGENT B3 ;  /* 0x0000000000037941 */ /* 0x000fea0003800200 */
.L_x_151:
[----:B------:R-:W-:-:S04]  /*4ff0*/  IMAD.MOV.U32 R21, RZ, RZ, 0x0 ;  /* 0x00000000ff157424 */ /* 0x000fc800078e00ff */
[----:B------:R-:W-:Y:S05]  /*5000*/  RET.REL.NODEC R20 `(_Z22y_create_matrix_on_gpuPdS_S_S_S_S_S_S_ddddiiidd) ;  /* 0xffffffac14fc7950 */ /* 0x000fea0003c3ffff */
        .type           $_Z22y_create_matrix_on_gpuPdS_S_S_S_S_S_S_ddddiiidd$__internal_accurate_pow,@function
        .size           $_Z22y_create_matrix_on_gpuPdS_S_S_S_S_S_S_ddddiiidd$__internal_accurate_pow,($_Z22y_create_matrix_on_gpuPdS_S_S_S_S_S_S_ddddiiidd$__internal_trig_reduction_slowpathd - $_Z22y_create_matrix_on_gpuPdS_S_S_S_S_S_S_ddddiiidd$__internal_accurate_pow)
$_Z22y_create_matrix_on_gpuPdS_S_S_S_S_S_S_ddddiiidd$__internal_accurate_pow:
[----:B------:R-:W-:Y:S01]  /*5010*/  ISETP.GT.U32.AND P0, PT, R53, 0xfffff, PT ;  /* 0x000fffff3500780c */ /* 0x000fe20003f04070 */
[----:B------:R-:W-:Y:S01]  /*5020*/  IMAD.MOV.U32 R26, RZ, RZ, 0x41ad3b5a ;  /* 0x41ad3b5aff1a7424 */ /* 0x000fe200078e00ff */
[----:B------:R-:W-:Y:S01]  /*5030*/  MOV R25, R53 ;  /* 0x0000003500197202 */ /* 0x000fe20000000f00 */
[----:B------:R-:W-:Y:S01]  /*5040*/  IMAD.MOV.U32 R27, RZ, RZ, 0x3ed0f5d2 ;  /* 0x3ed0f5d2ff1b7424 */ /* 0x000fe200078e00ff */
[----:B------:R-:W-:Y:S01]  /*5050*/  UMOV UR26, 0x7d2cafe2 ;  /* 0x7d2cafe2001a7882 */ /* 0x000fe20000000000 */
[----:B------:R-:W-:Y:S01]  /*5060*/  UMOV UR27, 0x3eb0f5ff ;  /* 0x3eb0f5ff001b7882 */ /* 0x000fe20000000000 */
[----:B------:R-:W-:Y:S01]  /*5070*/  SHF.R.U32.HI R53, RZ, 0x14, R53 ;  /* 0x00000014ff357819 */ /* 0x000fe20000011635 */
[----:B------:R-:W-:Y:S01]  /*5080*/  UMOV UR28, 0x3b39803f ;  /* 0x3b39803f001c7882 */ /* 0x000fe20000000000 */
[----:B------:R-:W-:-:S05]  /*5090*/  UMOV UR29, 0x3c7abc9e ;  /* 0x3c7abc9e001d7882 */ /* 0x000fca0000000000 */
[----:B------:R-:W-:-:S10]  /*50a0*/  @!P0 DMUL R46, R24, 1.80143985094819840000e+16 ;  /* 0x43500000182e8828 */ /* 0x000fd40000000000 */
[----:B------:R-:W-:Y:S01]  /*50b0*/  @!P0 IMAD.MOV.U32 R25, RZ, RZ, R47 ;  /* 0x000000ffff198224 */ /* 0x000fe200078e002f */
[----:B------:R-:W-:Y:S01]  /*50c0*/  @!P0 LEA.HI R53, R47, 0xffffffca, RZ, 0xc ;  /* 0xffffffca2f358811 */ /* 0x000fe200078f60ff */
[----:B------:R-:W-:-:S03]  /*50d0*/  @!P0 IMAD.MOV.U32 R24, RZ, RZ, R46 ;  /* 0x000000ffff188224 */ /* 0x000fc600078e002e */
[----:B------:R-:W-:Y:S01]  /*50e0*/  LOP3.LUT R25, R25, 0x800fffff, RZ, 0xc0, !PT ;  /* 0x800fffff19197812 */ /* 0x000fe200078ec0ff */
[----:B------:R-:W-:Y:S02]  /*50f0*/  IMAD.MOV.U32 R30, RZ, RZ, R24 ;  /* 0x000000ffff1e7224 */ /* 0x000fe400078e0018 */
[----:B------:R-:W-:Y:S01]  /*5100*/  IMAD.MOV.U32 R24, RZ, RZ, RZ ;  /* 0x000000ffff187224 */ /* 0x000fe200078e00ff */
[----:B------:R-:W-:-:S04]  /*5110*/  LOP3.LUT R31, R25, 0x3ff00000, RZ, 0xfc, !PT ;  /* 0x3ff00000191f7812 */ /* 0x000fc800078efcff */
[----:B------:R-:W-:-:S13]  /*5120*/  ISETP.GE.U32.AND P1, PT, R31, 0x3ff6a09f, PT ;  /* 0x3ff6a09f1f00780c */ /* 0x000fda0003f26070 */
[----:B------:R-:W-:-:S04]  /*5130*/  @P1 VIADD R25, R31, 0xfff00000 ;  /* 0xfff000001f191836 */ /* 0x000fc80000000000 */
[----:B------:R-:W-:-:S06]  /*5140*/  @P1 IMAD.MOV.U32 R31, RZ, RZ, R25 ;  /* 0x000000ffff1f1224 */ /* 0x000fcc00078e0019 */
[C---:B------:R-:W-:Y:S02]  /*5150*/  DADD R28, R30.reuse, 1 ;  /* 0x3ff000001e1c7429 */ /* 0x040fe40000000000 */
[----:B------:R-:W-:-:S04]  /*5160*/  DADD R30, R30, -1 ;  /* 0xbff000001e1e7429 */ /* 0x000fc80000000000 */
[----:B------:R-:W0:Y:S02]  /*5170*/  MUFU.RCP64H R25, R29 ;  /* 0x0000001d00197308 */ /* 0x000e240000001800 */
[----:B0-----:R-:W-:-:S08]  /*5180*/  DFMA R28, -R28, R24, 1 ;  /* 0x3ff000001c1c742b */ /* 0x001fd00000000118 */
[----:B------:R-:W-:-:S08]  /*5190*/  DFMA R28, R28, R28, R28 ;  /* 0x0000001c1c1c722b */ /* 0x000fd0000000001c */
[----:B------:R-:W-:-:S08]  /*51a0*/  DFMA R28, R24, R28, R24 ;  /* 0x0000001c181c722b */ /* 0x000fd00000000018 */
[----:B------:R-:W-:-:S08]  /*51b0*/  DMUL R24, R30, R28 ;  /* 0x0000001c1e187228 */ /* 0x000fd00000000000 */
[----:B------:R-:W-:-:S08]  /*51c0*/  DFMA R24, R30, R28, R24 ;  /* 0x0000001c1e18722b */ /* 0x000fd00000000018 */
[----:B------:R-:W-:-:S08]  /*51d0*/  DMUL R48, R24, R24 ;  /* 0x0000001818307228 */ /* 0x000fd00000000000 */
[----:B------:R-:W-:Y:S01]  /*51e0*/  DFMA R26, R48, UR26, R26 ;  /* 0x0000001a301a7c2b */ /* 0x000fe2000800001a */
[----:B------:R-:W-:Y:S01]  /*51f0*/  UMOV UR26, 0x75488a3f ;  /* 0x75488a3f001a7882 */ /* 0x000fe20000000000 */
[----:B------:R-:W-:-:S06]  /*5200*/  UMOV UR27, 0x3ef3b20a ;  /* 0x3ef3b20a001b7882 */ /* 0x000fcc0000000000 */
[----:B------:R-:W-:Y:S01]  /*5210*/  DFMA R44, R48, R26, UR26 ;  /* 0x0000001a302c7e2b */ /* 0x000fe2000800001a */
[----:B------:R-:W-:Y:S01]  /*5220*/  UMOV UR26, 0xe4faecd5 ;  /* 0xe4faecd5001a7882 */ /* 0x000fe20000000000 */
[----:B------:R-:W-:Y:S01]  /*5230*/  UMOV UR27, 0x3f1745cd ;  /* 0x3f1745cd001b7882 */ /* 0x000fe20000000000 */
[----:B------:R-:W-:-:S05]  /*5240*/  DADD R26, R30, -R24 ;  /* 0x000000001e1a7229 */ /* 0x000fca0000000818 */
[----:B------:R-:W-:Y:S01]  /*5250*/  DFMA R44, R48, R44, UR26 ;  /* 0x0000001a302c7e2b */ /* 0x000fe2000800002c */
[----:B------:R-:W-:Y:S01]  /*5260*/  UMOV UR26, 0x258a578b ;  /* 0x258a578b001a7882 */ /* 0x000fe20000000000 */
[----:B------:R-:W-:Y:S01]  /*5270*/  UMOV UR27, 0x3f3c71c7 ;  /* 0x3f3c71c7001b7882 */ /* 0x000fe20000000000 */
[----:B------:R-:W-:-:S05]  /*5280*/  DADD R26, R26, R26 ;  /* 0x000000001a1a7229 */ /* 0x000fca000000001a */
[----:B------:R-:W-:Y:S01]  /*5290*/  DFMA R44, R48, R44, UR26 ;  /* 0x0000001a302c7e2b */ /* 0x000fe2000800002c */
[----:B------:R-:W-:Y:S01]  /*52a0*/  UMOV UR26, 0x9242b910 ;  /* 0x9242b910001a7882 */ /* 0x000fe20000000000 */
[----:B------:R-:W-:Y:S01]  /*52b0*/  UMOV UR27, 0x3f624924 ;  /* 0x3f624924001b7882 */ /* 0x000fe20000000000 */
[----:B------:R-:W-:-:S05]  /*52c0*/  DFMA R26, R30, -R24, R26 ;  /* 0x800000181e1a722b */ /* 0x000fca000000001a */
[----:B------:R-:W-:Y:S01]  /*52d0*/  DFMA R44, R48, R44, UR26 ;  /* 0x0000001a302c7e2b */ /* 0x000fe2000800002c */
[----:B------:R-:W-:Y:S01]  /*52e0*/  UMOV UR26, 0x99999dfb ;  /* 0x99999dfb001a7882 */ /* 0x000fe20000000000 */
[----:B------:R-:W-:Y:S01]  /*52f0*/  UMOV UR27, 0x3f899999 ;  /* 0x3f899999001b7882 */ /* 0x000fe20000000000 */
[----:B------:R-:W-:-:S05]  /*5300*/  DMUL R26, R28, R26 ;  /* 0x0000001a1c1a7228 */ /* 0x000fca0000000000 */
[----:B------:R-:W-:Y:S01]  /*5310*/  DFMA R44, R48, R44, UR26 ;  /* 0x0000001a302c7e2b */ /* 0x000fe2000800002c */
[----:B------:R-:W-:Y:S01]  /*5320*/  UMOV UR26, 0x55555555 ;  /* 0x55555555001a7882 */ /* 0x000fe20000000000 */
[----:B------:R-:W-:-:S03]  /*5330*/  UMOV UR27, 0x3fb55555 ;  /* 0x3fb55555001b7882 */ /* 0x000fc60000000000 */
[----:B------:R-:W-:Y:S02]  /*5340*/  VIADD R47, R27, 0x100000 ;  /* 0x001000001b2f7836 */ /* 0x000fe40000000000 */
[----:B------:R-:W-:Y:S01]  /*5350*/  IMAD.MOV.U32 R46, RZ, RZ, R26 ;  /* 0x000000ffff2e7224 */ /* 0x000fe200078e001a */
[----:B------:R-:W-:-:S08]  /*5360*/  DFMA R28, R48, R44, UR26 ;  /* 0x0000001a301c7e2b */ /* 0x000fd0000800002c */
[----:B------:R-:W-:Y:S01]  /*5370*/  DADD R30, -R28, UR26 ;  /* 0x0000001a1c1e7e29 */ /* 0x000fe20008000100 */
[----:B------:R-:W-:Y:S01]  /*5380*/  UMOV UR26, 0xb9e7b0 ;  /* 0x00b9e7b0001a7882 */ /* 0x000fe20000000000 */
[----:B------:R-:W-:-:S06]  /*5390*/  UMOV UR27, 0x3c46a4cb ;  /* 0x3c46a4cb001b7882 */ /* 0x000fcc0000000000 */
[----:B------:R-:W-:Y:S02]  /*53a0*/  DFMA R30, R48, R44, R30 ;  /* 0x0000002c301e722b */ /* 0x000fe4000000001e */
[----:B------:R-:W-:-:S06]  /*53b0*/  DMUL R44, R24, R24 ;  /* 0x00000018182c7228 */ /* 0x000fcc0000000000 */
[----:B------:R-:W-:Y:S01]  /*53c0*/  DADD R30, R30, -UR26 ;  /* 0x8000001a1e1e7e29 */ /* 0x000fe20008000000 */
[----:B------:R-:W-:Y:S01]  /*53d0*/  UMOV UR26, 0x80000000 ;  /* 0x80000000001a7882 */ /* 0x000fe20000000000 */
[----:B------:R-:W-:Y:S01]  /*53e0*/  DFMA R48, R24, R24, -R44 ;  /* 0x000000181830722b */ /* 0x000fe2000000082c */
[----:B------:R-:W-:-:S07]  /*53f0*/  UMOV UR27, 0x43300000 ;  /* 0x43300000001b7882 */ /* 0x000fce0000000000 */
[C---:B------:R-:W-:Y:S02]  /*5400*/  DFMA R46, R24.reuse, R46, R48 ;  /* 0x0000002e182e722b */ /* 0x040fe40000000030 */
[----:B------:R-:W-:-:S08]  /*5410*/  DMUL R48, R24, R44 ;  /* 0x0000002c18307228 */ /* 0x000fd00000000000 */
[----:B------:R-:W-:-:S08]  /*5420*/  DFMA R50, R24, R44, -R48 ;  /* 0x0000002c1832722b */ /* 0x000fd00000000830 */
[----:B------:R-:W-:Y:S02]  /*5430*/  DFMA R50, R26, R44, R50 ;  /* 0x0000002c1a32722b */ /* 0x000fe40000000032 */
[----:B------:R-:W-:-:S06]  /*5440*/  DADD R44, R28, R30 ;  /* 0x000000001c2c7229 */ /* 0x000fcc000000001e */
[----:B------:R-:W-:Y:S02]  /*5450*/  DFMA R46, R24, R46, R50 ;  /* 0x0000002e182e722b */ /* 0x000fe40000000032 */
[----:B------:R-:W-:-:S08]  /*5460*/  DADD R50, R28, -R44 ;  /* 0x000000001c327229 */ /* 0x000fd0000000082c */
[----:B------:R-:W-:Y:S02]  /*5470*/  DADD R50, R30, R50 ;  /* 0x000000001e327229 */ /* 0x000fe40000000032 */
[----:B------:R-:W-:-:S08]  /*5480*/  DMUL R30, R44, R48 ;  /* 0x000000302c1e7228 */ /* 0x000fd00000000000 */
[----:B------:R-:W-:-:S08]  /*5490*/  DFMA R28, R44, R48, -R30 ;  /* 0x000000302c1c722b */ /* 0x000fd0000000081e */
[----:B------:R-:W-:-:S08]  /*54a0*/  DFMA R28, R44, R46, R28 ;  /* 0x0000002e2c1c722b */ /* 0x000fd0000000001c */
[----:B------:R-:W-:-:S08]  /*54b0*/  DFMA R50, R50, R48, R28 ;  /* 0x000000303232722b */ /* 0x000fd0000000001c */
[----:B------:R-:W-:-:S08]  /*54c0*/  DADD R44, R30, R50 ;  /* 0x000000001e2c7229 */ /* 0x000fd00000000032 */
[--C-:B------:R-:W-:Y:S02]  /*54d0*/  DADD R28, R24, R44.reuse ;  /* 0x00000000181c7229 */ /* 0x100fe4000000002c */
[----:B------:R-:W-:-:S06]  /*54e0*/  DADD R30, R30, -R44 ;  /* 0x000000001e1e7229 */ /* 0x000fcc000000082c */
[----:B------:R-:W-:Y:S02]  /*54f0*/  DADD R24, R24, -R28 ;  /* 0x0000000018187229 */ /* 0x000fe4000000081c */
[----:B------:R-:W-:-:S06]  /*5500*/  DADD R30, R50, R30 ;  /* 0x00000000321e7229 */ /* 0x000fcc000000001e */
[----:B------:R-:W-:-:S08]  /*5510*/  DADD R24, R44, R24 ;  /* 0x000000002c187229 */ /* 0x000fd00000000018 */
[----:B------:R-:W-:Y:S01]  /*5520*/  DADD R30, R30, R24 ;  /* 0x000000001e1e7229 */ /* 0x000fe20000000018 */
[C---:B------:R-:W-:Y:S02]  /*5530*/  VIADD R24, R53.reuse, 0xfffffc01 ;  /* 0xfffffc0135187836 */ /* 0x040fe40000000000 */
[----:B------:R-:W-:Y:S02]  /*5540*/  @P1 VIADD R24, R53, 0xfffffc02 ;  /* 0xfffffc0235181836 */ /* 0x000fe40000000000 */
[----:B------:R-:W-:-:S03]  /*5550*/  IMAD.MOV.U32 R25, RZ, RZ, 0x43300000 ;  /* 0x43300000ff197424 */ /* 0x000fc600078e00ff */
[----:B------:R-:W-:Y:S01]  /*5560*/  DADD R44, R26, R30 ;  /* 0x000000001a2c7229 */ /* 0x000fe2000000001e */
[----:B------:R-:W-:-:S06]  /*5570*/  LOP3.LUT R24, R24, 0x80000000, RZ, 0x3c, !PT ;  /* 0x8000000018187812 */ /* 0x000fcc00078e3cff */
[----:B------:R-:W-:Y:S01]  /*5580*/  DADD R24, R24, -UR26 ;  /* 0x8000001a18187e29 */ /* 0x000fe20008000000 */
[----:B------:R-:W-:Y:S01]  /*5590*/  UMOV UR26, 0xfefa39ef ;  /* 0xfefa39ef001a7882 */ /* 0x000fe20000000000 */
[----:B------:R-:W-:Y:S01]  /*55a0*/  DADD R30, R28, R44 ;  /* 0x000000001c1e7229 */ /* 0x000fe2000000002c */
[----:B------:R-:W-:-:S07]  /*55b0*/  UMOV UR27, 0x3fe62e42 ;  /* 0x3fe62e42001b7882 */ /* 0x000fce0000000000 */
[--C-:B------:R-:W-:Y:S02]  /*55c0*/  DFMA R26, R24, UR26, R30.reuse ;  /* 0x0000001a181a7c2b */ /* 0x100fe4000800001e */
[----:B------:R-:W-:-:S06]  /*55d0*/  DADD R46, R28, -R30 ;  /* 0x000000001c2e7229 */ /* 0x000fcc000000081e */
[----:B------:R-:W-:Y:S02]  /*55e0*/  DFMA R28, R24, -UR26, R26 ;  /* 0x8000001a181c7c2b */ /* 0x000fe4000800001a */
[----:B------:R-:W-:-:S06]  /*55f0*/  DADD R46, R44, R46 ;  /* 0x000000002c2e7229 */ /* 0x000fcc000000002e */
[----:B------:R-:W-:-:S08]  /*5600*/  DADD R28, -R30, R28 ;  /* 0x000000001e1c7229 */ /* 0x000fd0000000011c */
[----:B------:R-:W-:-:S08]  /*5610*/  DADD R28, R46, -R28 ;  /* 0x000000002e1c7229 */ /* 0x000fd0000000081c */
[----:B------:R-:W-:-:S08]  /*5620*/  DFMA R28, R24, UR28, R28 ;  /* 0x0000001c181c7c2b */ /* 0x000fd0000800001c */
[----:B------:R-:W-:-:S08]  /*5630*/  DADD R24, R26, R28 ;  /* 0x000000001a187229 */ /* 0x000fd0000000001c */
[----:B------:R-:W-:Y:S02]  /*5640*/  DADD R26, R26, -R24 ;  /* 0x000000001a1a7229 */ /* 0x000fe40000000818 */
[----:B------:R-:W-:-:S06]  /*5650*/  DMUL R44, R24, 2 ;  /* 0x40000000182c7828 */ /* 0x000fcc0000000000 */
[----:B------:R-:W-:Y:S02]  /*5660*/  DADD R28, R28, R26 ;  /* 0x000000001c1c7229 */ /* 0x000fe4000000001a */
[----:B------:R-:W-:-:S08]  /*5670*/  DFMA R24, R24, 2, -R44 ;  /* 0x400000001818782b */ /* 0x000fd0000000082c */
[----:B------:R-:W-:Y:S01]  /*5680*/  DFMA R28, R28, 2, R24 ;  /* 0x400000001c1c782b */ /* 0x000fe20000000018 */
[----:B------:R-:W-:Y:S02]  /*5690*/  IMAD.MOV.U32 R24, RZ, RZ, 0x652b82fe ;  /* 0x652b82feff187424 */ /* 0x000fe400078e00ff */
[----:B------:R-:W-:-:S05]  /*56a0*/  IMAD.MOV.U32 R25, RZ, RZ, 0x3ff71547 ;  /* 0x3ff71547ff197424 */ /* 0x000fca00078e00ff */
[----:B------:R-:W-:-:S08]  /*56b0*/  DADD R30, R44, R28 ;  /* 0x000000002c1e7229 */ /* 0x000fd0000000001c */
[----:B------:R-:W-:Y:S02]  /*56c0*/  DFMA R24, R30, R24, 6.75539944105574400000e+15 ;  /* 0x433800001e18742b */ /* 0x000fe40000000018 */
[----:B------:R-:W-:Y:S01]  /*56d0*/  FSETP.GEU.AND P0, PT, |R31|, 4.1917929649353027344, PT ;  /* 0x4086232b1f00780b */ /* 0x000fe20003f0e200 */
[----:B------:R-:W-:-:S05]  /*56e0*/  DADD R44, R44, -R30 ;  /* 0x000000002c2c7229 */ /* 0x000fca000000081e */
[----:B------:R-:W-:-:S03]  /*56f0*/  DADD R26, R24, -6.75539944105574400000e+15 ;  /* 0xc3380000181a7429 */ /* 0x000fc60000000000 */
[----:B------:R-:W-:-:S05]  /*5700*/  DADD R28, R28, R44 ;  /* 0x000000001c1c7229 */ /* 0x000fca000000002c */
        /* <DEDUP_REMOVED lines=42> */
[----:B------:R-:W-:Y:S02]  /*59b0*/  @!P1 LEA.HI R25, R24, R24, RZ, 0x1 ;  /* 0x0000001818199211 */ /* 0x000fe400078f08ff */
[----:B------:R-:W-:Y:S02]  /*59c0*/  FSEL R45, R45, RZ, P0 ;  /* 0x000000ff2d2d7208 */ /* 0x000fe40000000000 */
[----:B------:R-:W-:-:S05]  /*59d0*/  @!P1 SHF.R.S32.HI R25, RZ, 0x1, R25 ;  /* 0x00000001ff199819 */ /* 0x000fca0000011419 */
[----:B------:R-:W-:Y:S02]  /*59e0*/  @!P1 IMAD.IADD R24, R24, 0x1, -R25 ;  /* 0x0000000118189824 */ /* 0x000fe400078e0a19 */
[----:B------:R-:W-:-:S03]  /*59f0*/  @!P1 IMAD R27, R25, 0x100000, R27 ;  /* 0x00100000191b9824 */ /* 0x000fc600078e021b */
[----:B------:R-:W-:Y:S01]  /*5a00*/  @!P1 LEA R25, R24, 0x3ff00000, 0x14 ;  /* 0x3ff0000018199811 */ /* 0x000fe200078ea0ff */
[----:B------:R-:W-:-:S06]  /*5a10*/  @!P1 IMAD.MOV.U32 R24, RZ, RZ, RZ ;  /* 0x000000ffff189224 */ /* 0x000fcc00078e00ff */
[----:B------:R-:W-:-:S11]  /*5a20*/  @!P1 DMUL R44, R26, R24 ;  /* 0x000000181a2c9228 */ /* 0x000fd60000000000 */
.L_x_156:
[----:B------:R-:W-:Y:S01]  /*5a30*/  DFMA R28, R28, R44, R44 ;  /* 0x0000002c1c1c722b */ /* 0x000fe2000000002c */
[----:B------:R-:W-:Y:S01]  /*5a40*/  IMAD.MOV.U32 R53, RZ, RZ, 0x0 ;  /* 0x00000000ff357424 */ /* 0x000fe200078e00ff */
[----:B------:R-:W-:-:S08]  /*5a50*/  DSETP.NEU.AND P0, PT, |R44|, +INF , PT ;  /* 0x7ff000002c00742a */ /* 0x000fd00003f0d200 */
[----:B------:R-:W-:Y:S02]  /*5a60*/  FSEL R24, R44, R28, !P0 ;  /* 0x0000001c2c187208 */ /* 0x000fe40004000000 */
[----:B------:R-:W-:Y:S01]  /*5a70*/  FSEL R44, R45, R29, !P0 ;  /* 0x0000001d2d2c7208 */ /* 0x000fe20004000000 */
[----:B------:R-:W-:Y:S06]  /*5a80*/  RET.REL.NODEC R52 `(_Z22y_create_matrix_on_gpuPdS_S_S_S_S_S_S_ddddiiidd) ;  /* 0xffffffa4345c7950 */ /* 0x000fec0003c3ffff */
        .type           $_Z22y_create_matrix_on_gpuPdS_S_S_S_S_S_S_ddddiiidd$__internal_trig_reduction_slowpathd,@function
        .size           $_Z22y_create_matrix_on_gpuPdS_S_S_S_S_S_S_ddddiiidd$__internal_trig_reduction_slowpathd,(.L_x_246 - $_Z22y_create_matrix_on_gpuPdS_S_S_S_S_S_S_ddddiiidd$__internal_trig_reduction_slowpathd)
$_Z22y_create_matrix_on_gpuPdS_S_S_S_S_S_S_ddddiiidd$__internal_trig_reduction_slowpathd:
[--C-:B------:R-:W-:Y:S01]  /*5a90*/  SHF.R.U32.HI R24, RZ, 0x14, R28.reuse ;  /* 0x00000014ff187819 */ /* 0x100fe2000001161c */
[----:B------:R-:W-:Y:S02]  /*5aa0*/  IMAD.MOV.U32 R25, RZ, RZ, R28 ;  /* 0x000000ffff197224 */ /* 0x000fe400078e001c */
[----:B------:R-:W-:Y:S01]  /*5ab0*/  IMAD.MOV.U32 R22, RZ, RZ, RZ ;  /* 0x000000ffff167224 */ /* 0x000fe200078e00ff */
[----:B------:R-:W-:-:S04]  /*5ac0*/  LOP3.LUT R20, R24, 0x7ff, RZ, 0xc0, !PT ;  /* 0x000007ff18147812 */ /* 0x000fc800078ec0ff */
[----:B------:R-:W-:-:S13]  /*5ad0*/  ISETP.NE.AND P0, PT, R20, 0x7ff, PT ;  /* 0x000007ff1400780c */ /* 0x000fda0003f05270 */
[----:B------:R-:W-:Y:S05]  /*5ae0*/  @!P0 BRA `(.L_x_157) ;  /* 0x0000000800488947 */ /* 0x000fea0003800000 */
[----:B------:R-:W-:Y:S01]  /*5af0*/  VIADD R20, R20, 0xfffffc00 ;  /* 0xfffffc0014147836 */ /* 0x000fe20000000000 */
[----:B------:R-:W-:Y:S01]  /*5b00*/  BSSY.RECONVERGENT B2, `(.L_x_158) ;  /* 0x000002f000027945 */ /* 0x000fe20003800200 */
[----:B------:R-:W-:-:S03]  /*5b10*/  CS2R R52, SRZ ;  /* 0x0000000000347805 */ /* 0x000fc6000001ff00 */
[----:B------:R-:W-:Y:S02]  /*5b20*/  SHF.R.U32.HI R23, RZ, 0x6, R20 ;  /* 0x00000006ff177819 */ /* 0x000fe40000011614 */
[----:B------:R-:W-:Y:S02]  /*5b30*/  ISETP.GE.U32.AND P0, PT, R20, 0x80, PT ;  /* 0x000000801400780c */ /* 0x000fe40003f06070 */
[C---:B------:R-:W-:Y:S02]  /*5b40*/  IADD3 R22, PT, PT, -R23.reuse, 0x13, RZ ;  /* 0x0000001317167810 */ /* 0x040fe40007ffe1ff */
[----:B------:R-:W-:Y:S02]  /*5b50*/  IADD3 R20, PT, PT, -R23, 0xf, RZ ;  /* 0x0000000f17147810 */ /* 0x000fe40007ffe1ff */
[----:B------:R-:W-:-:S04]  /*5b60*/  SEL R22, R22, 0x12, P0 ;  /* 0x0000001216167807 */ /* 0x000fc80000000000 */
[----:B------:R-:W-:-:S13]  /*5b70*/  ISETP.GE.AND P0, PT, R20, R22, PT ;  /* 0x000000161400720c */ /* 0x000fda0003f06270 */
[----:B------:R-:W-:Y:S05]  /*5b80*/  @P0 BRA `(.L_x_159) ;  /* 0x0000000000980947 */ /* 0x000fea0003800000 */
[----:B------:R-:W0:Y:S01]  /*5b90*/  LDC.64 R50, c[0x0][0x358] ;  /* 0x0000d600ff327b82 */ /* 0x000e220000000a00 */
[C---:B------:R-:W-:Y:S01]  /*5ba0*/  SHF.L.U64.HI R26, R21.reuse, 0xb, R25 ;  /* 0x0000000b151a7819 */ /* 0x040fe20000010219 */
[----:B------:R-:W-:Y:S01]  /*5bb0*/  BSSY.RECONVERGENT B3, `(.L_x_160) ;  /* 0x0000022000037945 */ /* 0x000fe20003800200 */
[----:B------:R-:W-:Y:S01]  /*5bc0*/  IMAD.SHL.U32 R21, R21, 0x800, RZ ;  /* 0x0000080015157824 */ /* 0x000fe200078e00ff */
[----:B------:R-:W-:Y:S01]  /*5bd0*/  IADD3 R25, PT, PT, RZ, -R23, -R22 ;  /* 0x80000017ff197210 */ /* 0x000fe20007ffe816 */
[----:B------:R-:W-:Y:S01]  /*5be0*/  IMAD.MOV.U32 R27, RZ, RZ, RZ ;  /* 0x000000ffff1b7224 */ /* 0x000fe200078e00ff */
[----:B------:R-:W-:Y:S02]  /*5bf0*/  LOP3.LUT R26, R26, 0x80000000, RZ, 0xfc, !PT ;  /* 0x800000001a1a7812 */ /* 0x000fe400078efcff */
[----:B------:R-:W-:-:S07]  /*5c00*/  CS2R R52, SRZ ;  /* 0x0000000000347805 */ /* 0x000fce000001ff00 */
.L_x_161:
[----:B------:R-:W1:Y:S01]  /*5c10*/  LDC.64 R30, c[0x4][RZ] ;  /* 0x01000000ff1e7b82 */ /* 0x000e620000000a00 */
[----:B0-----:R-:W-:Y:S02]  /*5c20*/  R2UR UR26, R50 ;  /* 0x00000000321a72ca */ /* 0x001fe400000e0000 */
[----:B------:R-:W-:Y:S01]  /*5c30*/  R2UR UR27, R51 ;  /* 0x00000000331b72ca */ /* 0x000fe200000e0000 */
[----:B-1----:R-:W-:-:S12]  /*5c40*/  IMAD.WIDE R30, R20, 0x8, R30 ;  /* 0x00000008141e7825 */ /* 0x002fd800078e021e */
[----:B------:R-:W2:Y:S01]  /*5c50*/  LDG.E.64.CONSTANT R48, desc[UR26][R30.64] ;  /* 0x0000001a1e307981 */ /* 0x000ea2000c1e9b00 */
[----:B------:R-:W-:Y:S02]  /*5c60*/  VIADD R25, R25, 0x1 ;  /* 0x0000000119197836 */ /* 0x000fe40000000000 */
[----:B------:R-:W-:Y:S02]  /*5c70*/  VIADD R20, R20, 0x1 ;  /* 0x0000000114147836 */ /* 0x000fe40000000000 */
[----:B--2---:R-:W-:-:S04]  /*5c80*/  IMAD.WIDE.U32 R52, P4, R48, R21, R52 ;  /* 0x0000001530347225 */ /* 0x004fc80007880034 */
[----:B------:R-:W-:Y:S02]  /*5c90*/  IMAD R30, R48, R26, RZ ;  /* 0x0000001a301e7224 */ /* 0x000fe400078e02ff */
[----:B------:R-:W-:-:S03]  /*5ca0*/  IMAD R31, R49, R21, RZ ;  /* 0x00000015311f7224 */ /* 0x000fc600078e02ff */
[----:B------:R-:W-:-:S04]  /*5cb0*/  IADD3 R30, P0, PT, R30, R53, RZ ;  /* 0x000000351e1e7210 */ /* 0x000fc80007f1e0ff */
[----:B------:R-:W-:Y:S01]  /*5cc0*/  IADD3 R53, P1, PT, R31, R30, RZ ;  /* 0x0000001e1f357210 */ /* 0x000fe20007f3e0ff */
[----:B------:R-:W-:Y:S02]  /*5cd0*/  IMAD R30, R27, 0x8, R1 ;  /* 0x000000081b1e7824 */ /* 0x000fe400078e0201 */
[----:B------:R-:W-:-:S03]  /*5ce0*/  IMAD.HI.U32 R31, R48, R26, RZ ;  /* 0x0000001a301f7227 */ /* 0x000fc600078e00ff */
[----:B------:R0:W-:Y:S01]  /*5cf0*/  STL.64 [R30], R52 ;  /* 0x000000341e007387 */ /* 0x0001e20000100a00 */
[----:B------:R-:W-:Y:S01]  /*5d00*/  IMAD R48, R49, R26, RZ ;  /* 0x0000001a31307224 */ /* 0x000fe200078e02ff */
[----:B------:R-:W-:Y:S01]  /*5d10*/  IADD3.X R31, PT, PT, R31, RZ, RZ, P4, !PT ;  /* 0x000000ff1f1f7210 */ /* 0x000fe200027fe4ff */
[----:B------:R-:W-:Y:S02]  /*5d20*/  VIADD R27, R27, 0x1 ;  /* 0x000000011b1b7836 */ /* 0x000fe40000000000 */
[----:B0-----:R-:W-:-:S05]  /*5d30*/  IMAD.HI.U32 R30, R49, R21, RZ ;  /* 0x00000015311e7227 */ /* 0x001fca00078e00ff */
[----:B------:R-:W-:Y:S01]  /*5d40*/  IADD3.X R30, P0, PT, R30, R31, RZ, P0, !PT ;  /* 0x0000001f1e1e7210 */ /* 0x000fe2000071e4ff */
[----:B------:R-:W-:-:S03]  /*5d50*/  IMAD.HI.U32 R31, R49, R26, RZ ;  /* 0x0000001a311f7227 */ /* 0x000fc600078e00ff */
[----:B------:R-:W-:Y:S01]  /*5d60*/  IADD3.X R30, P1, PT, R48, R30, RZ, P1, !PT ;  /* 0x0000001e301e7210 */ /* 0x000fe20000f3e4ff */
[----:B------:R-:W-:Y:S01]  /*5d70*/  IMAD.X R31, RZ, RZ, R31, P0 ;  /* 0x000000ffff1f7224 */ /* 0x000fe200000e061f */
[----:B------:R-:W-:-:S03]  /*5d80*/  ISETP.NE.AND P0, PT, R25, -0xf, PT ;  /* 0xfffffff11900780c */ /* 0x000fc60003f05270 */
[----:B------:R-:W-:Y:S02]  /*5d90*/  IMAD.X R31, RZ, RZ, R31, P1 ;  /* 0x000000ffff1f7224 */ /* 0x000fe400008e061f */
[----:B------:R-:W-:Y:S02]  /*5da0*/  IMAD.MOV.U32 R52, RZ, RZ, R30 ;  /* 0x000000ffff347224 */ /* 0x000fe400078e001e */
[----:B------:R-:W-:-:S06]  /*5db0*/  IMAD.MOV.U32 R53, RZ, RZ, R31 ;  /* 0x000000ffff357224 */ /* 0x000fcc00078e001f */
[----:B------:R-:W-:Y:S05]  /*5dc0*/  @P0 BRA `(.L_x_161) ;  /* 0xfffffffc00900947 */ /* 0x000fea000383ffff */
[----:B------:R-:W-:Y:S05]  /*5dd0*/  BSYNC.RECONVERGENT B3 ;  /* 0x0000000000037941 */ /* 0x000fea0003800200 */
.L_x_160:
[----:B------:R-:W-:-:S07]  /*5de0*/  IMAD.MOV.U32 R20, RZ, RZ, R22 ;  /* 0x000000ffff147224 */ /* 0x000fce00078e0016 */
.L_x_159:
[----:B------:R-:W-:Y:S05]  /*5df0*/  BSYNC.RECONVERGENT B2 ;  /* 0x0000000000027941 */ /* 0x000fea0003800200 */
.L_x_158:
[----:B------:R-:W-:Y:S01]  /*5e00*/  LOP3.LUT P0, R31, R24, 0x3f, RZ, 0xc0, !PT ;  /* 0x0000003f181f7812 */ /* 0x000fe2000780c0ff */
[----:B------:R-:W-:-:S04]  /*5e10*/  IMAD.IADD R20, R23, 0x1, R20 ;  /* 0x0000000117147824 */ /* 0x000fc800078e0214 */
[----:B------:R-:W-:-:S05]  /*5e20*/  IMAD.U32 R49, R20, 0x8, R1 ;  /* 0x0000000814317824 */ /* 0x000fca00078e0001 */
[----:B------:R0:W-:Y:S04]  /*5e30*/  STL.64 [R49+-0x78], R52 ;  /* 0xffff883431007387 */ /* 0x0001e80000100a00 */
[----:B------:R-:W2:Y:S04]  /*5e40*/  @P0 LDL.64 R24, [R1+0x8] ;  /* 0x0000080001180983 */ /* 0x000ea80000100a00 */
[----:B------:R-:W3:Y:S04]  /*5e50*/  LDL.64 R22, [R1+0x10] ;  /* 0x0000100001167983 */ /* 0x000ee80000100a00 */
[----:B------:R-:W4:Y:S01]  /*5e60*/  LDL.64 R20, [R1+0x18] ;  /* 0x0000180001147983 */ /* 0x000f220000100a00 */
[----:B------:R-:W-:Y:S01]  /*5e70*/  BSSY.RECONVERGENT B2, `(.L_x_162) ;  /* 0x0000035000027945 */ /* 0x000fe20003800200 */
[----:B--2---:R-:W-:-:S02]  /*5e80*/  @P0 SHF.R.U64 R48, R24, 0x1, R25 ;  /* 0x0000000118300819 */ /* 0x004fc40000001219 */
[----:B------:R-:W-:Y:S02]  /*5e90*/  @P0 SHF.R.U32.HI R27, RZ, 0x1, R25 ;  /* 0x00000001ff1b0819 */ /* 0x000fe40000011619 */
[----:B------:R-:W-:Y:S02]  /*5ea0*/  @P0 LOP3.LUT R24, R31, 0x3f, RZ, 0x3c, !PT ;  /* 0x0000003f1f180812 */ /* 0x000fe400078e3cff */
[-C--:B---3--:R-:W-:Y:S02]  /*5eb0*/  @P0 SHF.L.U32 R30, R22, R31.reuse, RZ ;  /* 0x0000001f161e0219 */ /* 0x088fe400000006ff */
[----:B------:R-:W-:Y:S02]  /*5ec0*/  @P0 SHF.R.U64 R48, R48, R24, R27 ;  /* 0x0000001830300219 */ /* 0x000fe4000000121b */
[C-C-:B------:R-:W-:Y:S02]  /*5ed0*/  @P0 SHF.R.U64 R25, R22.reuse, 0x1, R23.reuse ;  /* 0x0000000116190819 */ /* 0x140fe40000001217 */
[----:B------:R-:W-:-:S02]  /*5ee0*/  @P0 SHF.L.U64.HI R26, R22, R31, R23 ;  /* 0x0000001f161a0219 */ /* 0x000fc40000010217 */
[----:B------:R-:W-:Y:S02]  /*5ef0*/  @P0 LOP3.LUT R22, R30, R48, RZ, 0xfc, !PT ;  /* 0x000000301e160212 */ /* 0x000fe400078efcff */
[----:B------:R-:W-:Y:S02]  /*5f00*/  @P0 SHF.R.U32.HI R30, RZ, 0x1, R23 ;  /* 0x00000001ff1e0819 */ /* 0x000fe40000011617 */
[-C--:B------:R-:W-:Y:S02]  /*5f10*/  @P0 SHF.R.U32.HI R27, RZ, R24.reuse, R27 ;  /* 0x00000018ff1b0219 */ /* 0x080fe4000001161b */
[----:B------:R-:W-:Y:S02]  /*5f20*/  @P0 SHF.R.U64 R25, R25, R24, R30 ;  /* 0x0000001819190219 */ /* 0x000fe4000000121e */
[----:B----4-:R-:W-:Y:S02]  /*5f30*/  @P0 SHF.L.U32 R48, R20, R31, RZ ;  /* 0x0000001f14300219 */ /* 0x010fe400000006ff */
[----:B------:R-:W-:-:S02]  /*5f40*/  @P0 LOP3.LUT R23, R26, R27, RZ, 0xfc, !PT ;  /* 0x0000001b1a170212 */ /* 0x000fc400078efcff */
[----:B------:R-:W-:Y:S01]  /*5f50*/  @P0 SHF.R.U32.HI R30, RZ, R24, R30 ;  /* 0x00000018ff1e0219 */ /* 0x000fe2000001161e */
[----:B------:R-:W-:Y:S01]  /*5f60*/  IMAD.SHL.U32 R24, R22, 0x4, RZ ;  /* 0x0000000416187824 */ /* 0x000fe200078e00ff */
[----:B------:R-:W-:Y:S02]  /*5f70*/  @P0 SHF.L.U64.HI R31, R20, R31, R21 ;  /* 0x0000001f141f0219 */ /* 0x000fe40000010215 */
[----:B------:R-:W-:Y:S02]  /*5f80*/  @P0 LOP3.LUT R20, R48, R25, RZ, 0xfc, !PT ;  /* 0x0000001930140212 */ /* 0x000fe400078efcff */
[----:B------:R-:W-:Y:S02]  /*5f90*/  SHF.L.U64.HI R22, R22, 0x2, R23 ;  /* 0x0000000216167819 */ /* 0x000fe40000010217 */
[----:B------:R-:W-:Y:S02]  /*5fa0*/  @P0 LOP3.LUT R21, R31, R30, RZ, 0xfc, !PT ;  /* 0x0000001e1f150212 */ /* 0x000fe400078efcff */
[----:B------:R-:W-:-:S02]  /*5fb0*/  SHF.L.W.U32.HI R23, R23, 0x2, R20 ;  /* 0x0000000217177819 */ /* 0x000fc40000010e14 */
[----:B------:R-:W-:Y:S02]  /*5fc0*/  IADD3 RZ, P0, PT, RZ, -R24, RZ ;  /* 0x80000018ffff7210 */ /* 0x000fe40007f1e0ff */
[----:B------:R-:W-:Y:S02]  /*5fd0*/  LOP3.LUT R26, RZ, R22, RZ, 0x33, !PT ;  /* 0x00000016ff1a7212 */ /* 0x000fe400078e33ff */
[----:B------:R-:W-:Y:S02]  /*5fe0*/  SHF.L.W.U32.HI R25, R20, 0x2, R21 ;  /* 0x0000000214197819 */ /* 0x000fe40000010e15 */
[----:B------:R-:W-:Y:S02]  /*5ff0*/  LOP3.LUT R27, RZ, R23, RZ, 0x33, !PT ;  /* 0x00000017ff1b7212 */ /* 0x000fe400078e33ff */
[----:B------:R-:W-:Y:S02]  /*6000*/  IADD3.X R26, P0, PT, RZ, R26, RZ, P0, !PT ;  /* 0x0000001aff1a7210 */ /* 0x000fe4000071e4ff */
[----:B------:R-:W-:-:S02]  /*6010*/  LOP3.LUT R20, RZ, R25, RZ, 0x33, !PT ;  /* 0x00000019ff147212 */ /* 0x000fc400078e33ff */
[----:B------:R-:W-:Y:S02]  /*6020*/  IADD3.X R27, P1, PT, RZ, R27, RZ, P0, !PT ;  /* 0x0000001bff1b7210 */ /* 0x000fe4000073e4ff */
[----:B------:R-:W-:-:S03]  /*6030*/  ISETP.GT.U32.AND P4, PT, R23, -0x1, PT ;  /* 0xffffffff1700780c */ /* 0x000fc60003f84070 */
[----:B------:R-:W-:Y:S01]  /*6040*/  IMAD.X R20, RZ, RZ, R20, P1 ;  /* 0x000000ffff147224 */ /* 0x000fe200008e0614 */
[----:B------:R-:W-:-:S04]  /*6050*/  ISETP.GT.AND.EX P0, PT, R25, -0x1, PT, P4 ;  /* 0xffffffff1900780c */ /* 0x000fc80003f04340 */
[----:B------:R-:W-:Y:S02]  /*6060*/  SEL R20, R25, R20, P0 ;  /* 0x0000001419147207 */ /* 0x000fe40000000000 */
[----:B------:R-:W-:Y:S02]  /*6070*/  SEL R23, R23, R27, P0 ;  /* 0x0000001b17177207 */ /* 0x000fe40000000000 */
[----:B------:R-:W-:Y:S02]  /*6080*/  ISETP.NE.U32.AND P1, PT, R20, RZ, PT ;  /* 0x000000ff1400720c */ /* 0x000fe40003f25070 */
[----:B------:R-:W-:Y:S02]  /*6090*/  SEL R26, R22, R26, P0 ;  /* 0x0000001a161a7207 */ /* 0x000fe40000000000 */
[----:B------:R-:W-:Y:S01]  /*60a0*/  SEL R27, R23, R20, !P1 ;  /* 0x00000014171b7207 */ /* 0x000fe20004800000 */
[----:B------:R-:W-:-:S05]  /*60b0*/  @!P0 IMAD.MOV R24, RZ, RZ, -R24 ;  /* 0x000000ffff188224 */ /* 0x000fca00078e0a18 */
[----:B------:R-:W1:Y:S02]  /*60c0*/  FLO.U32 R27, R27 ;  /* 0x0000001b001b7300 */ /* 0x000e6400000e0000 */
[C---:B-1----:R-:W-:Y:S02]  /*60d0*/  IADD3 R30, PT, PT, -R27.reuse, 0x1f, RZ ;  /* 0x0000001f1b1e7810 */ /* 0x042fe40007ffe1ff */
[----:B------:R-:W-:-:S03]  /*60e0*/  IADD3 R27, PT, PT, -R27, 0x3f, RZ ;  /* 0x0000003f1b1b7810 */ /* 0x000fc60007ffe1ff */
[----:B------:R-:W-:-:S05]  /*60f0*/  @P1 IMAD.MOV R27, RZ, RZ, R30 ;  /* 0x000000ffff1b1224 */ /* 0x000fca00078e021e */
[----:B------:R-:W-:-:S13]  /*6100*/  ISETP.NE.AND P1, PT, R27, RZ, PT ;  /* 0x000000ff1b00720c */ /* 0x000fda0003f25270 */
[----:B0-----:R-:W-:Y:S05]  /*6110*/  @!P1 BRA `(.L_x_163) ;  /* 0x0000000000289947 */ /* 0x001fea0003800000 */
[----:B------:R-:W-:Y:S02]  /*6120*/  LOP3.LUT R22, R27, 0x3f, RZ, 0xc0, !PT ;  /* 0x0000003f1b167812 */ /* 0x000fe400078ec0ff */
[----:B------:R-:W-:Y:S02]  /*6130*/  SHF.R.U64 R24, R24, 0x1, R26 ;  /* 0x0000000118187819 */ /* 0x000fe4000000121a */
[CC--:B------:R-:W-:Y:S02]  /*6140*/  SHF.L.U64.HI R20, R23.reuse, R22.reuse, R20 ;  /* 0x0000001617147219 */ /* 0x0c0fe40000010214 */
[----:B------:R-:W-:Y:S02]  /*6150*/  SHF.L.U32 R23, R23, R22, RZ ;  /* 0x0000001617177219 */ /* 0x000fe400000006ff */
[----:B------:R-:W-:Y:S02]  /*6160*/  SHF.R.U32.HI R26, RZ, 0x1, R26 ;  /* 0x00000001ff1a7819 */ /* 0x000fe4000001161a */
[----:B------:R-:W-:-:S04]  /*6170*/  LOP3.LUT R22, R27, 0x3f, RZ, 0xc, !PT ;  /* 0x0000003f1b167812 */ /* 0x000fc800078e0cff */
[-CC-:B------:R-:W-:Y:S02]  /*6180*/  SHF.R.U64 R24, R24, R22.reuse, R26.reuse ;  /* 0x0000001618187219 */ /* 0x180fe4000000121a */
[----:B------:R-:W-:Y:S02]  /*6190*/  SHF.R.U32.HI R22, RZ, R22, R26 ;  /* 0x00000016ff167219 */ /* 0x000fe4000001161a */
[----:B------:R-:W-:Y:S02]  /*61a0*/  LOP3.LUT R23, R23, R24, RZ, 0xfc, !PT ;  /* 0x0000001817177212 */ /* 0x000fe400078efcff */
[----:B------:R-:W-:-:S07]  /*61b0*/  LOP3.LUT R20, R20, R22, RZ, 0xfc, !PT ;  /* 0x0000001614147212 */ /* 0x000fce00078efcff */
.L_x_163:
[----:B------:R-:W-:Y:S05]  /*61c0*/  BSYNC.RECONVERGENT B2 ;  /* 0x0000000000027941 */ /* 0x000fea0003800200 */
.L_x_162:
[----:B------:R-:W-:Y:S01]  /*61d0*/  IMAD.WIDE.U32 R30, R23, 0x2168c235, RZ ;  /* 0x2168c235171e7825 */ /* 0x000fe200078e00ff */
[----:B------:R-:W-:-:S03]  /*61e0*/  SHF.R.U32.HI R26, RZ, 0x1e, R21 ;  /* 0x0000001eff1a7819 */ /* 0x000fc60000011615 */
[----:B------:R-:W-:Y:S01]  /*61f0*/  IMAD.MOV.U32 R48, RZ, RZ, R31 ;  /* 0x000000ffff307224 */ /* 0x000fe200078e001f */
[----:B------:R-:W-:Y:S01]  /*6200*/  IADD3 RZ, P1, PT, R30, R30, RZ ;  /* 0x0000001e1eff7210 */ /* 0x000fe20007f3e0ff */
[----:B------:R-:W-:Y:S02]  /*6210*/  IMAD.MOV.U32 R49, RZ, RZ, RZ ;  /* 0x000000ffff317224 */ /* 0x000fe400078e00ff */
[----:B------:R-:W-:-:S04]  /*6220*/  IMAD.HI.U32 R22, R20, -0x36f0255e, RZ ;  /* 0xc90fdaa214167827 */ /* 0x000fc800078e00ff */
[----:B------:R-:W-:-:S04]  /*6230*/  IMAD.WIDE.U32 R48, R23, -0x36f0255e, R48 ;  /* 0xc90fdaa217307825 */ /* 0x000fc800078e0030 */
[----:B------:R-:W-:-:S04]  /*6240*/  IMAD.WIDE.U32 R48, P4, R20, 0x2168c235, R48 ;  /* 0x2168c23514307825 */ /* 0x000fc80007880030 */
[----:B------:R-:W-:Y:S01]  /*6250*/  IMAD R20, R20, -0x36f0255e, RZ ;  /* 0xc90fdaa214147824 */ /* 0x000fe200078e02ff */
[----:B------:R-:W-:Y:S01]  /*6260*/  IADD3.X RZ, P1, PT, R48, R48, RZ, P1, !PT ;  /* 0x0000003030ff7210 */ /* 0x000fe20000f3e4ff */
[----:B------:R-:W-:-:S03]  /*6270*/  IMAD.X R22, RZ, RZ, R22, P4 ;  /* 0x000000ffff167224 */ /* 0x000fc600020e0616 */
[----:B------:R-:W-:-:S04]  /*6280*/  IADD3 R20, P4, PT, R20, R49, RZ ;  /* 0x0000003114147210 */ /* 0x000fc80007f9e0ff */
[C---:B------:R-:W-:Y:S01]  /*6290*/  ISETP.GT.U32.AND P5, PT, R20.reuse, RZ, PT ;  /* 0x000000ff1400720c */ /* 0x040fe20003fa4070 */
[----:B------:R-:W-:Y:S01]  /*62a0*/  IMAD.X R23, RZ, RZ, R22, P4 ;  /* 0x000000ffff177224 */ /* 0x000fe200020e0616 */
[----:B------:R-:W-:-:S04]  /*62b0*/  IADD3.X R31, P4, PT, R20, R20, RZ, P1, !PT ;  /* 0x00000014141f7210 */ /* 0x000fc80000f9e4ff */
[C---:B------:R-:W-:Y:S01]  /*62c0*/  ISETP.GT.AND.EX P1, PT, R23.reuse, RZ, PT, P5 ;  /* 0x000000ff1700720c */ /* 0x040fe20003f24350 */
[----:B------:R-:W-:-:S03]  /*62d0*/  IMAD.X R22, R23, 0x1, R23, P4 ;  /* 0x0000000117167824 */ /* 0x000fc600020e0617 */
[----:B------:R-:W-:Y:S02]  /*62e0*/  SEL R31, R31, R20, P1 ;  /* 0x000000141f1f7207 */ /* 0x000fe40000800000 */
[----:B------:R-:W-:Y:S02]  /*62f0*/  SEL R22, R22, R23, P1 ;  /* 0x0000001716167207 */ /* 0x000fe40000800000 */
[----:B------:R-:W-:Y:S02]  /*6300*/  IADD3 R23, P4, PT, R31, 0x1, RZ ;  /* 0x000000011f177810 */ /* 0x000fe40007f9e0ff */
[----:B------:R-:W-:Y:S02]  /*6310*/  SEL R24, RZ, 0xffffffff, !P1 ;  /* 0xffffffffff187807 */ /* 0x000fe40004800000 */
[----:B------:R-:W-:Y:S01]  /*6320*/  LOP3.LUT P1, R20, R28, 0x80000000, RZ, 0xc0, !PT ;  /* 0x800000001c147812 */ /* 0x000fe2000782c0ff */
[----:B------:R-:W-:Y:S02]  /*6330*/  IMAD.X R22, RZ, RZ, R22, P4 ;  /* 0x000000ffff167224 */ /* 0x000fe400020e0616 */
[----:B------:R-:W-:Y:S01]  /*6340*/  IMAD.IADD R27, R24, 0x1, -R27 ;  /* 0x00000001181b7824 */ /* 0x000fe200078e0a1b */
[----:B------:R-:W-:-:S02]  /*6350*/  @!P0 LOP3.LUT R20, R20, 0x80000000, RZ, 0x3c, !PT ;  /* 0x8000000014148812 */ /* 0x000fc400078e3cff */
[----:B------:R-:W-:-:S04]  /*6360*/  SHF.R.U64 R23, R23, 0xa, R22 ;  /* 0x0000000a17177819 */ /* 0x000fc80000001216 */
[----:B------:R-:W-:-:S04]  /*6370*/  IADD3 R23, P4, PT, R23, 0x1, RZ ;  /* 0x0000000117177810 */ /* 0x000fc80007f9e0ff */
[----:B------:R-:W-:-:S04]  /*6380*/  LEA.HI.X R22, R22, RZ, RZ, 0x16, P4 ;  /* 0x000000ff16167211 */ /* 0x000fc800020fb4ff */
[--C-:B------:R-:W-:Y:S01]  /*6390*/  SHF.R.U64 R24, R23, 0x1, R22.reuse ;  /* 0x0000000117187819 */ /* 0x100fe20000001216 */
[----:B------:R-:W-:Y:S01]  /*63a0*/  IMAD.SHL.U32 R23, R27, 0x100000, RZ ;  /* 0x001000001b177824 */ /* 0x000fe200078e00ff */
[----:B------:R-:W-:Y:S02]  /*63b0*/  SHF.R.U32.HI R28, RZ, 0x1, R22 ;  /* 0x00000001ff1c7819 */ /* 0x000fe40000011616 */
[----:B------:R-:W-:Y:S02]  /*63c0*/  IADD3 R21, P4, P5, RZ, RZ, R24 ;  /* 0x000000ffff157210 */ /* 0x000fe40007d9e018 */
[----:B------:R-:W-:Y:S02]  /*63d0*/  LEA.HI R22, R25, R26, RZ, 0x1 ;  /* 0x0000001a19167211 */ /* 0x000fe400078f08ff */
[----:B------:R-:W-:-:S03]  /*63e0*/  IADD3.X R23, PT, PT, R23, 0x3fe00000, R28, P4, P5 ;  /* 0x3fe0000017177810 */ /* 0x000fc600027ea41c */
[----:B------:R-:W-:Y:S01]  /*63f0*/  @P1 IMAD.MOV R22, RZ, RZ, -R22 ;  /* 0x000000ffff161224 */ /* 0x000fe200078e0a16 */
[----:B------:R-:W-:-:S07]  /*6400*/  LOP3.LUT R25, R23, R20, RZ, 0xfc, !PT ;  /* 0x0000001417197212 */ /* 0x000fce00078efcff */
.L_x_157:
[----:B------:R-:W-:Y:S02]  /*6410*/  IMAD.MOV.U32 R50, RZ, RZ, R21 ;  /* 0x000000ffff327224 */ /* 0x000fe400078e0015 */
[----:B------:R-:W-:Y:S02]  /*6420*/  IMAD.MOV.U32 R20, RZ, RZ, R29 ;  /* 0x000000ffff147224 */ /* 0x000fe400078e001d */
[----:B------:R-:W-:Y:S02]  /*6430*/  IMAD.MOV.U32 R21, RZ, RZ, 0x0 ;  /* 0x00000000ff157424 */ /* 0x000fe400078e00ff */
[----:B------:R-:W-:Y:S02]  /*6440*/  IMAD.MOV.U32 R48, RZ, RZ, R22 ;  /* 0x000000ffff307224 */ /* 0x000fe400078e0016 */
[----:B------:R-:W-:Y:S01]  /*6450*/  IMAD.MOV.U32 R51, RZ, RZ, R25 ;  /* 0x000000ffff337224 */ /* 0x000fe200078e0019 */
[----:B------:R-:W-:Y:S06]  /*6460*/  RET.REL.NODEC R20 `(_Z22y_create_matrix_on_gpuPdS_S_S_S_S_S_S_ddddiiidd) ;  /* 0xffffff9814e47950 */ /* 0x000fec0003c3ffff */
.L_x_164:
        /* <DEDUP_REMOVED lines=9> */
.L_x_246:


//--------------------- .text._Z22x_create_matrix_on_gpuPdS_S_S_S_S_S_S_ddddiiidd --------------------------
	.section	.text._Z22x_create_matrix_on_gpuPdS_S_S_S_S_S_S_ddddiiidd,"ax",@progbits
	.align	128
        .global         _Z22x_create_matrix_on_gpuPdS_S_S_S_S_S_S_ddddiiidd
        .type           _Z22x_create_matrix_on_gpuPdS_S_S_S_S_S_S_ddddiiidd,@function
        .size           _Z22x_create_matrix_on_gpuPdS_S_S_S_S_S_S_ddddiiidd,(.L_x_249 - _Z22x_create_matrix_on_gpuPdS_S_S_S_S_S_S_ddddiiidd)
        .other          _Z22x_create_matrix_on_gpuPdS_S_S_S_S_S_S_ddddiiidd,@"STO_CUDA_ENTRY STV_DEFAULT"
_Z22x_create_matrix_on_gpuPdS_S_S_S_S_S_S_ddddiiidd:
.text._Z22x_create_matrix_on_gpuPdS_S_S_S_S_S_S_ddddiiidd:
        /* <DEDUP_REMOVED lines=65> */
[----:B------:R-:W-:Y:S05]  /*0410*/  CALL.REL.NOINC `($__internal_5_$__cuda_sm20_div_rn_f64_full) ;  /* 0x0000004400a07944 */ /* 0x000fea0003c00000 */
[----:B------:R-:W-:Y:S02]  /*0420*/  IMAD.MOV.U32 R18, RZ, RZ, R44 ;  /* 0x000000ffff127224 */ /* 0x000fe400078e002c */
[----:B------:R-:W-:-:S07]  /*0430*/  IMAD.MOV.U32 R19, RZ, RZ, R45 ;  /* 0x000000ffff137224 */ /* 0x000fce00078e002d */
.L_x_165:
        /* <DEDUP_REMOVED lines=28> */
[----:B------:R-:W-:Y:S01]  /*0600*/  MOV R2, UR10 ;  /* 0x0000000a00027c02 */ /* 0x000fe20008000f00 */
[----:B------:R-:W-:Y:S01]  /*0610*/  IMAD.U32 R25, RZ, RZ, UR11 ;  /* 0x0000000bff197e24 */ /* 0x000fe2000f8e00ff */
[----:B------:R-:W-:Y:S01]  /*0620*/  MOV R20, 0x680 ;  /* 0x0000068000147802 */ /* 0x000fe20000000f00 */
[----:B------:R-:W-:Y:S02]  /*0630*/  IMAD.U32 R24, RZ, RZ, UR10 ;  /* 0x0000000aff187e24 */ /* 0x000fe4000f8e00ff */
[----:B------:R-:W-:Y:S02]  /*0640*/  IMAD.MOV.U32 R22, RZ, RZ, 0x47ae147b ;  /* 0x47ae147bff167424 */ /* 0x000fe400078e00ff */
[----:B------:R-:W-:Y:S02]  /*0650*/  IMAD.MOV.U32 R25, RZ, RZ, R3 ;  /* 0x000000ffff197224 */ /* 0x000fe400078e0003 */
[----:B------:R-:W-:-:S07]  /*0660*/  IMAD.MOV.U32 R23, RZ, RZ, 0x3f747ae1 ;  /* 0x3f747ae1ff177424 */ /* 0x000fce00078e00ff */
[----:B------:R-:W-:Y:S05]  /*0670*/  CALL.REL.NOINC `($__internal_5_$__cuda_sm20_div_rn_f64_full) ;  /* 0x0000004400087944 */ /* 0x000fea0003c00000 */
[----:B------:R-:W-:Y:S02]  /*0680*/  IMAD.MOV.U32 R2, RZ, RZ, R44 ;  /* 0x000000ffff027224 */ /* 0x000fe400078e002c */
[----:B------:R-:W-:-:S07]  /*0690*/  IMAD.MOV.U32 R3, RZ, RZ, R45 ;  /* 0x000000ffff037224 */ /* 0x000fce00078e002d */
.L_x_166:
        /* <DEDUP_REMOVED lines=16> */
[----:B------:R-:W0:Y:S01]  /*07a0*/  LDCU.64 UR16, c[0x0][0x3d8] ;  /* 0x00007b00ff1077ac */ /* 0x000e220008000a00 */
[----:B------:R-:W0:Y:S02]  /*07b0*/  LDCU UR23, c[0x0][0x3c4] ;  /* 0x00007880ff1777ac */ /* 0x000e240008000800 */
[----:B0-----:R-:W-:-:S03]  /*07c0*/  DMUL R10, R8, UR14 ;  /* 0x0000000e080a7c28 */ /* 0x001fc60008000000 */
[----:B------:R-:W4:Y:S01]  /*07d0*/  LDC.64 R14, c[0x0][0x3f8] ;  /* 0x0000fe00ff0e7b82 */ /* 0x000f220000000a00 */
[----:B-1----:R-:W-:Y:S01]  /*07e0*/  UIMAD UR4, UR4, UR5, URZ ;  /* 0x00000005040472a4 */ /* 0x002fe2000f8e02ff */
[----:B------:R-:W0:Y:S01]  /*07f0*/  LDCU UR24, c[0x0][0x3e8] ;  /* 0x00007d00ff1877ac */ /* 0x000e220008000800 */
[----:B--2---:R-:W-:Y:S01]  /*0800*/  DADD R12, R8, -R12 ;  /* 0x00000000080c7229 */ /* 0x004fe2000000080c */
[----:B---3--:R-:W-:-:S03]  /*0810*/  UIADD3 UR5, UPT, UPT, UR6, -0x1, URZ ;  /* 0xffffffff06057890 */ /* 0x008fc6000fffe0ff */
[----:B------:R-:W-:Y:S01]  /*0820*/  R2UR UR12, R10 ;  /* 0x000000000a0c72ca */ /* 0x000fe200000e0000 */
[----:B------:R-:W-:Y:S01]  /*0830*/  IMAD.MOV.U32 R8, RZ, RZ, 0x54442d18 ;  /* 0x54442d18ff087424 */ /* 0x000fe200078e00ff */
[----:B------:R-:W-:Y:S01]  /*0840*/  R2UR UR13, R11 ;  /* 0x000000000b0d72ca */ /* 0x000fe200000e0000 */
[----:B------:R-:W-:Y:S01]  /*0850*/  IMAD.MOV.U32 R9, RZ, RZ, 0x3ff921fb ;  /* 0x3ff921fbff097424 */ /* 0x000fe200078e00ff */
[----:B------:R-:W-:Y:S01]  /*0860*/  VOTEU.ANY UP0, P1 ;  /* 0x0000000000ff7886 */ /* 0x000fe20000800100 */
[----:B------:R-:W-:-:S10]  /*0870*/  VOTEU.ANY UP1, P0 ;  /* 0x0000000000ff7886 */ /* 0x000fd40000020100 */
[----:B------:R-:W-:Y:S02]  /*0880*/  DMUL R20, R20, UR12 ;  /* 0x0000000c14147c28 */ /* 0x000fe40008000000 */
[----:B----4-:R-:W-:-:S08]  /*0890*/  DMUL R6, R16, -R14 ;  /* 0x8000000e10067228 */ /* 0x010fd00000000000 */
[----:B------:R-:W1:Y:S02]  /*08a0*/  F2I.F64 R20, R20 ;  /* 0x0000001400147311 */ /* 0x000e640000301100 */
[----:B-1----:R-:W-:Y:S01]  /*08b0*/  R2UR UR22, R20 ;  /* 0x00000000141672ca */ /* 0x002fe200000e0000 */
[----:B------:R-:W-:Y:S01]  /*08c0*/  DMUL R20, R12, UR14 ;  /* 0x0000000e0c147c28 */ /* 0x000fe20008000000 */
[----:B------:R-:W1:Y:S11]  /*08d0*/  LDCU.64 UR14, c[0x0][0x358] ;  /* 0x00006b00ff0e77ac */ /* 0x000e760008000a00 */
[----:B------:R-:W2:Y:S02]  /*08e0*/  I2F.F64 R10, UR22 ;  /* 0x00000016000a7d12 */ /* 0x000ea40008201c00 */
[----:B--2---:R-:W-:-:S08]  /*08f0*/  DFMA R8, R10, -R8, UR12 ;  /* 0x0000000c0a087e2b */ /* 0x004fd00008000808 */
[----:B------:R-:W-:Y:S01]  /*0900*/  DFMA R12, R10, -UR18, R8 ;  /* 0x800000120a0c7c2b */ /* 0x000fe20008000008 */
[----:B------:R-:W-:Y:S01]  /*0910*/  R2UR UR18, R20 ;  /* 0x00000000141272ca */ /* 0x000fe200000e0000 */
[----:B------:R-:W-:Y:S01]  /*0920*/  DADD R8, R16, R16 ;  /* 0x0000000010087229 */ /* 0x000fe20000000010 */
[----:B------:R-:W-:-:S05]  /*0930*/  R2UR UR19, R21 ;  /* 0x00000000151372ca */ /* 0x000fca00000e0000 */
[----:B------:R-:W-:Y:S01]  /*0940*/  DFMA R4, R10, -UR20, R12 ;  /* 0x800000140a047c2b */ /* 0x000fe2000800000c */
[----:B------:R-:W2:Y:S01]  /*0950*/  LDCU.64 UR20, c[0x4][0x8] ;  /* 0x01000100ff1477ac */ /* 0x000ea20008000a00 */
[----:B------:R-:W-:Y:S02]  /*0960*/  DFMA R8, R8, R14, 1 ;  /* 0x3ff000000808742b */ /* 0x000fe4000000000e */
[----:B------:R-:W-:-:S04]  /*0970*/  DMUL R10, RZ, UR12 ;  /* 0x0000000cff0a7c28 */ /* 0x000fc80008000000 */
[----:B01----:R-:W-:-:S11]  /*0980*/  DMUL R12, RZ, UR18 ;  /* 0x00000012ff0c7c28 */ /* 0x003fd60008000000 */
.L_x_225:
[----:B0-----:R-:W0:Y:S01]  /*0990*/  LDC R21, c[0x0][0x3e4] ;  /* 0x0000f900ff157b82 */ /* 0x001e220000000800 */
        /* <DEDUP_REMOVED lines=10> */
[----:B------:R-:W-:Y:S01]  /*0a40*/  IMAD R23, R20, R17, RZ ;  /* 0x0000001114177224 */ /* 0x000fe200078e02ff */
[----:B------:R-:W-:-:S03]  /*0a50*/  IABS R20, R0 ;  /* 0x0000000000147213 */ /* 0x000fc60000000000 */
[----:B------:R-:W-:Y:S01]  /*0a60*/  IMAD.HI.U32 R15, R15, R23, R14 ;  /* 0x000000170f0f7227 */ /* 0x000fe200078e000e */
[----:B------:R-:W-:-:S04]  /*0a70*/  LOP3.LUT R14, R0, R21, RZ, 0x3c, !PT ;  /* 0x00000015000e7212 */ /* 0x000fc800078e3cff */
[----:B------:R-:W-:Y:S01]  /*0a80*/  ISETP.GE.AND P2, PT, R14, RZ, PT ;  /* 0x000000ff0e00720c */ /* 0x000fe20003f46270 */
[----:B------:R-:W-:-:S04]  /*0a90*/  IMAD.HI.U32 R15, R15, R20, RZ ;  /* 0x000000140f0f7227 */ /* 0x000fc800078e00ff */
[----:B------:R-:W-:-:S04]  /*0aa0*/  IMAD.MOV R16, RZ, RZ, -R15 ;  /* 0x000000ffff107224 */ /* 0x000fc800078e0a0f */
[----:B------:R-:W-:-:S05]  /*0ab0*/  IMAD R16, R17, R16, R20 ;  /* 0x0000001011107224 */ /* 0x000fca00078e0214 */
[----:B------:R-:W-:-:S13]  /*0ac0*/  ISETP.GT.U32.AND P1, PT, R17, R16, PT ;  /* 0x000000101100720c */ /* 0x000fda0003f24070 */
[----:B------:R-:W-:Y:S02]  /*0ad0*/  @!P1 IMAD.IADD R16, R16, 0x1, -R17 ;  /* 0x0000000110109824 */ /* 0x000fe400078e0a11 */
[----:B------:R-:W-:Y:S01]  /*0ae0*/  @!P1 VIADD R15, R15, 0x1 ;  /* 0x000000010f0f9836 */ /* 0x000fe20000000000 */
[----:B------:R-:W-:Y:S02]  /*0af0*/  ISETP.NE.AND P1, PT, R21, RZ, PT ;  /* 0x000000ff1500720c */ /* 0x000fe40003f25270 */
[----:B------:R-:W-:Y:S02]  /*0b00*/  ISETP.GE.U32.AND P0, PT, R16, R17, PT ;  /* 0x000000111000720c */ /* 0x000fe40003f06070 */
[----:B------:R-:W0:Y:S11]  /*0b10*/  LDC.64 R16, c[0x0][0x3c0] ;  /* 0x0000f000ff107b82 */ /* 0x000e360000000a00 */
[----:B------:R-:W-:-:S04]  /*0b20*/  @P0 VIADD R15, R15, 0x1 ;  /* 0x000000010f0f0836 */ /* 0x000fc80000000000 */
[----:B------:R-:W-:-:S04]  /*0b30*/  IMAD.MOV.U32 R22, RZ, RZ, R15 ;  /* 0x000000ffff167224 */ /* 0x000fc800078e000f */
[----:B------:R-:W-:Y:S01]  /*0b40*/  @!P2 IMAD.MOV R22, RZ, RZ, -R22 ;  /* 0x000000ffff16a224 */ /* 0x000fe200078e0a16 */
[----:B------:R-:W-:-:S04]  /*0b50*/  @!P1 LOP3.LUT R22, RZ, R21, RZ, 0x33, !PT ;  /* 0x00000015ff169212 */ /* 0x000fc800078e33ff */
[----:B------:R-:W1:Y:S01]  /*0b60*/  I2F.F64 R14, R22 ;  /* 0x00000016000e7312 */ /* 0x000e620000201c00 */
[----:B------:R-:W-:-:S04]  /*0b70*/  IMAD.MOV R40, RZ, RZ, -R22 ;  /* 0x000000ffff287224 */ /* 0x000fc800078e0a16 */
[----:B------:R-:W-:Y:S02]  /*0b80*/  IMAD R40, R21, R40, R0 ;  /* 0x0000002815287224 */ /* 0x000fe400078e0200 */
[----:B------:R-:W3:Y:S01]  /*0b90*/  LDC.64 R20, c[0x0][0x3c8] ;  /* 0x0000f200ff147b82 */ /* 0x000ee20000000a00 */
[----:B-1----:R-:W-:-:S08]  /*0ba0*/  DADD R14, R14, 0.5 ;  /* 0x3fe000000e0e7429 */ /* 0x002fd00000000000 */
[----:B0-----:R-:W-:Y:S01]  /*0bb0*/  DFMA R14, R14, R16, -1 ;  /* 0xbff000000e0e742b */ /* 0x001fe20000000010 */
[----:B------:R-:W0:Y:S07]  /*0bc0*/  I2F.F64 R16, R40 ;  /* 0x0000002800107312 */ /* 0x000e2e0000201c00 */
[----:B------:R-:W-:-:S08]  /*0bd0*/  DMUL R38, R14, UR26 ;  /* 0x0000001a0e267c28 */ /* 0x000fd00008000000 */
[----:B------:R-:W-:Y:S02]  /*0be0*/  DSETP.NEU.AND P0, PT, |R38|, +INF , PT ;  /* 0x7ff000002600742a */ /* 0x000fe40003f0d200 */
[----:B0-----:R-:W-:-:S08]  /*0bf0*/  DADD R16, R16, 0.5 ;  /* 0x3fe0000010107429 */ /* 0x001fd00000000000 */
[----:B---3--:R-:W-:-:S04]  /*0c00*/  DFMA R16, R16, R20, -1 ;  /* 0xbff000001010742b */ /* 0x008fc80000000014 */
        /* <DEDUP_REMOVED lines=23> */
[----:B--2---:R-:W-:Y:S05]  /*0d80*/  CALL.REL.NOINC `($_Z22x_create_matrix_on_gpuPdS_S_S_S_S_S_S_ddddiiidd$__internal_trig_reduction_slowpathd) ;  /* 0x0000004c004c7944 */ /* 0x004fea0003c00000 */
[----:B------:R-:W-:-:S07]  /*0d90*/  IMAD.MOV.U32 R20, RZ, RZ, R48 ;  /* 0x000000ffff147224 */ /* 0x000fce00078e0030 */
.L_x_171:
[----:B--2---:R-:W-:Y:S05]  /*0da0*/  BSYNC.RECONVERGENT B4 ;  /* 0x0000000000047941 */ /* 0x004fea0003800200 */
.L_x_170:
[----:B------:R-:W-:-:S07]  /*0db0*/  VIADD R34, R20, 0x1 ;  /* 0x0000000114227836 */ /* 0x000fce0000000000 */
.L_x_169:
[----:B--2---:R-:W-:Y:S05]  /*0dc0*/  BSYNC.RECONVERGENT B1 ;  /* 0x0000000000017941 */ /* 0x004fea0003800200 */
.L_x_168:
[----:B------:R-:W-:-:S04]  /*0dd0*/  SHF.L.U32 R20, R34, 0x6, RZ ;  /* 0x0000000622147819 */ /* 0x000fc800000006ff */
        /* <DEDUP_REMOVED lines=54> */
[----:B------:R-:W-:Y:S05]  /*1140*/  CALL.REL.NOINC `($_Z22x_create_matrix_on_gpuPdS_S_S_S_S_S_S_ddddiiidd$__internal_trig_reduction_slowpathd) ;  /* 0x00000048005c7944 */ /* 0x000fea0003c00000 */
[----:B------:R-:W-:-:S07]  /*1150*/  IMAD.MOV.U32 R41, RZ, RZ, R48 ;  /* 0x000000ffff297224 */ /* 0x000fce00078e0030 */
.L_x_173:
[----:B------:R-:W-:Y:S05]  /*1160*/  BSYNC.RECONVERGENT B1 ;  /* 0x0000000000017941 */ /* 0x000fea0003800200 */
.L_x_172:
        /* <DEDUP_REMOVED lines=9> */
[----:B------:R-:W-:Y:S01]  /*1200*/  UMOV UR26, 0x54442d18 ;  /* 0x54442d18001a7882 */ /* 0x000fe20000000000 */
[----:B------:R-:W-:Y:S01]  /*1210*/  IMAD.MOV.U32 R47, RZ, RZ, 0x3da8ff83 ;  /* 0x3da8ff83ff2f7424 */ /* 0x000fe200078e00ff */
[----:B------:R-:W-:Y:S01]  /*1220*/  ISETP.NE.U32.AND P0, PT, R42, 0x1, PT ;  /* 0x000000012a00780c */ /* 0x000fe20003f05070 */
[----:B------:R-:W-:Y:S01]  /*1230*/  DMUL R42, R50, R50 ;  /* 0x00000032322a7228 */ /* 0x000fe20000000000 */
[----:B------:R-:W-:Y:S01]  /*1240*/  UMOV UR27, 0x400921fb ;  /* 0x400921fb001b7882 */ /* 0x000fe20000000000 */
[----:B------:R-:W-:Y:S01]  /*1250*/  BSSY.RECONVERGENT B1, `(.L_x_174) ;  /* 0x000002d000017945 */ /* 0x000fe20003800200 */
[----:B------:R-:W-:Y:S01]  /*1260*/  FSEL R46, R46, -8.06006814911005101289e+34, !P0 ;  /* 0xf9785eba2e2e7808 */ /* 0x000fe20004000000 */
[----:B------:R-:W-:Y:S01]  /*1270*/  DMUL R34, R34, UR26 ;  /* 0x0000001a22227c28 */ /* 0x000fe20008000000 */
        /* <DEDUP_REMOVED lines=39> */
[----:B------:R-:W-:Y:S05]  /*14f0*/  CALL.REL.NOINC `($__internal_5_$__cuda_sm20_div_rn_f64_full) ;  /* 0x0000003400687944 */ /* 0x000fea0003c00000 */
[----:B------:R-:W-:Y:S02]  /*1500*/  IMAD.MOV.U32 R20, RZ, RZ, R44 ;  /* 0x000000ffff147224 */ /* 0x000fe400078e002c */
[----:B------:R-:W-:-:S07]  /*1510*/  IMAD.MOV.U32 R21, RZ, RZ, R45 ;  /* 0x000000ffff157224 */ /* 0x000fce00078e002d */
.L_x_175:
[----:B------:R-:W-:Y:S05]  /*1520*/  BSYNC.RECONVERGENT B1 ;  /* 0x0000000000017941 */ /* 0x000fea0003800200 */
.L_x_174:
        /* <DEDUP_REMOVED lines=36> */
.L_x_179:
[----:B------:R-:W-:Y:S05]  /*1770*/  BSYNC.RECONVERGENT B2 ;  /* 0x0000000000027941 */ /* 0x000fea0003800200 */
.L_x_178:
[----:B------:R-:W0:Y:S01]  /*1780*/  LDC R43, c[0x0][0x3e4] ;  /* 0x0000f900ff2b7b82 */ /* 0x000e220000000800 */
[----:B------:R-:W-:-:S07]  /*1790*/  IADD3 R41, PT, PT, R41, -0x1, RZ ;  /* 0xffffffff29297810 */ /* 0x000fce0007ffe0ff */
[----:B------:R-:W1:Y:S01]  /*17a0*/  LDC.64 R22, c[0x0][0x3a8] ;  /* 0x0000ea00ff167b82 */ /* 0x000e620000000a00 */
[----:B0-----:R-:W-:-:S04]  /*17b0*/  IMAD R41, R41, R43, R40 ;  /* 0x0000002b29297224 */ /* 0x001fc800078e0228 */
[----:B-1----:R-:W-:-:S04]  /*17c0*/  IMAD.WIDE R22, R41, 0x8, R22 ;  /* 0x0000000829167825 */ /* 0x002fc800078e0216 */
[C---:B------:R-:W-:Y:S02]  /*17d0*/  IMAD.WIDE R28, R43.reuse, 0x8, R22 ;  /* 0x000000082b1c7825 */ /* 0x040fe400078e0216 */
[----:B------:R-:W2:Y:S04]  /*17e0*/  LDG.E.64 R22, desc[UR14][R22.64] ;  /* 0x0000000e16167981 */ /* 0x000ea8000c1e1b00 */
[----:B------:R-:W3:Y:S01]  /*17f0*/  LDG.E.64 R30, desc[UR14][R28.64] ;  /* 0x0000000e1c1e7981 */ /* 0x000ee2000c1e1b00 */
[----:B------:R-:W-:-:S06]  /*1800*/  IMAD.WIDE R42, R43, 0x8, R28 ;  /* 0x000000082b2a7825 */ /* 0x000fcc00078e021c */
[----:B------:R-:W4:Y:S01]  /*1810*/  LDG.E.64 R42, desc[UR14][R42.64] ;  /* 0x0000000e2a2a7981 */ /* 0x000f22000c1e1b00 */
[C---:B------:R-:W-:Y:S02]  /*1820*/  DADD R26, R20.reuse, -1 ;  /* 0xbff00000141a7429 */ /* 0x040fe40000000000 */
[----:B------:R-:W-:Y:S02]  /*1830*/  DADD R40, R20, 1 ;  /* 0x3ff0000014287429 */ /* 0x000fe40000000000 */
        /* <DEDUP_REMOVED lines=10> */
.L_x_177:
        /* <DEDUP_REMOVED lines=22> */
[----:B------:R-:W-:Y:S05]  /*1a40*/  CALL.REL.NOINC `($_Z22x_create_matrix_on_gpuPdS_S_S_S_S_S_S_ddddiiidd$__internal_trig_reduction_slowpathd) ;  /* 0x00000040001c7944 */ /* 0x000fea0003c00000 */
[----:B------:R-:W-:Y:S05]  /*1a50*/  BSYNC.RECONVERGENT B4 ;  /* 0x0000000000047941 */ /* 0x000fea0003800200 */
.L_x_183:
[----:B------:R-:W-:-:S07]  /*1a60*/  IMAD.MOV.U32 R42, RZ, RZ, R48 ;  /* 0x000000ffff2a7224 */ /* 0x000fce00078e0030 */
.L_x_182:
[----:B------:R-:W-:-:S07]  /*1a70*/  VIADD R42, R42, 0x1 ;  /* 0x000000012a2a7836 */ /* 0x000fce0000000000 */
.L_x_181:
        /* <DEDUP_REMOVED lines=46> */
[----:B------:R-:W-:Y:S05]  /*1d60*/  CALL.REL.NOINC `($_Z22x_create_matrix_on_gpuPdS_S_S_S_S_S_S_ddddiiidd$__internal_trig_reduction_slowpathd) ;  /* 0x0000003c00547944 */ /* 0x000fea0003c00000 */
[----:B------:R-:W-:Y:S05]  /*1d70*/  BSYNC.RECONVERGENT B4 ;  /* 0x0000000000047941 */ /* 0x000fea0003800200 */
.L_x_185:
[----:B------:R-:W-:-:S07]  /*1d80*/  IMAD.MOV.U32 R42, RZ, RZ, R48 ;  /* 0x000000ffff2a7224 */ /* 0x000fce00078e0030 */
.L_x_184:
        /* <DEDUP_REMOVED lines=39> */
[----:B------:R-:W-:Y:S05]  /*2000*/  CALL.REL.NOINC `($_Z22x_create_matrix_on_gpuPdS_S_S_S_S_S_S_ddddiiidd$__internal_accurate_pow) ;  /* 0x00000030000c7944 */ /* 0x000fea0003c00000 */
[----:B------:R-:W-:Y:S05]  /*2010*/  BSYNC.RECONVERGENT B2 ;  /* 0x0000000000027941 */ /* 0x000fea0003800200 */
.L_x_186:
        /* <DEDUP_REMOVED lines=17> */
.L_x_188:
[----:B------:R-:W-:Y:S05]  /*2130*/  BSYNC.RECONVERGENT B2 ;  /* 0x0000000000027941 */ /* 0x000fea0003800200 */
.L_x_187:
[----:B------:R-:W-:Y:S01]  /*2140*/  BSSY.RECONVERGENT B2, `(.L_x_189) ;  /* 0x0000005000027945 */ /* 0x000fe20003800200 */
[----:B------:R-:W-:Y:S02]  /*2150*/  FSEL R20, R22, RZ, P2 ;  /* 0x000000ff16147208 */ /* 0x000fe40001000000 */
[----:B------:R-:W-:Y:S02]  /*2160*/  FSEL R21, R23, 1.875, P2 ;  /* 0x3ff0000017157808 */ /* 0x000fe40001000000 */
[----:B------:R-:W-:-:S07]  /*2170*/  MOV R52, 0x2190 ;  /* 0x0000219000347802 */ /* 0x000fce0000000f00 */
[----:B------:R-:W-:Y:S05]  /*2180*/  CALL.REL.NOINC `($_Z22x_create_matrix_on_gpuPdS_S_S_S_S_S_S_ddddiiidd$__internal_accurate_pow) ;  /* 0x0000002c00ac7944 */ /* 0x000fea0003c00000 */
[----:B------:R-:W-:Y:S05]  /*2190*/  BSYNC.RECONVERGENT B2 ;  /* 0x0000000000027941 */ /* 0x000fea0003800200 */
.L_x_189:
        /* <DEDUP_REMOVED lines=25> */
.L_x_191:
[----:B------:R-:W-:Y:S05]  /*2330*/  BSYNC.RECONVERGENT B2 ;  /* 0x0000000000027941 */ /* 0x000fea0003800200 */
.L_x_190:
        /* <DEDUP_REMOVED lines=16> */
[----:B------:R-:W-:Y:S01]  /*2440*/  MOV R25, R21 ;  /* 0x0000001500197202 */ /* 0x000fe20000000f00 */
[----:B------:R-:W-:Y:S01]  /*2450*/  IMAD.U32 R24, RZ, RZ, UR8 ;  /* 0x00000008ff187e24 */ /* 0x000fe2000f8e00ff */
[----:B------:R-:W-:-:S07]  /*2460*/  MOV R20, 0x2480 ;  /* 0x0000248000147802 */ /* 0x000fce0000000f00 */
[----:B------:R-:W-:Y:S05]  /*2470*/  CALL.REL.NOINC `($__internal_5_$__cuda_sm20_div_rn_f64_full) ;  /* 0x0000002400887944 */ /* 0x000fea0003c00000 */
[----:B------:R-:W-:Y:S02]  /*2480*/  IMAD.MOV.U32 R20, RZ, RZ, R44 ;  /* 0x000000ffff147224 */ /* 0x000fe400078e002c */
[----:B------:R-:W-:-:S07]  /*2490*/  IMAD.MOV.U32 R21, RZ, RZ, R45 ;  /* 0x000000ffff157224 */ /* 0x000fce00078e002d */
.L_x_193:
[----:B------:R-:W-:Y:S05]  /*24a0*/  BSYNC.RECONVERGENT B2 ;  /* 0x0000000000027941 */ /* 0x000fea0003800200 */
.L_x_192:
        /* <DEDUP_REMOVED lines=59> */
.L_x_195:
[----:B------:R-:W-:Y:S05]  /*2860*/  BSYNC.RECONVERGENT B2 ;  /* 0x0000000000027941 */ /* 0x000fea0003800200 */
.L_x_194:
[----:B------:R-:W-:-:S07]  /*2870*/  DMUL R24, R24, R18 ;  /* 0x0000001218187228 */ /* 0x000fce0000000000 */
[----:B------:R1:W-:Y:S04]  /*2880*/  STG.E.64 desc[UR14][R34.64], R24 ;  /* 0x0000001822007986 */ /* 0x0003e8000c101b0e */
.L_x_180:
[----:B------:R-:W-:Y:S05]  /*2890*/  BSYNC.RECONVERGENT B1 ;  /* 0x0000000000017941 */ /* 0x000fea0003800200 */
.L_x_176:
        /* <DEDUP_REMOVED lines=22> */
[----:B01----:R-:W-:Y:S05]  /*2a00*/  CALL.REL.NOINC `($_Z22x_create_matrix_on_gpuPdS_S_S_S_S_S_S_ddddiiidd$__internal_trig_reduction_slowpathd) ;  /* 0x00000030002c7944 */ /* 0x003fea0003c00000 */
[----:B------:R-:W-:Y:S05]  /*2a10*/  BSYNC.RECONVERGENT B1 ;  /* 0x0000000000017941 */ /* 0x000fea0003800200 */
.L_x_198:
[----:B------:R-:W-:-:S07]  /*2a20*/  IMAD.MOV.U32 R42, RZ, RZ, R48 ;  /* 0x000000ffff2a7224 */ /* 0x000fce00078e0030 */
.L_x_197:
[----:B------:R-:W-:-:S07]  /*2a30*/  VIADD R42, R42, 0x1 ;  /* 0x000000012a2a7836 */ /* 0x000fce0000000000 */
.L_x_196:
        /* <DEDUP_REMOVED lines=48> */
.L_x_200:
[----:B------:R-:W-:-:S07]  /*2d40*/  IMAD.MOV.U32 R42, RZ, RZ, R48 ;  /* 0x000000ffff2a7224 */ /* 0x000fce00078e0030 */
.L_x_199:
        /* <DEDUP_REMOVED lines=41> */
.L_x_201:
        /* <DEDUP_REMOVED lines=15> */
[----:B------:R-:W-:Y:S01]  /*30d0*/  @!P0 IMAD.MOV.U32 R26, RZ, RZ, 0x0 ;  /* 0x00000000ff1a8424 */ /* 0x000fe200078e00ff */
[----:B------:R-:W-:-:S07]  /*30e0*/  @!P0 MOV R27, 0x7ff00000 ;  /* 0x7ff00000001b8802 */ /* 0x000fce0000000f00 */
.L_x_203:
[----:B------:R-:W-:Y:S05]  /*30f0*/  BSYNC.RECONVERGENT B1 ;  /* 0x0000000000017941 */ /* 0x000fea0003800200 */
.L_x_202:
[----:B------:R-:W-:Y:S01]  /*3100*/  BSSY.RECONVERGENT B1, `(.L_x_204) ;  /* 0x0000005000017945 */ /* 0x000fe20003800200 */
[----:B------:R-:W-:Y:S02]  /*3110*/  FSEL R20, R26, RZ, P2 ;  /* 0x000000ff1a147208 */ /* 0x000fe40001000000 */
[----:B------:R-:W-:Y:S02]  /*3120*/  FSEL R21, R27, 1.875, P2 ;  /* 0x3ff000001b157808 */ /* 0x000fe40001000000 */
[----:B------:R-:W-:-:S07]  /*3130*/  MOV R52, 0x3150 ;  /* 0x0000315000347802 */ /* 0x000fce0000000f00 */
[----:B------:R-:W-:Y:S05]  /*3140*/  CALL.REL.NOINC `($_Z22x_create_matrix_on_gpuPdS_S_S_S_S_S_S_ddddiiidd$__internal_accurate_pow) ;  /* 0x0000001c00bc7944 */ /* 0x000fea0003c00000 */
[----:B------:R-:W-:Y:S05]  /*3150*/  BSYNC.RECONVERGENT B1 ;  /* 0x0000000000017941 */ /* 0x000fea0003800200 */
.L_x_204:
        /* <DEDUP_REMOVED lines=10> */
[----:B------:R-:W-:Y:S01]  /*3200*/  LOP3.LUT R25, R27, 0x7ff00000, RZ, 0xc0, !PT ;  /* 0x7ff000001b197812 */ /* 0x000fe200078ec0ff */
[----:B------:R-:W-:-:S03]  /*3210*/  IMAD.U32 R27, RZ, RZ, UR11 ;  /* 0x0000000bff1b7e24 */ /* 0x000fc6000f8e00ff */
        /* <DEDUP_REMOVED lines=13> */
.L_x_206:
[----:B------:R-:W-:Y:S05]  /*32f0*/  BSYNC.RECONVERGENT B1 ;  /* 0x0000000000017941 */ /* 0x000fea0003800200 */
.L_x_205:
        /* <DEDUP_REMOVED lines=19> */
[----:B------:R-:W-:Y:S05]  /*3430*/  CALL.REL.NOINC `($__internal_5_$__cuda_sm20_div_rn_f64_full) ;  /* 0x0000001400987944 */ /* 0x000fea0003c00000 */
[----:B------:R-:W-:Y:S02]  /*3440*/  IMAD.MOV.U32 R20, RZ, RZ, R44 ;  /* 0x000000ffff147224 */ /* 0x000fe400078e002c */
[----:B------:R-:W-:-:S07]  /*3450*/  IMAD.MOV.U32 R21, RZ, RZ, R45 ;  /* 0x000000ffff157224 */ /* 0x000fce00078e002d */
.L_x_208:
[----:B------:R-:W-:Y:S05]  /*3460*/  BSYNC.RECONVERGENT B1 ;  /* 0x0000000000017941 */ /* 0x000fea0003800200 */
.L_x_207:
        /* <DEDUP_REMOVED lines=61> */
.L_x_210:
[----:B------:R-:W-:Y:S05]  /*3840*/  BSYNC.RECONVERGENT B1 ;  /* 0x0000000000017941 */ /* 0x000fea0003800200 */
.L_x_209:
        /* <DEDUP_REMOVED lines=20> */
[----:B------:R-:W-:Y:S01]  /*3990*/  MOV R21, R36 ;  /* 0x0000002400157202 */ /* 0x000fe20000000f00 */
[----:B------:R-:W-:Y:S01]  /*39a0*/  IMAD.MOV.U32 R28, RZ, RZ, R37 ;  /* 0x000000ffff1c7224 */ /* 0x000fe200078e0025 */
[----:B------:R-:W-:-:S07]  /*39b0*/  MOV R29, 0x39d0 ;  /* 0x000039d0001d7802 */ /* 0x000fce0000000f00 */
[----:B------:R-:W-:Y:S05]  /*39c0*/  CALL.REL.NOINC `($_Z22x_create_matrix_on_gpuPdS_S_S_S_S_S_S_ddddiiidd$__internal_trig_reduction_slowpathd) ;  /* 0x00000020003c7944 */ /* 0x000fea0003c00000 */
[----:B------:R-:W-:-:S07]  /*39d0*/  IMAD.MOV.U32 R20, RZ, RZ, R48 ;  /* 0x000000ffff147224 */ /* 0x000fce00078e0030 */
.L_x_214:
[----:B------:R-:W-:Y:S05]  /*39e0*/  BSYNC.RECONVERGENT B4 ;  /* 0x0000000000047941 */ /* 0x000fea0003800200 */
.L_x_213:
[----:B------:R-:W-:-:S07]  /*39f0*/  VIADD R52, R20, 0x1 ;  /* 0x0000000114347836 */ /* 0x000fce0000000000 */
.L_x_212:
[----:B------:R-:W-:Y:S05]  /*3a00*/  BSYNC.RECONVERGENT B1 ;  /* 0x0000000000017941 */ /* 0x000fea0003800200 */
.L_x_211:
        /* <DEDUP_REMOVED lines=53> */
[----:B------:R-:W-:Y:S02]  /*3d60*/  IMAD.MOV.U32 R52, RZ, RZ, R50 ;  /* 0x000000ffff347224 */ /* 0x000fe400078e0032 */
[----:B------:R-:W-:-:S07]  /*3d70*/  IMAD.MOV.U32 R53, RZ, RZ, R51 ;  /* 0x000000ffff357224 */ /* 0x000fce00078e0033 */
.L_x_216:
[----:B------:R-:W-:Y:S05]  /*3d80*/  BSYNC.RECONVERGENT B1 ;  /* 0x0000000000017941 */ /* 0x000fea0003800200 */
.L_x_215:
        /* <DEDUP_REMOVED lines=55> */
[----:B------:R-:W-:Y:S02]  /*4100*/  IMAD.MOV.U32 R48, RZ, RZ, R50 ;  /* 0x000000ffff307224 */ /* 0x000fe400078e0032 */
[----:B------:R-:W-:-:S07]  /*4110*/  IMAD.MOV.U32 R49, RZ, RZ, R51 ;  /* 0x000000ffff317224 */ /* 0x000fce00078e0033 */
.L_x_220:
[----:B------:R-:W-:Y:S05]  /*4120*/  BSYNC.RECONVERGENT B4 ;  /* 0x0000000000047941 */ /* 0x000fea0003800200 */
.L_x_219:
[----:B------:R-:W-:-:S07]  /*4130*/  VIADD R50, R20, 0x1 ;  /* 0x0000000114327836 */ /* 0x000fce0000000000 */
.L_x_218:
[----:B------:R-:W-:Y:S05]  /*4140*/  BSYNC.RECONVERGENT B1 ;  /* 0x0000000000017941 */ /* 0x000fea0003800200 */
.L_x_217:
        /* <DEDUP_REMOVED lines=11> */
[----:B------:R-:W-:-:S02]  /*4200*/  ISETP.NE.U32.AND P0, PT, R38, 0x1, PT ;  /* 0x000000012600780c */ /* 0x000fc40003f05070 */
[----:B------:R-:W-:Y:S02]  /*4210*/  MOV R38, 0x20fd8164 ;  /* 0x20fd816400267802 */ /* 0x000fe40000000f00 */
        /* <DEDUP_REMOVED lines=39> */
.L_x_222:
[----:B------:R-:W-:Y:S05]  /*4490*/  BSYNC.RECONVERGENT B1 ;  /* 0x0000000000017941 */ /* 0x000fea0003800200 */
.L_x_221:
        /* <DEDUP_REMOVED lines=64> */
[----:B------:R-:W-:Y:S01]  /*48a0*/  MOV R20, 0x4900 ;  /* 0x0000490000147802 */ /* 0x000fe20000000f00 */
[----:B------:R-:W-:Y:S02]  /*48b0*/  IMAD.U32 R25, RZ, RZ, UR11 ;  /* 0x0000000bff197e24 */ /* 0x000fe4000f8e00ff */
[----:B------:R-:W-:Y:S02]  /*48c0*/  IMAD.U32 R24, RZ, RZ, UR10 ;  /* 0x0000000aff187e24 */ /* 0x000fe4000f8e00ff */
[----:B------:R-:W-:Y:S02]  /*48d0*/  IMAD.U32 R14, RZ, RZ, UR10 ;  /* 0x0000000aff0e7e24 */ /* 0x000fe4000f8e00ff */
[----:B------:R-:W-:-:S07]  /*48e0*/  IMAD.MOV.U32 R25, RZ, RZ, R15 ;  /* 0x000000ffff197224 */ /* 0x000fce00078e000f */
[----:B------:R-:W-:Y:S05]  /*48f0*/  CALL.REL.NOINC `($__internal_5_$__cuda_sm20_div_rn_f64_full) ;  /* 0x0000000000687944 */ /* 0x000fea0003c00000 */
[----:B------:R-:W-:Y:S02]  /*4900*/  IMAD.MOV.U32 R14, RZ, RZ, R44 ;  /* 0x000000ffff0e7224 */ /* 0x000fe400078e002c */
[----:B------:R-:W-:-:S07]  /*4910*/  IMAD.MOV.U32 R15, RZ, RZ, R45 ;  /* 0x000000ffff0f7224 */ /* 0x000fce00078e002d */
.L_x_224:
[----:B------:R-:W-:Y:S05]  /*4920*/  BSYNC.RECONVERGENT B1 ;  /* 0x0000000000017941 */ /* 0x000fea0003800200 */
.L_x_223:
        /* <DEDUP_REMOVED lines=22> */
.L_x_167:
[----:B------:R-:W-:Y:S05]  /*4a90*/  EXIT ;  /* 0x000000000000794d */ /* 0x000fea0003800000 */
        .weak           $__internal_5_$__cuda_sm20_div_rn_f64_full
        .type           $__internal_5_$__cuda_sm20_div_rn_f64_full,@function
        .size           $__internal_5_$__cuda_sm20_div_rn_f64_full,($_Z22x_create_matrix_on_gpuPdS_S_S_S_S_S_S_ddddiiidd$__internal_accurate_pow - $__internal_5_$__cuda_sm20_div_rn_f64_full)
$__internal_5_$__cuda_sm20_div_rn_f64_full:
        /* <DEDUP_REMOVED lines=18> */
[----:B------:R-:W-:Y:S02]  /*4bc0*/  @!P4 LOP3.LUT R47, R46, 0x100000, RZ, 0xfc, !PT ;  /* 0x001000002e2fc812 */ /* 0x000fe400078efcff */
[----:B------:R-:W-:Y:S01]  /*4bd0*/  @!P4 MOV R46, RZ ;  /* 0x000000ff002ec202 */ /* 0x000fe20000000f00 */
        /* <DEDUP_REMOVED lines=46> */
.L_x_227:
        /* <DEDUP_REMOVED lines=16> */
.L_x_230:
[----:B------:R-:W-:Y:S01]  /*4fc0*/  LOP3.LUT R45, R25, 0x80000, RZ, 0xfc, !PT ;  /* 0x00080000192d7812 */ /* 0x000fe200078efcff */
[----:B------:R-:W-:Y:S01]  /*4fd0*/  IMAD.MOV.U32 R44, RZ, RZ, R24 ;  /* 0x000000ffff2c7224 */ /* 0x000fe200078e0018 */
[----:B------:R-:W-:Y:S06]  /*4fe0*/  BRA `(.L_x_228) ;  /* 0x0000000000087947 */ /* 0x000fec0003800000 */
.L_x_229:
[----:B------:R-:W-:Y:S01]  /*4ff0*/  LOP3.LUT R45, R23, 0x80000, RZ, 0xfc, !PT ;  /* 0x00080000172d7812 */ /* 0x000fe200078efcff */
[----:B------:R-:W-:-:S07]  /*5000*/  IMAD.MOV.U32 R44, RZ, RZ, R22 ;  /* 0x000000ffff2c7224 */ /* 0x000fce00078e0016 */
.L_x_228:
[----:B------:R-:W-:Y:S05]  /*5010*/  BSYNC.RECONVERGENT B3 ;  /* 0x0000000000037941 */ /* 0x000fea0003800200 */
.L_x_226:
[----:B------:R-:W-:-:S04]  /*5020*/  IMAD.MOV.U32 R21, RZ, RZ, 0x0 ;  /* 0x00000000ff157424 */ /* 0x000fc800078e00ff */
[----:B------:R-:W-:Y:S05]  /*5030*/  RET.REL.NODEC R20 `(_Z22x_create_matrix_on_gpuPdS_S_S_S_S_S_S_ddddiiidd) ;  /* 0xffffffac14f07950 */ /* 0x000fea0003c3ffff */
        .type           $_Z22x_create_matrix_on_gpuPdS_S_S_S_S_S_S_ddddiiidd$__internal_accurate_pow,@function
        .size           $_Z22x_create_matrix_on_gpuPdS_S_S_S_S_S_S_ddddiiidd$__internal_accurate_pow,($_Z22x_create_matrix_on_gpuPdS_S_S_S_S_S_S_ddddiiidd$__internal_trig_reduction_slowpathd - $_Z22x_create_matrix_on_gpuPdS_S_S_S_S_S_S_ddddiiidd$__internal_accurate_pow)
$_Z22x_create_matrix_on_gpuPdS_S_S_S_S_S_S_ddddiiidd$__internal_accurate_pow:
[----:B------:R-:W-:Y:S01]  /*5040*/  ISETP.GT.U32.AND P0, PT, R53, 0xfffff, PT ;  /* 0x000fffff3500780c */ /* 0x000fe20003f04070 */
[--C-:B------:R-:W-:Y:S01]  /*5050*/  IMAD.MOV.U32 R25, RZ, RZ, R53.reuse ;  /* 0x000000ffff197224 */ /* 0x100fe200078e0035 */
[----:B------:R-:W-:Y:S01]  /*5060*/  MOV R27, 0x3ed0f5d2 ;  /* 0x3ed0f5d2001b7802 */ /* 0x000fe20000000f00 */
        /* <DEDUP_REMOVED lines=159> */
.L_x_231:
[----:B------:R-:W-:Y:S01]  /*5a60*/  DFMA R28, R28, R44, R44 ;  /* 0x0000002c1c1c722b */ /* 0x000fe2000000002c */
[----:B------:R-:W-:Y:S01]  /*5a70*/  IMAD.MOV.U32 R53, RZ, RZ, 0x0 ;  /* 0x00000000ff357424 */ /* 0x000fe200078e00ff */
[----:B------:R-:W-:-:S08]  /*5a80*/  DSETP.NEU.AND P0, PT, |R44|, +INF , PT ;  /* 0x7ff000002c00742a */ /* 0x000fd00003f0d200 */
[----:B------:R-:W-:Y:S02]  /*5a90*/  FSEL R24, R44, R28, !P0 ;  /* 0x0000001c2c187208 */ /* 0x000fe40004000000 */
[----:B------:R-:W-:Y:S01]  /*5aa0*/  FSEL R44, R45, R29, !P0 ;  /* 0x0000001d2d2c7208 */ /* 0x000fe20004000000 */
[----:B------:R-:W-:Y:S06]  /*5ab0*/  RET.REL.NODEC R52 `(_Z22x_create_matrix_on_gpuPdS_S_S_S_S_S_S_ddddiiidd) ;  /* 0xffffffa434507950 */ /* 0x000fec0003c3ffff */
        .type           $_Z22x_create_matrix_on_gpuPdS_S_S_S_S_S_S_ddddiiidd$__internal_trig_reduction_slowpathd,@function
        .size           $_Z22x_create_matrix_on_gpuPdS_S_S_S_S_S_S_ddddiiidd$__internal_trig_reduction_slowpathd,(.L_x_249 - $_Z22x_create_matrix_on_gpuPdS_S_S_S_S_S_S_ddddiiidd$__internal_trig_reduction_slowpathd)
$_Z22x_create_matrix_on_gpuPdS_S_S_S_S_S_S_ddddiiidd$__internal_trig_reduction_slowpathd:
        /* <DEDUP_REMOVED lines=24> */
.L_x_236:
        /* <DEDUP_REMOVED lines=12> */
[C---:B------:R-:W-:Y:S01]  /*5d00*/  IMAD R30, R27.reuse, 0x8, R1 ;  /* 0x000000081b1e7824 */ /* 0x040fe200078e0201 */
[----:B------:R-:W-:Y:S01]  /*5d10*/  IADD3 R27, PT, PT, R27, 0x1, RZ ;  /* 0x000000011b1b7810 */ /* 0x000fe20007ffe0ff */
[----:B------:R-:W-:-:S03]  /*5d20*/  IMAD.HI.U32 R31, R48, R26, RZ ;  /* 0x0000001a301f7227 */ /* 0x000fc600078e00ff */
[----:B------:R0:W-:Y:S01]  /*5d30*/  STL.64 [R30], R52 ;  /* 0x000000341e007387 */ /* 0x0001e20000100a00 */
[----:B------:R-:W-:Y:S02]  /*5d40*/  IMAD.X R31, RZ, RZ, R31, P4 ;  /* 0x000000ffff1f7224 */ /* 0x000fe400020e061f */
[C---:B------:R-:W-:Y:S02]  /*5d50*/  IMAD R48, R49.reuse, R26, RZ ;  /* 0x0000001a31307224 */ /* 0x040fe400078e02ff */
        /* <DEDUP_REMOVED lines=11> */
.L_x_235:
[----:B------:R-:W-:-:S07]  /*5e10*/  IMAD.MOV.U32 R20, RZ, RZ, R22 ;  /* 0x000000ffff147224 */ /* 0x000fce00078e0016 */
.L_x_234:
[----:B------:R-:W-:Y:S05]  /*5e20*/  BSYNC.RECONVERGENT B2 ;  /* 0x0000000000027941 */ /* 0x000fea0003800200 */
.L_x_233:
        /* <DEDUP_REMOVED lines=60> */
.L_x_238:
[----:B------:R-:W-:Y:S05]  /*61f0*/  BSYNC.RECONVERGENT B2 ;  /* 0x0000000000027941 */ /* 0x000fea0003800200 */
.L_x_237:
        /* <DEDUP_REMOVED lines=36> */
.L_x_232:
[----:B------:R-:W-:Y:S02]  /*6440*/  IMAD.MOV.U32 R50, RZ, RZ, R21 ;  /* 0x000000ffff327224 */ /* 0x000fe400078e0015 */
[----:B------:R-:W-:Y:S02]  /*6450*/  IMAD.MOV.U32 R20, RZ, RZ, R29 ;  /* 0x000000ffff147224 */ /* 0x000fe400078e001d */
[----:B------:R-:W-:Y:S02]  /*6460*/  IMAD.MOV.U32 R21, RZ, RZ, 0x0 ;  /* 0x00000000ff157424 */ /* 0x000fe400078e00ff */
[----:B------:R-:W-:Y:S02]  /*6470*/  IMAD.MOV.U32 R48, RZ, RZ, R22 ;  /* 0x000000ffff307224 */ /* 0x000fe400078e0016 */
[----:B------:R-:W-:Y:S01]  /*6480*/  IMAD.MOV.U32 R51, RZ, RZ, R25 ;  /* 0x000000ffff337224 */ /* 0x000fe200078e0019 */
[----:B------:R-:W-:Y:S06]  /*6490*/  RET.REL.NODEC R20 `(_Z22x_create_matrix_on_gpuPdS_S_S_S_S_S_S_ddddiiidd) ;  /* 0xffffff9814d87950 */ /* 0x000fec0003c3ffff */
.L_x_239:
        /* <DEDUP_REMOVED lines=14> */
.L_x_249:


//--------------------- .nv.global.init           --------------------------
	.section	.nv.global.init,"aw",@progbits
	.align	16
.nv.global.init:
	.type		__cudart_sin_cos_coeffs,@object
	.size		__cudart_sin_cos_coeffs,(__cudart_i2opi_d - __cudart_sin_cos_coeffs)
__cudart_sin_cos_coeffs:
        /*0000*/ 	.byte	0x46, 0xd2, 0xb0, 0x2c, 0xf1, 0xe5, 0x5a, 0xbe, 0x92, 0xe3, 0xac, 0x69, 0xe3, 0x1d, 0xc7, 0x3e
        /*0010*/ 	.byte	0xa1, 0x62, 0xdb, 0x19, 0xa0, 0x01, 0x2a, 0xbf, 0x18, 0x08, 0x11, 0x11, 0x11, 0x11, 0x81, 0x3f
        /*0020*/ 	.byte	0x54, 0x55, 0x55, 0x55, 0x55, 0x55, 0xc5, 0xbf, 0x00, 0x00, 0x00, 0x00, 0x00, 0x00, 0x00, 0x00
        /*0030*/ 	.byte	0x00, 0x00, 0x00, 0x00, 0x00, 0x00, 0x00, 0x00, 0x64, 0x81, 0xfd, 0x20, 0x83, 0xff, 0xa8, 0xbd
        /*0040*/ 	.byte	0x28, 0x85, 0xef, 0xc1, 0xa7, 0xee, 0x21, 0x3e, 0xd9, 0xe6, 0x06, 0x8e, 0x4f, 0x7e, 0x92, 0xbe
        /*0050*/ 	.byte	0xe9, 0xbc, 0xdd, 0x19, 0xa0, 0x01, 0xfa, 0x3e, 0x47, 0x5d, 0xc1, 0x16, 0x6c, 0xc1, 0x56, 0xbf
        /*0060*/ 	.byte	0x51, 0x55, 0x55, 0x55, 0x55, 0x55, 0xa5, 0x3f, 0x00, 0x00, 0x00, 0x00, 0x00, 0x00, 0xe0, 0xbf
        /*0070*/ 	.byte	0x00, 0x00, 0x00, 0x00, 0x00, 0x00, 0xf0, 0x3f, 0x00, 0x00, 0x00, 0x00, 0x00, 0x00, 0x00, 0x00
	.type		__cudart_i2opi_d,@object
	.size		__cudart_i2opi_d,(.L_0 - __cudart_i2opi_d)
__cudart_i2opi_d:
        /* <DEDUP_REMOVED lines=9> */
.L_0:


//--------------------- .nv.shared.reserved.0     --------------------------
	.section	.nv.shared.reserved.0,"aw",@nobits
	.weak		__nv_reservedSMEM_offset_0_alias
	.size		__nv_reservedSMEM_offset_0_alias, 0, 64
	.other		__nv_reservedSMEM_offset_0_alias,@"STO_CUDA_RESERVED_SHARED STV_DEFAULT"
__nv_reservedSMEM_offset_0_alias:
	.zero		0
	.zero		64


//--------------------- .nv.constant0._Z15y_Thomas_on_gpuPdS_S_S_S_S_S_iii --------------------------
	.section	.nv.constant0._Z15y_Thomas_on_gpuPdS_S_S_S_S_S_iii,"a",@progbits
	.sectionflags	@""
	.align	4
.nv.constant0._Z15y_Thomas_on_gpuPdS_S_S_S_S_S_iii:
	.zero		964


//--------------------- .nv.constant0._Z15x_Thomas_on_gpuPdS_S_S_S_S_S_iii --------------------------
	.section	.nv.constant0._Z15x_Thomas_on_gpuPdS_S_S_S_S_S_iii,"a",@progbits
	.sectionflags	@""
	.align	4
.nv.constant0._Z15x_Thomas_on_gpuPdS_S_S_S_S_S_iii:
	.zero		964


//--------------------- .nv.constant0._Z22y_create_matrix_on_gpuPdS_S_S_S_S_S_S_ddddiiidd --------------------------
	.section	.nv.constant0._Z22y_create_matrix_on_gpuPdS_S_S_S_S_S_S_ddddiiidd,"a",@progbits
	.sectionflags	@""
	.align	4
.nv.constant0._Z22y_create_matrix_on_gpuPdS_S_S_S_S_S_S_ddddiiidd:
	.zero		1024


//--------------------- .nv.constant0._Z22x_create_matrix_on_gpuPdS_S_S_S_S_S_S_ddddiiidd --------------------------
	.section	.nv.constant0._Z22x_create_matrix_on_gpuPdS_S_S_S_S_S_S_ddddiiidd,"a",@progbits
	.sectionflags	@""
	.align	4
.nv.constant0._Z22x_create_matrix_on_gpuPdS_S_S_S_S_S_S_ddddiiidd:
	.zero		1024


//--------------------- SYMBOLS --------------------------

	.type		.nv.reservedSmem.offset0,@object
	.size		.nv.reservedSmem.offset0,0x4
